def matmul_kernel(
    a_ptr,
    b_ptr,
    c_ptr,
    M,
    N,
    K,
    stride_am,
    stride_ak,
    stride_bk,
    stride_bn,
    stride_cm,
    stride_cn,
    BLOCK_M: tl.constexpr,
    BLOCK_N: tl.constexpr,
    BLOCK_K: tl.constexpr,
    GROUP_M: tl.constexpr,
):
    pid = tl.program_id(axis=0)
    num_pid_m = tl.cdiv(M, BLOCK_M)
    num_pid_n = tl.cdiv(N, BLOCK_N)
    num_pid_in_group = GROUP_M * num_pid_n
    group_id = pid // num_pid_in_group
    first_pid_m = group_id * GROUP_M
    group_size_m = min(num_pid_m - first_pid_m, GROUP_M)
    pid_m = first_pid_m + ((pid % num_pid_in_group) % group_size_m)
    pid_n = (pid % num_pid_in_group) // group_size_m

    offs_am = (pid_m * BLOCK_M + tl.arange(0, BLOCK_M)) % M
    offs_bn = (pid_n * BLOCK_N + tl.arange(0, BLOCK_N)) % N
    offs_k = tl.arange(0, BLOCK_K)
    a_ptrs = a_ptr + offs_am[:, None] * stride_am + offs_k[None, :] * stride_ak
    b_ptrs = b_ptr + offs_k[:, None] * stride_bk + offs_bn[None, :] * stride_bn

    acc = tl.zeros((BLOCK_M, BLOCK_N), dtype=tl.float32)
    for kk in range(0, tl.cdiv(K, BLOCK_K)):
        a = tl.load(a_ptrs, mask=offs_k[None, :] < K - kk * BLOCK_K, other=0.0)
        b = tl.load(b_ptrs, mask=offs_k[:, None] < K - kk * BLOCK_K, other=0.0)
        acc = tl.dot(a, b, acc)
        a_ptrs += BLOCK_K * stride_ak
        b_ptrs += BLOCK_K * stride_bk

    c = acc.to(c_ptr.dtype.element_ty)
    offs_cm = pid_m * BLOCK_M + tl.arange(0, BLOCK_M)
    offs_cn = pid_n * BLOCK_N + tl.arange(0, BLOCK_N)
    c_ptrs = c_ptr + offs_cm[:, None] * stride_cm + offs_cn[None, :] * stride_cn
    mask = (offs_cm[:, None] < M) & (offs_cn[None, :] < N)
    tl.store(c_ptrs, c, mask=mask)

# config = {"BLOCK_K": 32, "BLOCK_M": 256, "BLOCK_N": 512, "GROUP_M": 8, "arch": "sm_90", "dtype": "fp8e5m2", "num_ctas": 2, "num_stages": 3, "num_warps": 4}
# arch = sm_90


// ===== COMPILED SASS (sm_90a) =====

	.target	sm_90a

	.elftype	@"ET_EXEC"


//--------------------- .note.nv.tkinfo           --------------------------
	.section	.note.nv.tkinfo,"",@"SHT_NOTE"
	.sectionflags	@"SHF_NOTE_NV_TKINFO"
	.tkinfo
        /*0018*/ 	.word	0x00000002
        /*0030*/ 	.string	""
        /*0030*/ 	.string	"ptxas"
        /*0030*/ 	.string	"Cuda compilation tools, release 13.0, V13.0.88"
        /*0030*/ 	.string	"Build cuda_13.0.r13.0/compiler.36424714_0"
        /*0030*/ 	.string	"-v  -suppress-debug-info  -lineinfo  -arch sm_90a "



//--------------------- .note.nv.cuinfo           --------------------------
	.section	.note.nv.cuinfo,"",@"SHT_NOTE"
	.sectionflags	@"SHF_NOTE_NV_CUINFO"
        /*0018*/ 	.short	0x0002
        /*001a*/ 	.short	0x005a
        /*001c*/ 	.short	0x0082
	.zero		2


//--------------------- .nv.info                  --------------------------
	.section	.nv.info,"",@"SHT_CUDA_INFO"
	.align	4


	//----- nvinfo : EIATTR_REGCOUNT
	.align		4
        /*0000*/ 	.byte	0x04, 0x2f
        /*0002*/ 	.short	(.L_1 - .L_0)
	.align		4
.L_0:
        /*0004*/ 	.word	index@(matmul_kernel)
        /*0008*/ 	.word	0x000000ff


	//----- nvinfo : EIATTR_FRAME_SIZE
	.align		4
.L_1:
        /*000c*/ 	.byte	0x04, 0x11
        /*000e*/ 	.short	(.L_3 - .L_2)
	.align		4
.L_2:
        /*0010*/ 	.word	index@(matmul_kernel)
        /*0014*/ 	.word	0x000012d8


	//----- nvinfo : EIATTR_MIN_STACK_SIZE
	.align		4
.L_3:
        /*0018*/ 	.byte	0x04, 0x12
        /*001a*/ 	.short	(.L_5 - .L_4)
	.align		4
.L_4:
        /*001c*/ 	.word	index@(matmul_kernel)
        /*0020*/ 	.word	0x000012d8
.L_5:


//--------------------- .nv.compat                --------------------------
	.section	.nv.compat,"",@"SHT_CUDA_COMPAT_INFO"
	.align	4
        /*0000*/ 	.byte	0x02, 0x09, 0x01, 0x00, 0x02, 0x02, 0x04, 0x00, 0x02, 0x05, 0x05, 0x00, 0x03, 0x07, 0x01, 0x01
        /*0010*/ 	.byte	0x02, 0x03, 0x00, 0x00, 0x02, 0x06, 0x01, 0x00, 0x04, 0x0b, 0x08, 0x00, 0x00, 0x00, 0x00, 0x00
        /*0020*/ 	.byte	0x00, 0x00, 0x00, 0x00


//--------------------- .nv.info.matmul_kernel    --------------------------
	.section	.nv.info.matmul_kernel,"",@"SHT_CUDA_INFO"
	.sectionflags	@""
	.align	4


	//----- nvinfo : EIATTR_CUDA_API_VERSION
	.align		4
        /*0000*/ 	.byte	0x04, 0x37
        /*0002*/ 	.short	(.L_7 - .L_6)
.L_6:
        /*0004*/ 	.word	0x00000082


	//----- nvinfo : EIATTR_KPARAM_INFO
	.align		4
.L_7:
        /*0008*/ 	.byte	0x04, 0x17
        /*000a*/ 	.short	(.L_9 - .L_8)
.L_8:
        /*000c*/ 	.word	0x00000000
        /*0010*/ 	.short	0x000d
        /*0012*/ 	.short	0x0048
        /*0014*/ 	.byte	0x00, 0xf4, 0x21, 0x00


	//----- nvinfo : EIATTR_KPARAM_INFO
	.align		4
.L_9:
        /*0018*/ 	.byte	0x04, 0x17
        /*001a*/ 	.short	(.L_11 - .L_10)
.L_10:
        /*001c*/ 	.word	0x00000000
        /*0020*/ 	.short	0x000c
        /*0022*/ 	.short	0x0040
        /*0024*/ 	.byte	0x00, 0xf4, 0x21, 0x00


	//----- nvinfo : EIATTR_KPARAM_INFO
	.align		4
.L_11:
        /*0028*/ 	.byte	0x04, 0x17
        /*002a*/ 	.short	(.L_13 - .L_12)
.L_12:
        /*002c*/ 	.word	0x00000000
        /*0030*/ 	.short	0x000b
        /*0032*/ 	.short	0x0038
        /*0034*/ 	.byte	0x00, 0xf0, 0x11, 0x00


	//----- nvinfo : EIATTR_KPARAM_INFO
	.align		4
.L_13:
        /*0038*/ 	.byte	0x04, 0x17
        /*003a*/ 	.short	(.L_15 - .L_14)
.L_14:
        /*003c*/ 	.word	0x00000000
        /*0040*/ 	.short	0x000a
        /*0042*/ 	.short	0x0034
        /*0044*/ 	.byte	0x00, 0xf0, 0x11, 0x00


	//----- nvinfo : EIATTR_KPARAM_INFO
	.align		4
.L_15:
        /*0048*/ 	.byte	0x04, 0x17
        /*004a*/ 	.short	(.L_17 - .L_16)
.L_16:
        /*004c*/ 	.word	0x00000000
        /*0050*/ 	.short	0x0009
        /*0052*/ 	.short	0x0030
        /*0054*/ 	.byte	0x00, 0xf0, 0x11, 0x00


	//----- nvinfo : EIATTR_KPARAM_INFO
	.align		4
.L_17:
        /*0058*/ 	.byte	0x04, 0x17
        /*005a*/ 	.short	(.L_19 - .L_18)
.L_18:
        /*005c*/ 	.word	0x00000000
        /*0060*/ 	.short	0x0008
        /*0062*/ 	.short	0x002c
        /*0064*/ 	.byte	0x00, 0xf0, 0x11, 0x00


	//----- nvinfo : EIATTR_KPARAM_INFO
	.align		4
.L_19:
        /*0068*/ 	.byte	0x04, 0x17
        /*006a*/ 	.short	(.L_21 - .L_20)
.L_20:
        /*006c*/ 	.word	0x00000000
        /*0070*/ 	.short	0x0007
        /*0072*/ 	.short	0x0028
        /*0074*/ 	.byte	0x00, 0xf0, 0x11, 0x00


	//----- nvinfo : EIATTR_KPARAM_INFO
	.align		4
.L_21:
        /*0078*/ 	.byte	0x04, 0x17
        /*007a*/ 	.short	(.L_23 - .L_22)
.L_22:
        /*007c*/ 	.word	0x00000000
        /*0080*/ 	.short	0x0006
        /*0082*/ 	.short	0x0024
        /*0084*/ 	.byte	0x00, 0xf0, 0x11, 0x00


	//----- nvinfo : EIATTR_KPARAM_INFO
	.align		4
.L_23:
        /*0088*/ 	.byte	0x04, 0x17
        /*008a*/ 	.short	(.L_25 - .L_24)
.L_24:
        /*008c*/ 	.word	0x00000000
        /*0090*/ 	.short	0x0005
        /*0092*/ 	.short	0x0020
        /*0094*/ 	.byte	0x00, 0xf0, 0x11, 0x00


	//----- nvinfo : EIATTR_KPARAM_INFO
	.align		4
.L_25:
        /*0098*/ 	.byte	0x04, 0x17
        /*009a*/ 	.short	(.L_27 - .L_26)
.L_26:
        /*009c*/ 	.word	0x00000000
        /*00a0*/ 	.short	0x0004
        /*00a2*/ 	.short	0x001c
        /*00a4*/ 	.byte	0x00, 0xf0, 0x11, 0x00


	//----- nvinfo : EIATTR_KPARAM_INFO
	.align		4
.L_27:
        /*00a8*/ 	.byte	0x04, 0x17
        /*00aa*/ 	.short	(.L_29 - .L_28)
.L_28:
        /*00ac*/ 	.word	0x00000000
        /*00b0*/ 	.short	0x0003
        /*00b2*/ 	.short	0x0018
        /*00b4*/ 	.byte	0x00, 0xf0, 0x11, 0x00


	//----- nvinfo : EIATTR_KPARAM_INFO
	.align		4
.L_29:
        /*00b8*/ 	.byte	0x04, 0x17
        /*00ba*/ 	.short	(.L_31 - .L_30)
.L_30:
        /*00bc*/ 	.word	0x00000000
        /*00c0*/ 	.short	0x0002
        /*00c2*/ 	.short	0x0010
        /*00c4*/ 	.byte	0x00, 0xf4, 0x21, 0x00


	//----- nvinfo : EIATTR_KPARAM_INFO
	.align		4
.L_31:
        /*00c8*/ 	.byte	0x04, 0x17
        /*00ca*/ 	.short	(.L_33 - .L_32)
.L_32:
        /*00cc*/ 	.word	0x00000000
        /*00d0*/ 	.short	0x0001
        /*00d2*/ 	.short	0x0008
        /*00d4*/ 	.byte	0x00, 0xf4, 0x21, 0x00


	//----- nvinfo : EIATTR_KPARAM_INFO
	.align		4
.L_33:
        /*00d8*/ 	.byte	0x04, 0x17
        /*00da*/ 	.short	(.L_35 - .L_34)
.L_34:
        /*00dc*/ 	.word	0x00000000
        /*00e0*/ 	.short	0x0000
        /*00e2*/ 	.short	0x0000
        /*00e4*/ 	.byte	0x00, 0xf4, 0x21, 0x00


	//----- nvinfo : EIATTR_EXPLICIT_CLUSTER
	.align		4
.L_35:
        /*00e8*/ 	.byte	0x01, 0x3e
	.zero		2


	//----- nvinfo : EIATTR_CTA_PER_CLUSTER
	.align		4
        /*00ec*/ 	.byte	0x04, 0x3d
        /*00ee*/ 	.short	(.L_37 - .L_36)
.L_36:
        /*00f0*/ 	.word	0x00000002
        /*00f4*/ 	.word	0x00000001
        /*00f8*/ 	.word	0x00000001


	//----- nvinfo : EIATTR_SPARSE_MMA_MASK
	.align		4
.L_37:
        /*00fc*/ 	.byte	0x03, 0x50
        /*00fe*/ 	.short	0x0000


	//----- nvinfo : EIATTR_MAXREG_COUNT
	.align		4
        /*0100*/ 	.byte	0x03, 0x1b
        /*0102*/ 	.short	0x00ff


	//----- nvinfo : EIATTR_NUM_BARRIERS
	.align		4
        /*0104*/ 	.byte	0x02, 0x4c
        /*0106*/ 	.byte	0x01
	.zero		1


	//----- nvinfo : EIATTR_ANNOTATIONS
	.align		4
        /*0108*/ 	.byte	0x04, 0x55
        /*010a*/ 	.short	(.L_39 - .L_38)


	//   ....[0]....
.L_38:
        /*010c*/ 	.word	0x00000001
        /*0110*/ 	.byte	0x70, 0x00, 0x00, 0x00, 0x01, 0x00, 0x00, 0x00, 0xb0, 0x00, 0x00, 0x00, 0x01, 0x00, 0x00, 0x00
        /* <DEDUP_REMOVED lines=2549> */
        /*a070*/ 	.byte	0x20, 0xf4, 0x03, 0x00


	//----- nvinfo : EIATTR_MERCURY_ISA_VERSION
	.align		4
.L_39:
        /*a074*/ 	.byte	0x03, 0x5f
        /*a076*/ 	.short	0x0101


	//----- nvinfo : EIATTR_EXIT_INSTR_OFFSETS
	.align		4
        /*a078*/ 	.byte	0x04, 0x1c
        /*a07a*/ 	.short	(.L_41 - .L_40)


	//   ....[0]....
.L_40:
        /*a07c*/ 	.word	0x00040090


	//   ....[1]....
        /*a080*/ 	.word	0x000400b0


	//----- nvinfo : EIATTR_REQNTID
	.align		4
.L_41:
        /*a084*/ 	.byte	0x04, 0x10
        /*a086*/ 	.short	(.L_43 - .L_42)
.L_42:
        /*a088*/ 	.word	0x00000080
        /*a08c*/ 	.word	0x00000001
        /*a090*/ 	.word	0x00000001


	//----- nvinfo : EIATTR_CBANK_PARAM_SIZE
	.align		4
.L_43:
        /*a094*/ 	.byte	0x03, 0x19
        /*a096*/ 	.short	0x0050


	//----- nvinfo : EIATTR_PARAM_CBANK
	.align		4
        /*a098*/ 	.byte	0x04, 0x0a
        /*a09a*/ 	.short	(.L_45 - .L_44)
	.align		4
.L_44:
        /*a09c*/ 	.word	index@(.nv.constant0.matmul_kernel)
        /*a0a0*/ 	.short	0x0210
        /*a0a2*/ 	.short	0x0050


	//----- nvinfo : EIATTR_SW_WAR
	.align		4
.L_45:
        /*a0a4*/ 	.byte	0x04, 0x36
        /*a0a6*/ 	.short	(.L_47 - .L_46)
.L_46:
        /*a0a8*/ 	.word	0x00000008
.L_47:


//--------------------- .nv.callgraph             --------------------------
	.section	.nv.callgraph,"",@"SHT_CUDA_CALLGRAPH"
	.align	4
	.sectionentsize	8
	.align		4
        /*0000*/ 	.word	0x00000000
	.align		4
        /*0004*/ 	.word	0xffffffff
	.align		4
        /*0008*/ 	.word	0x00000000
	.align		4
        /*000c*/ 	.word	0xfffffffe
	.align		4
        /*0010*/ 	.word	0x00000000
	.align		4
        /*0014*/ 	.word	0xfffffffd
	.align		4
        /*0018*/ 	.word	0x00000000
	.align		4
        /*001c*/ 	.word	0xfffffffc


//--------------------- .text.matmul_kernel       --------------------------
	.section	.text.matmul_kernel,"ax",@progbits
	.align	128
        .global         matmul_kernel
        .type           matmul_kernel,@function
        .size           matmul_kernel,(.L_x_3 - matmul_kernel)
        .other          matmul_kernel,@"STO_CUDA_ENTRY STV_DEFAULT"
matmul_kernel:
.text.matmul_kernel:
[----:B------:R-:W0:Y:S02]  /*0000*/  LDC R1, c[0x0][0x28] ;  /* 0x00000a00ff017b82 */ /* 0x000e240000000800 */
[----:B0-----:R-:W-:-:S06]  /*0010*/  VIADD R1, R1, 0xffffed28 ;  /* 0xffffed2801017836 */ /* 0x001fcc0000000000 */
[----:B------:R-:W0:Y:S01]  /*0020*/  LDC.64 R2, c[0x0][0x228] ;  /* 0x00008a00ff027b82 */ /* 0x000e220000000a00 */
[----:B------:R-:W1:Y:S01]  /*0030*/  S2R R153, SR_TID.X ;  /* 0x0000000000997919 */ /* 0x000e620000002100 */
[----:B------:R-:W-:Y:S01]  /*0040*/  UMOV UR6, 0x400 ;  /* 0x0000040000067882 */ /* 0x000fe20000000000 */
[----:B------:R-:W-:Y:S01]  /*0050*/  ULDC.64 UR32, c[0x0][0x208] ;  /* 0x0000820000207ab9 */ /* 0x000fe20000000a00 */
[----:B------:R-:W-:Y:S01]  /*0060*/  CS2R R24, SRZ ;  /* 0x0000000000187805 */ /* 0x000fe2000001ff00 */
[----:B------:R2:W-:Y:S01]  /*0070*/  STL [R1+0x400], RZ ;  /* 0x000400ff01007387 */ /* 0x0005e20000100800 */
[----:B------:R-:W-:Y:S02]  /*0080*/  CS2R R26, SRZ ;  /* 0x00000000001a7805 */ /* 0x000fe4000001ff00 */
[----:B------:R-:W-:Y:S01]  /*0090*/  CS2R R28, SRZ ;  /* 0x00000000001c7805 */ /* 0x000fe2000001ff00 */
[----:B------:R-:W3:Y:S01]  /*00a0*/  S2UR UR4, SR_CTAID.X ;  /* 0x00000000000479c3 */ /* 0x000ee20000002500 */
[----:B------:R2:W-:Y:S01]  /*00b0*/  STL [R1+0x404], RZ ;  /* 0x000404ff01007387 */ /* 0x0005e20000100800 */
[----:B------:R-:W-:-:S02]  /*00c0*/  CS2R R30, SRZ ;  /* 0x00000000001e7805 */ /* 0x000fc4000001ff00 */
[----:B------:R-:W-:Y:S02]  /*00d0*/  CS2R R32, SRZ ;  /* 0x0000000000207805 */ /* 0x000fe4000001ff00 */
[----:B------:R-:W-:Y:S01]  /*00e0*/  CS2R R34, SRZ ;  /* 0x0000000000227805 */ /* 0x000fe2000001ff00 */
[----:B------:R2:W-:Y:S01]  /*00f0*/  STL [R1+0x408], RZ ;  /* 0x000408ff01007387 */ /* 0x0005e20000100800 */
[----:B------:R-:W-:Y:S02]  /*0100*/  CS2R R36, SRZ ;  /* 0x0000000000247805 */ /* 0x000fe4000001ff00 */
[----:B------:R-:W-:Y:S01]  /*0110*/  CS2R R38, SRZ ;  /* 0x0000000000267805 */ /* 0x000fe2000001ff00 */
[----:B------:R-:W4:Y:S01]  /*0120*/  S2UR UR7, SR_CgaCtaId ;  /* 0x00000000000779c3 */ /* 0x000f220000008800 */
[----:B------:R2:W-:Y:S01]  /*0130*/  STL [R1+0x40c], RZ ;  /* 0x00040cff01007387 */ /* 0x0005e20000100800 */
[----:B------:R-:W-:Y:S02]  /*0140*/  CS2R R40, SRZ ;  /* 0x0000000000287805 */ /* 0x000fe4000001ff00 */
[----:B------:R-:W-:-:S02]  /*0150*/  CS2R R42, SRZ ;  /* 0x00000000002a7805 */ /* 0x000fc4000001ff00 */
[----:B------:R-:W-:Y:S01]  /*0160*/  CS2R R44, SRZ ;  /* 0x00000000002c7805 */ /* 0x000fe2000001ff00 */
[----:B------:R2:W-:Y:S01]  /*0170*/  STL [R1+0x410], RZ ;  /* 0x000410ff01007387 */ /* 0x0005e20000100800 */
[----:B------:R-:W-:Y:S02]  /*0180*/  CS2R R46, SRZ ;  /* 0x00000000002e7805 */ /* 0x000fe4000001ff00 */
[----:B------:R-:W-:Y:S01]  /*0190*/  CS2R R48, SRZ ;  /* 0x0000000000307805 */ /* 0x000fe2000001ff00 */
[----:B0-----:R-:W-:Y:S01]  /*01a0*/  VIADD R0, R3, 0x1ff ;  /* 0x000001ff03007836 */ /* 0x001fe20000000000 */
[----:B------:R2:W-:Y:S01]  /*01b0*/  STL [R1+0x414], RZ ;  /* 0x000414ff01007387 */ /* 0x0005e20000100800 */
[----:B------:R-:W0:Y:S01]  /*01c0*/  LDC R199, c[0x0][0x230] ;  /* 0x00008c00ffc77b82 */ /* 0x000e220000000800 */
[----:B------:R-:W-:Y:S02]  /*01d0*/  CS2R R50, SRZ ;  /* 0x0000000000327805 */ /* 0x000fe4000001ff00 */
[----:B------:R-:W-:Y:S01]  /*01e0*/  CS2R R52, SRZ ;  /* 0x0000000000347805 */ /* 0x000fe2000001ff00 */
[----:B------:R2:W-:Y:S01]  /*01f0*/  STL [R1+0x418], RZ ;  /* 0x000418ff01007387 */ /* 0x0005e20000100800 */
[----:B------:R-:W-:-:S02]  /*0200*/  SHF.R.S32.HI R5, RZ, 0x1f, R0 ;  /* 0x0000001fff057819 */ /* 0x000fc40000011400 */
[----:B------:R-:W-:Y:S02]  /*0210*/  CS2R R54, SRZ ;  /* 0x0000000000367805 */ /* 0x000fe4000001ff00 */
[----:B---3--:R-:W-:Y:S01]  /*0220*/  I2FP.F32.U32 R7, UR4 ;  /* 0x0000000400077c45 */ /* 0x008fe20008201000 */
[----:B------:R2:W-:Y:S01]  /*0230*/  STL [R1+0x41c], RZ ;  /* 0x00041cff01007387 */ /* 0x0005e20000100800 */
[----:B------:R-:W-:Y:S01]  /*0240*/  LEA.HI R5, R5, R0, RZ, 0x9 ;  /* 0x0000000005057211 */ /* 0x000fe200078f48ff */
[----:B------:R-:W-:Y:S01]  /*0250*/  ULDC UR4, c[0x0][0x150] ;  /* 0x0000540000047ab9 */ /* 0x000fe20000000800 */
[----:B-1----:R-:W-:Y:S01]  /*0260*/  LOP3.LUT R196, R153, 0x7f, RZ, 0xc0, !PT ;  /* 0x0000007f99c47812 */ /* 0x002fe200078ec0ff */
[----:B------:R2:W-:Y:S01]  /*0270*/  STL [R1+0x420], RZ ;  /* 0x000420ff01007387 */ /* 0x0005e20000100800 */
[----:B------:R-:W-:Y:S01]  /*0280*/  SHF.R.S32.HI R5, RZ, 0x9, R5 ;  /* 0x00000009ff057819 */ /* 0x000fe20000011405 */
[----:B------:R-:W-:Y:S01]  /*0290*/  FMUL R7, R7, UR4 ;  /* 0x0000000407077c20 */ /* 0x000fe20008400000 */
[----:B----4-:R-:W-:Y:S01]  /*02a0*/  USHF.L.U32 UR5, UR7, 0x7, URZ ;  /* 0x0000000707057899 */ /* 0x010fe2000800063f */
[----:B------:R2:W-:Y:S01]  /*02b0*/  STL [R1+0x424], RZ ;  /* 0x000424ff01007387 */ /* 0x0005e20000100800 */
[----:B------:R-:W-:Y:S01]  /*02c0*/  CS2R R56, SRZ ;  /* 0x0000000000387805 */ /* 0x000fe2000001ff00 */
[----:B------:R-:W-:Y:S01]  /*02d0*/  IMAD.SHL.U32 R6, R5, 0x8, RZ ;  /* 0x0000000805067824 */ /* 0x000fe200078e00ff */
[----:B------:R-:W-:Y:S01]  /*02e0*/  ULOP3.LUT UR5, UR5, 0x80, URZ, 0xc0, !UPT ;  /* 0x0000008005057892 */ /* 0x000fe2000f8ec03f */
[----:B------:R2:W-:Y:S01]  /*02f0*/  STL [R1+0x428], RZ ;  /* 0x000428ff01007387 */ /* 0x0005e20000100800 */
[----:B------:R-:W1:Y:S01]  /*0300*/  F2I.U32.TRUNC.NTZ R7, R7 ;  /* 0x0000000700077305 */ /* 0x000e62000020f000 */
[----:B------:R-:W-:-:S02]  /*0310*/  CS2R R58, SRZ ;  /* 0x00000000003a7805 */ /* 0x000fc4000001ff00 */
[----:B------:R-:W-:Y:S01]  /*0320*/  IABS R9, R6 ;  /* 0x0000000600097213 */ /* 0x000fe20000000000 */
[----:B------:R2:W-:Y:S01]  /*0330*/  STL [R1+0x42c], RZ ;  /* 0x00042cff01007387 */ /* 0x0005e20000100800 */
[----:B0-----:R-:W-:Y:S01]  /*0340*/  VIADD R199, R199, 0x1f ;  /* 0x0000001fc7c77836 */ /* 0x001fe20000000000 */
[----:B------:R-:W-:Y:S02]  /*0350*/  CS2R R60, SRZ ;  /* 0x00000000003c7805 */ /* 0x000fe4000001ff00 */
[----:B------:R-:W-:Y:S01]  /*0360*/  CS2R R62, SRZ ;  /* 0x00000000003e7805 */ /* 0x000fe2000001ff00 */
[----:B------:R2:W-:Y:S01]  /*0370*/  STL [R1+0x430], RZ ;  /* 0x000430ff01007387 */ /* 0x0005e20000100800 */
[----:B------:R-:W0:Y:S01]  /*0380*/  I2F.RP R0, R9 ;  /* 0x0000000900007306 */ /* 0x000e220000209400 */
[----:B------:R-:W-:Y:S02]  /*0390*/  CS2R R64, SRZ ;  /* 0x0000000000407805 */ /* 0x000fe4000001ff00 */
[----:B------:R-:W-:Y:S01]  /*03a0*/  CS2R R66, SRZ ;  /* 0x0000000000427805 */ /* 0x000fe2000001ff00 */
[----:B------:R2:W-:Y:S01]  /*03b0*/  STL [R1+0x434], RZ ;  /* 0x000434ff01007387 */ /* 0x0005e20000100800 */
[----:B------:R-:W-:-:S02]  /*03c0*/  CS2R R68, SRZ ;  /* 0x0000000000447805 */ /* 0x000fc4000001ff00 */
[----:B------:R-:W-:Y:S02]  /*03d0*/  CS2R R70, SRZ ;  /* 0x0000000000467805 */ /* 0x000fe4000001ff00 */
[----:B------:R-:W-:Y:S01]  /*03e0*/  CS2R R72, SRZ ;  /* 0x0000000000487805 */ /* 0x000fe2000001ff00 */
[----:B------:R2:W-:Y:S01]  /*03f0*/  STL [R1+0x438], RZ ;  /* 0x000438ff01007387 */ /* 0x0005e20000100800 */
[----:B-1----:R-:W-:Y:S02]  /*0400*/  IABS R13, R7 ;  /* 0x00000007000d7213 */ /* 0x002fe40000000000 */
[----:B------:R-:W-:Y:S02]  /*0410*/  CS2R R74, SRZ ;  /* 0x00000000004a7805 */ /* 0x000fe4000001ff00 */
[----:B------:R-:W-:Y:S01]  /*0420*/  CS2R R76, SRZ ;  /* 0x00000000004c7805 */ /* 0x000fe2000001ff00 */
[----:B------:R2:W-:Y:S01]  /*0430*/  STL [R1+0x43c], RZ ;  /* 0x00043cff01007387 */ /* 0x0005e20000100800 */
[----:B------:R-:W-:-:S02]  /*0440*/  CS2R R78, SRZ ;  /* 0x00000000004e7805 */ /* 0x000fc4000001ff00 */
[----:B------:R-:W-:Y:S02]  /*0450*/  CS2R R80, SRZ ;  /* 0x0000000000507805 */ /* 0x000fe4000001ff00 */
[----:B------:R-:W-:Y:S01]  /*0460*/  CS2R R82, SRZ ;  /* 0x0000000000527805 */ /* 0x000fe2000001ff00 */
[----:B------:R2:W-:Y:S01]  /*0470*/  STL [R1+0x440], RZ ;  /* 0x000440ff01007387 */ /* 0x0005e20000100800 */
[----:B0-----:R-:W0:Y:S01]  /*0480*/  MUFU.RCP R0, R0 ;  /* 0x0000000000007308 */ /* 0x001e220000001000 */
[----:B------:R-:W-:Y:S02]  /*0490*/  CS2R R84, SRZ ;  /* 0x0000000000547805 */ /* 0x000fe4000001ff00 */
[----:B------:R-:W-:Y:S01]  /*04a0*/  CS2R R86, SRZ ;  /* 0x0000000000567805 */ /* 0x000fe2000001ff00 */
[----:B------:R2:W-:Y:S01]  /*04b0*/  STL [R1+0x444], RZ ;  /* 0x000444ff01007387 */ /* 0x0005e20000100800 */
[----:B------:R-:W-:Y:S02]  /*04c0*/  CS2R R88, SRZ ;  /* 0x0000000000587805 */ /* 0x000fe4000001ff00 */
[----:B------:R-:W-:-:S02]  /*04d0*/  CS2R R90, SRZ ;  /* 0x00000000005a7805 */ /* 0x000fc4000001ff00 */
[----:B------:R-:W-:Y:S01]  /*04e0*/  CS2R R92, SRZ ;  /* 0x00000000005c7805 */ /* 0x000fe2000001ff00 */
[----:B------:R2:W-:Y:S01]  /*04f0*/  STL [R1+0x448], RZ ;  /* 0x000448ff01007387 */ /* 0x0005e20000100800 */
[----:B------:R-:W-:Y:S02]  /*0500*/  CS2R R94, SRZ ;  /* 0x00000000005e7805 */ /* 0x000fe4000001ff00 */
[----:B------:R-:W-:Y:S02]  /*0510*/  CS2R R96, SRZ ;  /* 0x0000000000607805 */ /* 0x000fe4000001ff00 */
[----:B------:R-:W-:Y:S01]  /*0520*/  CS2R R98, SRZ ;  /* 0x0000000000627805 */ /* 0x000fe2000001ff00 */
[----:B------:R2:W-:Y:S01]  /*0530*/  STL [R1+0x44c], RZ ;  /* 0x00044cff01007387 */ /* 0x0005e20000100800 */
[----:B------:R-:W-:Y:S02]  /*0540*/  CS2R R100, SRZ ;  /* 0x0000000000647805 */ /* 0x000fe4000001ff00 */
[----:B------:R-:W-:-:S02]  /*0550*/  CS2R R102, SRZ ;  /* 0x0000000000667805 */ /* 0x000fc4000001ff00 */
[----:B------:R-:W-:Y:S01]  /*0560*/  CS2R R104, SRZ ;  /* 0x0000000000687805 */ /* 0x000fe2000001ff00 */
[----:B------:R2:W-:Y:S01]  /*0570*/  STL [R1+0x450], RZ ;  /* 0x000450ff01007387 */ /* 0x0005e20000100800 */
[----:B------:R-:W-:Y:S01]  /*0580*/  CS2R R106, SRZ ;  /* 0x00000000006a7805 */ /* 0x000fe2000001ff00 */
[----:B0-----:R-:W-:Y:S01]  /*0590*/  VIADD R4, R0, 0xffffffe ;  /* 0x0ffffffe00047836 */ /* 0x001fe20000000000 */
[----:B------:R-:W-:Y:S01]  /*05a0*/  IABS R0, R6 ;  /* 0x0000000600007213 */ /* 0x000fe20000000000 */
[----:B------:R2:W-:Y:S01]  /*05b0*/  STL [R1+0x454], RZ ;  /* 0x000454ff01007387 */ /* 0x0005e20000100800 */
[----:B------:R-:W-:Y:S01]  /*05c0*/  CS2R R108, SRZ ;  /* 0x00000000006c7805 */ /* 0x000fe2000001ff00 */
[----:B------:R0:W1:Y:S01]  /*05d0*/  F2I.FTZ.U32.TRUNC.NTZ R5, R4 ;  /* 0x0000000400057305 */ /* 0x000062000021f000 */
[----:B------:R-:W-:Y:S01]  /*05e0*/  CS2R R110, SRZ ;  /* 0x00000000006e7805 */ /* 0x000fe2000001ff00 */
[----:B------:R2:W-:Y:S01]  /*05f0*/  STL [R1+0x458], RZ ;  /* 0x000458ff01007387 */ /* 0x0005e20000100800 */
[----:B------:R-:W-:Y:S01]  /*0600*/  IMAD.MOV R0, RZ, RZ, -R0 ;  /* 0x000000ffff007224 */ /* 0x000fe200078e0a00 */
[----:B------:R-:W-:-:S02]  /*0610*/  CS2R R112, SRZ ;  /* 0x0000000000707805 */ /* 0x000fc4000001ff00 */
[----:B------:R-:W-:Y:S01]  /*0620*/  CS2R R114, SRZ ;  /* 0x0000000000727805 */ /* 0x000fe2000001ff00 */
[----:B------:R2:W-:Y:S01]  /*0630*/  STL [R1+0x45c], RZ ;  /* 0x00045cff01007387 */ /* 0x0005e20000100800 */
[----:B------:R-:W-:Y:S02]  /*0640*/  CS2R R116, SRZ ;  /* 0x0000000000747805 */ /* 0x000fe4000001ff00 */
[----:B------:R-:W-:Y:S01]  /*0650*/  CS2R R118, SRZ ;  /* 0x0000000000767805 */ /* 0x000fe2000001ff00 */
[----:B0-----:R-:W-:Y:S01]  /*0660*/  IMAD.MOV.U32 R4, RZ, RZ, RZ ;  /* 0x000000ffff047224 */ /* 0x001fe200078e00ff */
[----:B------:R2:W-:Y:S01]  /*0670*/  STL [R1+0x460], RZ ;  /* 0x000460ff01007387 */ /* 0x0005e20000100800 */
[----:B------:R-:W-:Y:S02]  /*0680*/  CS2R R120, SRZ ;  /* 0x0000000000787805 */ /* 0x000fe4000001ff00 */
[----:B------:R-:W-:Y:S02]  /*0690*/  CS2R R122, SRZ ;  /* 0x00000000007a7805 */ /* 0x000fe4000001ff00 */
[----:B------:R-:W-:Y:S01]  /*06a0*/  CS2R R124, SRZ ;  /* 0x00000000007c7805 */ /* 0x000fe2000001ff00 */
[----:B------:R2:W-:Y:S01]  /*06b0*/  STL [R1+0x464], RZ ;  /* 0x000464ff01007387 */ /* 0x0005e20000100800 */
[----:B-1----:R-:W-:Y:S01]  /*06c0*/  IMAD.MOV R8, RZ, RZ, -R5 ;  /* 0x000000ffff087224 */ /* 0x002fe200078e0a05 */
[----:B------:R-:W-:-:S02]  /*06d0*/  CS2R R126, SRZ ;  /* 0x00000000007e7805 */ /* 0x000fc4000001ff00 */
[----:B------:R-:W-:Y:S01]  /*06e0*/  CS2R R128, SRZ ;  /* 0x0000000000807805 */ /* 0x000fe2000001ff00 */
[----:B------:R2:W-:Y:S01]  /*06f0*/  STL [R1+0x468], RZ ;  /* 0x000468ff01007387 */ /* 0x0005e20000100800 */
[----:B------:R-:W-:Y:S01]  /*0700*/  IMAD R11, R8, R9, RZ ;  /* 0x00000009080b7224 */ /* 0x000fe200078e02ff */
[----:B------:R-:W-:Y:S02]  /*0710*/  CS2R R130, SRZ ;  /* 0x0000000000827805 */ /* 0x000fe4000001ff00 */
[----:B------:R-:W-:Y:S01]  /*0720*/  CS2R R132, SRZ ;  /* 0x0000000000847805 */ /* 0x000fe2000001ff00 */
[----:B------:R2:W-:Y:S01]  /*0730*/  STL [R1+0x46c], RZ ;  /* 0x00046cff01007387 */ /* 0x0005e20000100800 */
[----:B------:R-:W-:Y:S01]  /*0740*/  IMAD.HI.U32 R4, R5, R11, R4 ;  /* 0x0000000b05047227 */ /* 0x000fe200078e0004 */
[----:B------:R-:W-:Y:S02]  /*0750*/  CS2R R134, SRZ ;  /* 0x0000000000867805 */ /* 0x000fe4000001ff00 */
[----:B------:R-:W-:Y:S01]  /*0760*/  CS2R R136, SRZ ;  /* 0x0000000000887805 */ /* 0x000fe2000001ff00 */
[----:B------:R2:W-:Y:S01]  /*0770*/  STL [R1+0x470], RZ ;  /* 0x000470ff01007387 */ /* 0x0005e20000100800 */
[----:B------:R-:W-:-:S02]  /*0780*/  CS2R R138, SRZ ;  /* 0x00000000008a7805 */ /* 0x000fc4000001ff00 */
[----:B------:R-:W-:Y:S01]  /*0790*/  CS2R R140, SRZ ;  /* 0x00000000008c7805 */ /* 0x000fe2000001ff00 */
[----:B------:R-:W-:Y:S01]  /*07a0*/  IMAD.HI.U32 R4, R4, R13, RZ ;  /* 0x0000000d04047227 */ /* 0x000fe200078e00ff */
[----:B------:R2:W-:Y:S01]  /*07b0*/  STL [R1+0x474], RZ ;  /* 0x000474ff01007387 */ /* 0x0005e20000100800 */
[----:B------:R-:W-:Y:S02]  /*07c0*/  CS2R R142, SRZ ;  /* 0x00000000008e7805 */ /* 0x000fe4000001ff00 */
[----:B------:R-:W-:Y:S01]  /*07d0*/  CS2R R144, SRZ ;  /* 0x0000000000907805 */ /* 0x000fe2000001ff00 */
[----:B------:R-:W-:Y:S01]  /*07e0*/  IMAD R0, R4, R0, R13 ;  /* 0x0000000004007224 */ /* 0x000fe200078e020d */
[----:B------:R2:W-:Y:S01]  /*07f0*/  STL [R1+0x478], RZ ;  /* 0x000478ff01007387 */ /* 0x0005e20000100800 */
[----:B------:R-:W-:Y:S02]  /*0800*/  CS2R R146, SRZ ;  /* 0x0000000000927805 */ /* 0x000fe4000001ff00 */
[----:B------:R-:W-:-:S02]  /*0810*/  CS2R R148, SRZ ;  /* 0x0000000000947805 */ /* 0x000fc4000001ff00 */
[----:B------:R-:W-:Y:S01]  /*0820*/  CS2R R150, SRZ ;  /* 0x0000000000967805 */ /* 0x000fe2000001ff00 */
[----:B------:R2:W-:Y:S01]  /*0830*/  STL [R1+0x47c], RZ ;  /* 0x00047cff01007387 */ /* 0x0005e20000100800 */
[----:B------:R-:W-:-:S03]  /*0840*/  ISETP.GT.U32.AND P1, PT, R9, R0, PT ;  /* 0x000000000900720c */ /* 0x000fc60003f24070 */
[----:B------:R2:W-:Y:S04]  /*0850*/  STL [R1+0x480], RZ ;  /* 0x000480ff01007387 */ /* 0x0005e80000100800 */
[----:B------:R2:W-:Y:S04]  /*0860*/  STL [R1+0x484], RZ ;  /* 0x000484ff01007387 */ /* 0x0005e80000100800 */
[----:B------:R2:W-:Y:S02]  /*0870*/  STL [R1+0x488], RZ ;  /* 0x000488ff01007387 */ /* 0x0005e40000100800 */
[----:B------:R-:W-:-:S02]  /*0880*/  @!P1 IMAD.IADD R0, R0, 0x1, -R9 ;  /* 0x0000000100009824 */ /* 0x000fc400078e0a09 */
[----:B------:R2:W-:Y:S01]  /*0890*/  STL [R1+0x48c], RZ ;  /* 0x00048cff01007387 */ /* 0x0005e20000100800 */
[----:B------:R-:W-:Y:S01]  /*08a0*/  @!P1 VIADD R4, R4, 0x1 ;  /* 0x0000000104049836 */ /* 0x000fe20000000000 */
[----:B------:R-:W-:Y:S02]  /*08b0*/  ISETP.NE.AND P1, PT, R6, RZ, PT ;  /* 0x000000ff0600720c */ /* 0x000fe40003f25270 */
[----:B------:R2:W-:Y:S01]  /*08c0*/  STL [R1+0x490], RZ ;  /* 0x000490ff01007387 */ /* 0x0005e20000100800 */
[----:B------:R-:W-:Y:S02]  /*08d0*/  ISETP.GE.U32.AND P0, PT, R0, R9, PT ;  /* 0x000000090000720c */ /* 0x000fe40003f06070 */
[----:B------:R-:W-:Y:S01]  /*08e0*/  LOP3.LUT R0, R7, R6, RZ, 0x3c, !PT ;  /* 0x0000000607007212 */ /* 0x000fe200078e3cff */
[----:B------:R2:W-:Y:S03]  /*08f0*/  STL [R1+0x494], RZ ;  /* 0x000494ff01007387 */ /* 0x0005e60000100800 */
[----:B------:R-:W-:Y:S01]  /*0900*/  ISETP.GE.AND P2, PT, R0, RZ, PT ;  /* 0x000000ff0000720c */ /* 0x000fe20003f46270 */
[----:B------:R2:W-:Y:S01]  /*0910*/  STL [R1+0x498], RZ ;  /* 0x000498ff01007387 */ /* 0x0005e20000100800 */
[----:B------:R-:W-:-:S03]  /*0920*/  VIADD R0, R2, 0xff ;  /* 0x000000ff02007836 */ /* 0x000fc60000000000 */
[----:B------:R2:W-:Y:S02]  /*0930*/  STL [R1+0x49c], RZ ;  /* 0x00049cff01007387 */ /* 0x0005e40000100800 */
[----:B------:R-:W-:Y:S01]  /*0940*/  @P0 VIADD R4, R4, 0x1 ;  /* 0x0000000104040836 */ /* 0x000fe20000000000 */
[----:B------:R-:W-:Y:S01]  /*0950*/  SHF.R.S32.HI R5, RZ, 0x1f, R0 ;  /* 0x0000001fff057819 */ /* 0x000fe20000011400 */
[----:B------:R2:W-:Y:S03]  /*0960*/  STL [R1+0x4a0], RZ ;  /* 0x0004a0ff01007387 */ /* 0x0005e60000100800 */
[----:B------:R-:W-:Y:S01]  /*0970*/  LEA.HI R5, R5, R0, RZ, 0x8 ;  /* 0x0000000005057211 */ /* 0x000fe200078f40ff */
[----:B------:R2:W-:Y:S01]  /*0980*/  STL [R1+0x4a4], RZ ;  /* 0x0004a4ff01007387 */ /* 0x0005e20000100800 */
[----:B------:R-:W-:Y:S01]  /*0990*/  @!P2 IMAD.MOV R4, RZ, RZ, -R4 ;  /* 0x000000ffff04a224 */ /* 0x000fe200078e0a04 */
[----:B------:R-:W-:-:S02]  /*09a0*/  @!P1 LOP3.LUT R4, RZ, R6, RZ, 0x33, !PT ;  /* 0x00000006ff049212 */ /* 0x000fc400078e33ff */
[----:B------:R2:W-:Y:S03]  /*09b0*/  STL [R1+0x4a8], RZ ;  /* 0x0004a8ff01007387 */ /* 0x0005e60000100800 */
[----:B------:R-:W-:Y:S01]  /*09c0*/  IMAD.SHL.U32 R8, R4, 0x8, RZ ;  /* 0x0000000804087824 */ /* 0x000fe200078e00ff */
[----:B------:R2:W-:Y:S01]  /*09d0*/  STL [R1+0x4ac], RZ ;  /* 0x0004acff01007387 */ /* 0x0005e20000100800 */
[----:B------:R-:W-:-:S03]  /*09e0*/  IMAD.MOV R4, RZ, RZ, -R4 ;  /* 0x000000ffff047224 */ /* 0x000fc600078e0a04 */
[----:B------:R2:W-:Y:S01]  /*09f0*/  STL [R1+0x4b0], RZ ;  /* 0x0004b0ff01007387 */ /* 0x0005e20000100800 */
[----:B------:R-:W-:Y:S01]  /*0a00*/  LEA.HI.SX32 R5, R5, -R8, 0x18 ;  /* 0x8000000805057211 */ /* 0x000fe200078fc2ff */
[----:B------:R-:W-:Y:S02]  /*0a10*/  IMAD R6, R6, R4, R7 ;  /* 0x0000000406067224 */ /* 0x000fe400078e0207 */
[----:B------:R2:W-:Y:S01]  /*0a20*/  STL [R1+0x4b4], RZ ;  /* 0x0004b4ff01007387 */ /* 0x0005e20000100800 */
[----:B------:R-:W-:Y:S02]  /*0a30*/  VIMNMX R13, R5, 0x8, PT ;  /* 0x00000008050d7848 */ /* 0x000fe40003fe0100 */
[----:B------:R-:W-:Y:S01]  /*0a40*/  IABS R11, R6 ;  /* 0x00000006000b7213 */ /* 0x000fe20000000000 */
[----:B------:R2:W-:Y:S01]  /*0a50*/  STL [R1+0x4b8], RZ ;  /* 0x0004b8ff01007387 */ /* 0x0005e20000100800 */
[----:B------:R-:W-:-:S03]  /*0a60*/  IABS R9, R13 ;  /* 0x0000000d00097213 */ /* 0x000fc60000000000 */
[----:B------:R2:W-:Y:S01]  /*0a70*/  STL [R1+0x4bc], RZ ;  /* 0x0004bcff01007387 */ /* 0x0005e20000100800 */
[----:B------:R-:W0:Y:S03]  /*0a80*/  I2F.RP R0, R9 ;  /* 0x0000000900007306 */ /* 0x000e260000209400 */
[----:B------:R2:W-:Y:S04]  /*0a90*/  STL [R1+0x4c0], RZ ;  /* 0x0004c0ff01007387 */ /* 0x0005e80000100800 */
[----:B------:R2:W-:Y:S04]  /*0aa0*/  STL [R1+0x4c4], RZ ;  /* 0x0004c4ff01007387 */ /* 0x0005e80000100800 */
[----:B------:R2:W-:Y:S04]  /*0ab0*/  STL [R1+0x4c8], RZ ;  /* 0x0004c8ff01007387 */ /* 0x0005e80000100800 */
[----:B------:R2:W-:Y:S01]  /*0ac0*/  STL [R1+0x4cc], RZ ;  /* 0x0004ccff01007387 */ /* 0x0005e20000100800 */
[----:B0-----:R-:W0:Y:S03]  /*0ad0*/  MUFU.RCP R0, R0 ;  /* 0x0000000000007308 */ /* 0x001e260000001000 */
[----:B------:R2:W-:Y:S04]  /*0ae0*/  STL [R1+0x4d0], RZ ;  /* 0x0004d0ff01007387 */ /* 0x0005e80000100800 */
[----:B------:R2:W-:Y:S04]  /*0af0*/  STL [R1+0x4d4], RZ ;  /* 0x0004d4ff01007387 */ /* 0x0005e80000100800 */
[----:B------:R2:W-:Y:S04]  /*0b00*/  STL [R1+0x4d8], RZ ;  /* 0x0004d8ff01007387 */ /* 0x0005e80000100800 */
[----:B------:R2:W-:Y:S01]  /*0b10*/  STL [R1+0x4dc], RZ ;  /* 0x0004dcff01007387 */ /* 0x0005e20000100800 */
[----:B0-----:R-:W-:-:S03]  /*0b20*/  VIADD R5, R0, 0xffffffe ;  /* 0x0ffffffe00057836 */ /* 0x001fc60000000000 */
[----:B------:R2:W-:Y:S04]  /*0b30*/  STL [R1+0x4e0], RZ ;  /* 0x0004e0ff01007387 */ /* 0x0005e80000100800 */
[----:B------:R2:W-:Y:S01]  /*0b40*/  STL [R1+0x4e4], RZ ;  /* 0x0004e4ff01007387 */ /* 0x0005e20000100800 */
[----:B------:R-:W0:Y:S03]  /*0b50*/  F2I.FTZ.U32.TRUNC.NTZ R5, R5 ;  /* 0x0000000500057305 */ /* 0x000e26000021f000 */
[----:B------:R2:W-:Y:S04]  /*0b60*/  STL [R1+0x4e8], RZ ;  /* 0x0004e8ff01007387 */ /* 0x0005e80000100800 */
[----:B------:R2:W-:Y:S04]  /*0b70*/  STL [R1+0x4ec], RZ ;  /* 0x0004ecff01007387 */ /* 0x0005e80000100800 */
[----:B------:R2:W-:Y:S04]  /*0b80*/  STL [R1+0x4f0], RZ ;  /* 0x0004f0ff01007387 */ /* 0x0005e80000100800 */
[----:B------:R2:W-:Y:S01]  /*0b90*/  STL [R1+0x4f4], RZ ;  /* 0x0004f4ff01007387 */ /* 0x0005e20000100800 */
[----:B0-----:R-:W-:-:S03]  /*0ba0*/  IMAD.MOV R10, RZ, RZ, -R5 ;  /* 0x000000ffff0a7224 */ /* 0x001fc600078e0a05 */
[----:B------:R2:W-:Y:S01]  /*0bb0*/  STL [R1+0x4f8], RZ ;  /* 0x0004f8ff01007387 */ /* 0x0005e20000100800 */
[----:B------:R-:W-:Y:S01]  /*0bc0*/  IMAD.MOV.U32 R4, RZ, RZ, R10 ;  /* 0x000000ffff047224 */ /* 0x000fe200078e000a */
[----:B------:R-:W-:Y:S02]  /*0bd0*/  IABS R10, R13 ;  /* 0x0000000d000a7213 */ /* 0x000fe40000000000 */
[----:B------:R2:W-:Y:S01]  /*0be0*/  STL [R1+0x4fc], RZ ;  /* 0x0004fcff01007387 */ /* 0x0005e20000100800 */
[----:B------:R-:W-:Y:S02]  /*0bf0*/  IMAD R7, R4, R9, RZ ;  /* 0x0000000904077224 */ /* 0x000fe400078e02ff */
[----:B------:R-:W-:Y:S01]  /*0c00*/  IMAD.MOV.U32 R4, RZ, RZ, RZ ;  /* 0x000000ffff047224 */ /* 0x000fe200078e00ff */
[----:B------:R2:W-:Y:S01]  /*0c10*/  STL [R1+0x500], RZ ;  /* 0x000500ff01007387 */ /* 0x0005e20000100800 */
[----:B------:R-:W-:Y:S02]  /*0c20*/  IMAD.MOV R0, RZ, RZ, -R10 ;  /* 0x000000ffff007224 */ /* 0x000fe400078e0a0a */
[----:B------:R-:W-:Y:S01]  /*0c30*/  IMAD.HI.U32 R4, R5, R7, R4 ;  /* 0x0000000705047227 */ /* 0x000fe200078e0004 */
[----:B------:R2:W-:Y:S04]  /*0c40*/  STL [R1+0x504], RZ ;  /* 0x000504ff01007387 */ /* 0x0005e80000100800 */
[----:B------:R2:W-:Y:S01]  /*0c50*/  STL [R1+0x508], RZ ;  /* 0x000508ff01007387 */ /* 0x0005e20000100800 */
[----:B------:R-:W-:-:S03]  /*0c60*/  IMAD.HI.U32 R4, R4, R11, RZ ;  /* 0x0000000b04047227 */ /* 0x000fc600078e00ff */
[----:B------:R2:W-:Y:S01]  /*0c70*/  STL [R1+0x50c], RZ ;  /* 0x00050cff01007387 */ /* 0x0005e20000100800 */
[----:B------:R-:W-:-:S03]  /*0c80*/  IMAD R0, R4, R0, R11 ;  /* 0x0000000004007224 */ /* 0x000fc600078e020b */
[----:B------:R2:W-:Y:S02]  /*0c90*/  STL [R1+0x510], RZ ;  /* 0x000510ff01007387 */ /* 0x0005e40000100800 */
[----:B------:R-:W-:Y:S02]  /*0ca0*/  ISETP.GT.U32.AND P1, PT, R9, R0, PT ;  /* 0x000000000900720c */ /* 0x000fe40003f24070 */
[----:B------:R2:W-:Y:S04]  /*0cb0*/  STL [R1+0x514], RZ ;  /* 0x000514ff01007387 */ /* 0x0005e80000100800 */
[----:B------:R2:W-:Y:S04]  /*0cc0*/  STL [R1+0x518], RZ ;  /* 0x000518ff01007387 */ /* 0x0005e80000100800 */
[----:B------:R2:W-:Y:S03]  /*0cd0*/  STL [R1+0x51c], RZ ;  /* 0x00051cff01007387 */ /* 0x0005e60000100800 */
[----:B------:R-:W-:Y:S01]  /*0ce0*/  @!P1 IMAD.IADD R0, R0, 0x1, -R9 ;  /* 0x0000000100009824 */ /* 0x000fe200078e0a09 */
[----:B------:R2:W-:Y:S01]  /*0cf0*/  STL [R1+0x520], RZ ;  /* 0x000520ff01007387 */ /* 0x0005e20000100800 */
[----:B------:R-:W-:Y:S01]  /*0d00*/  @!P1 VIADD R4, R4, 0x1 ;  /* 0x0000000104049836 */ /* 0x000fe20000000000 */
[----:B------:R-:W-:-:S02]  /*0d10*/  ISETP.NE.AND P1, PT, R13, RZ, PT ;  /* 0x000000ff0d00720c */ /* 0x000fc40003f25270 */
[----:B------:R2:W-:Y:S01]  /*0d20*/  STL [R1+0x524], RZ ;  /* 0x000524ff01007387 */ /* 0x0005e20000100800 */
[----:B------:R-:W-:Y:S02]  /*0d30*/  ISETP.GE.U32.AND P0, PT, R0, R9, PT ;  /* 0x000000090000720c */ /* 0x000fe40003f06070 */
[-C--:B------:R-:W-:Y:S01]  /*0d40*/  LOP3.LUT R0, R6, R13.reuse, RZ, 0x3c, !PT ;  /* 0x0000000d06007212 */ /* 0x080fe200078e3cff */
[----:B------:R2:W-:Y:S03]  /*0d50*/  STL [R1+0x528], RZ ;  /* 0x000528ff01007387 */ /* 0x0005e60000100800 */
[----:B------:R-:W-:Y:S01]  /*0d60*/  ISETP.GE.AND P2, PT, R0, RZ, PT ;  /* 0x000000ff0000720c */ /* 0x000fe20003f46270 */
[----:B------:R2:W-:Y:S04]  /*0d70*/  STL [R1+0x52c], RZ ;  /* 0x00052cff01007387 */ /* 0x0005e80000100800 */
[----:B------:R2:W-:Y:S02]  /*0d80*/  STL [R1+0x530], RZ ;  /* 0x000530ff01007387 */ /* 0x0005e40000100800 */
[----:B------:R-:W-:Y:S01]  /*0d90*/  @P0 VIADD R4, R4, 0x1 ;  /* 0x0000000104040836 */ /* 0x000fe20000000000 */
[----:B------:R-:W-:Y:S01]  /*0da0*/  ISETP.GE.AND P0, PT, R199, 0x20, PT ;  /* 0x00000020c700780c */ /* 0x000fe20003f06270 */
[----:B------:R2:W-:Y:S04]  /*0db0*/  STL [R1+0x534], RZ ;  /* 0x000534ff01007387 */ /* 0x0005e80000100800 */
[----:B------:R2:W-:Y:S01]  /*0dc0*/  STL [R1+0x538], RZ ;  /* 0x000538ff01007387 */ /* 0x0005e20000100800 */
[----:B------:R-:W-:Y:S01]  /*0dd0*/  @!P2 IMAD.MOV R4, RZ, RZ, -R4 ;  /* 0x000000ffff04a224 */ /* 0x000fe200078e0a04 */
[----:B------:R-:W-:-:S02]  /*0de0*/  @!P1 LOP3.LUT R4, RZ, R13, RZ, 0x33, !PT ;  /* 0x0000000dff049212 */ /* 0x000fc400078e33ff */
[----:B------:R2:W-:Y:S03]  /*0df0*/  STL [R1+0x53c], RZ ;  /* 0x00053cff01007387 */ /* 0x0005e60000100800 */
[----:B------:R-:W-:Y:S01]  /*0e00*/  IMAD.MOV R0, RZ, RZ, -R4 ;  /* 0x000000ffff007224 */ /* 0x000fe200078e0a04 */
[----:B------:R2:W-:Y:S01]  /*0e10*/  STL [R1+0x540], RZ ;  /* 0x000540ff01007387 */ /* 0x0005e20000100800 */
[----:B------:R-:W-:Y:S02]  /*0e20*/  IMAD.SHL.U32 R4, R4, 0x200, RZ ;  /* 0x0000020004047824 */ /* 0x000fe400078e00ff */
[----:B------:R-:W-:Y:S01]  /*0e30*/  IMAD R0, R13, R0, R6 ;  /* 0x000000000d007224 */ /* 0x000fe200078e0206 */
[----:B------:R2:W-:Y:S03]  /*0e40*/  STL [R1+0x544], RZ ;  /* 0x000544ff01007387 */ /* 0x0005e60000100800 */
[----:B------:R-:W-:Y:S01]  /*0e50*/  IMAD.IADD R0, R8, 0x1, R0 ;  /* 0x0000000108007824 */ /* 0x000fe200078e0200 */
[----:B------:R2:W-:Y:S04]  /*0e60*/  STL [R1+0x548], RZ ;  /* 0x000548ff01007387 */ /* 0x0005e80000100800 */
[----:B------:R2:W-:Y:S01]  /*0e70*/  STL [R1+0x54c], RZ ;  /* 0x00054cff01007387 */ /* 0x0005e20000100800 */
[----:B------:R-:W-:-:S03]  /*0e80*/  R2UR UR4, R0 ;  /* 0x00000000000472ca */ /* 0x000fc600000e0000 */
[----:B------:R2:W-:Y:S04]  /*0e90*/  STL [R1+0x550], RZ ;  /* 0x000550ff01007387 */ /* 0x0005e80000100800 */
[----:B------:R2:W-:Y:S04]  /*0ea0*/  STL [R1+0x554], RZ ;  /* 0x000554ff01007387 */ /* 0x0005e80000100800 */
[----:B------:R2:W-:Y:S02]  /*0eb0*/  STL [R1+0x558], RZ ;  /* 0x000558ff01007387 */ /* 0x0005e40000100800 */
[----:B------:R-:W-:-:S02]  /*0ec0*/  ULEA UR4, UR4, UR5, 0x8 ;  /* 0x0000000504047291 */ /* 0x000fc4000f8e403f */
[----:B------:R2:W-:Y:S01]  /*0ed0*/  STL [R1+0x55c], RZ ;  /* 0x00055cff01007387 */ /* 0x0005e20000100800 */
[----:B------:R-:W-:-:S03]  /*0ee0*/  ULEA UR5, UR7, UR6, 0x18 ;  /* 0x0000000607057291 */ /* 0x000fc6000f8ec03f */
[----:B------:R2:W-:Y:S01]  /*0ef0*/  STL [R1+0x560], RZ ;  /* 0x000560ff01007387 */ /* 0x0005e20000100800 */
[----:B------:R-:W-:-:S03]  /*0f00*/  VIADD R17, R196, UR4 ;  /* 0x00000004c4117c36 */ /* 0x000fc60008000000 */
[----:B------:R2:W-:Y:S04]  /*0f10*/  STL [R1+0x564], RZ ;  /* 0x000564ff01007387 */ /* 0x0005e80000100800 */
        /* <DEDUP_REMOVED lines=166> */
[----:B------:R2:W-:Y:S04]  /*1980*/  STL [R1], RZ ;  /* 0x000000ff01007387 */ /* 0x0005e80000100800 */
        /* <DEDUP_REMOVED lines=127> */
[----:B------:R2:W-:Y:S01]  /*2180*/  STL [R1+0x930], R17 ;  /* 0x0009301101007387 */ /* 0x0005e20000100800 */
[----:B------:R-:W-:Y:S05]  /*2190*/  @!P0 BRA `(.L_x_0) ;  /* 0x00000148003c8947 */ /* 0x000fea0003800000 */
[----:B------:R-:W-:Y:S01]  /*21a0*/  IABS R12, R2 ;  /* 0x00000002000c7213 */ /* 0x000fe20000000000 */
[----:B------:R-:W-:Y:S01]  /*21b0*/  ULDC UR4, c[0x0][0x240] ;  /* 0x0000900000047ab9 */ /* 0x000fe20000000800 */
[----:B------:R-:W-:Y:S01]  /*21c0*/  IABS R0, R3 ;  /* 0x0000000300007213 */ /* 0x000fe20000000000 */
[----:B------:R-:W-:Y:S01]  /*21d0*/  ULDC.64 UR10, c[0x0][0x218] ;  /* 0x00008600000a7ab9 */ /* 0x000fe20000000a00 */
[----:B------:R-:W0:Y:S01]  /*21e0*/  I2F.RP R10, R12 ;  /* 0x0000000c000a7306 */ /* 0x000e220000209400 */
[----:B------:R-:W-:Y:S01]  /*21f0*/  SHF.R.S32.HI R6, RZ, 0x1f, R199 ;  /* 0x0000001fff067819 */ /* 0x000fe200000114c7 */
[----:B------:R-:W-:Y:S01]  /*2200*/  ULDC.64 UR8, c[0x0][0x218] ;  /* 0x0000860000087ab9 */ /* 0x000fe20000000a00 */
[----:B------:R-:W-:Y:S01]  /*2210*/  IABS R14, R17 ;  /* 0x00000011000e7213 */ /* 0x000fe20000000000 */
[----:B------:R-:W-:Y:S01]  /*2220*/  ULDC.64 UR6, c[0x0][0x218] ;  /* 0x0000860000067ab9 */ /* 0x000fe20000000a00 */
[----:B------:R-:W-:Y:S01]  /*2230*/  LEA.HI R199, R6, R199, RZ, 0x5 ;  /* 0x000000c706c77211 */ /* 0x000fe200078f28ff */
[----:B------:R-:W-:Y:S01]  /*2240*/  IMAD.MOV.U32 R6, RZ, RZ, RZ ;  /* 0x000000ffff067224 */ /* 0x000fe200078e00ff */
[----:B------:R-:W-:Y:S01]  /*2250*/  SHF.R.U32.HI R13, RZ, 0x5, R153 ;  /* 0x00000005ff0d7819 */ /* 0x000fe20000011699 */
[----:B------:R-:W1:Y:S01]  /*2260*/  I2F.RP R5, R0 ;  /* 0x0000000000057306 */ /* 0x000e620000209400 */
[----:B------:R-:W-:Y:S01]  /*2270*/  ISETP.GE.AND P3, PT, R17, RZ, PT ;  /* 0x000000ff1100720c */ /* 0x000fe20003f66270 */
[----:B------:R-:W-:Y:S01]  /*2280*/  ULDC.64 UR14, c[0x0][0x218] ;  /* 0x00008600000e7ab9 */ /* 0x000fe20000000a00 */
[----:B------:R-:W-:Y:S01]  /*2290*/  ISETP.NE.AND P4, PT, R2, RZ, PT ;  /* 0x000000ff0200720c */ /* 0x000fe20003f85270 */
[----:B------:R-:W-:Y:S01]  /*22a0*/  ULDC.64 UR12, c[0x0][0x218] ;  /* 0x00008600000c7ab9 */ /* 0x000fe20000000a00 */
[----:B------:R-:W-:-:S02]  /*22b0*/  CS2R R122, SRZ ;  /* 0x00000000007a7805 */ /* 0x000fc4000001ff00 */
[----:B------:R-:W-:Y:S02]  /*22c0*/  CS2R R124, SRZ ;  /* 0x00000000007c7805 */ /* 0x000fe4000001ff00 */
[----:B------:R-:W-:Y:S01]  /*22d0*/  CS2R R126, SRZ ;  /* 0x00000000007e7805 */ /* 0x000fe2000001ff00 */
[----:B0-----:R-:W0:Y:S01]  /*22e0*/  MUFU.RCP R10, R10 ;  /* 0x0000000a000a7308 */ /* 0x001e220000001000 */
[----:B------:R-:W-:Y:S02]  /*22f0*/  CS2R R128, SRZ ;  /* 0x0000000000807805 */ /* 0x000fe4000001ff00 */
[----:B------:R-:W-:Y:S02]  /*2300*/  CS2R R130, SRZ ;  /* 0x0000000000827805 */ /* 0x000fe4000001ff00 */
[----:B------:R-:W-:Y:S02]  /*2310*/  CS2R R132, SRZ ;  /* 0x0000000000847805 */ /* 0x000fe4000001ff00 */
[----:B------:R-:W-:-:S02]  /*2320*/  CS2R R134, SRZ ;  /* 0x0000000000867805 */ /* 0x000fc4000001ff00 */
[----:B------:R-:W-:Y:S02]  /*2330*/  CS2R R136, SRZ ;  /* 0x0000000000887805 */ /* 0x000fe4000001ff00 */
[----:B------:R-:W-:Y:S02]  /*2340*/  CS2R R138, SRZ ;  /* 0x00000000008a7805 */ /* 0x000fe4000001ff00 */
[----:B------:R-:W-:Y:S01]  /*2350*/  SHF.R.S32.HI R199, RZ, 0x5, R199 ;  /* 0x00000005ffc77819 */ /* 0x000fe200000114c7 */
[----:B-1----:R-:W1:Y:S01]  /*2360*/  MUFU.RCP R5, R5 ;  /* 0x0000000500057308 */ /* 0x002e620000001000 */
[----:B------:R-:W-:Y:S02]  /*2370*/  CS2R R140, SRZ ;  /* 0x00000000008c7805 */ /* 0x000fe4000001ff00 */
[----:B------:R-:W-:Y:S02]  /*2380*/  CS2R R142, SRZ ;  /* 0x00000000008e7805 */ /* 0x000fe4000001ff00 */
[----:B------:R-:W-:-:S02]  /*2390*/  CS2R R144, SRZ ;  /* 0x0000000000907805 */ /* 0x000fc4000001ff00 */
[----:B------:R-:W-:Y:S02]  /*23a0*/  CS2R R146, SRZ ;  /* 0x0000000000927805 */ /* 0x000fe4000001ff00 */
[----:B------:R-:W-:Y:S02]  /*23b0*/  CS2R R148, SRZ ;  /* 0x0000000000947805 */ /* 0x000fe4000001ff00 */
[----:B------:R-:W-:Y:S01]  /*23c0*/  CS2R R150, SRZ ;  /* 0x0000000000967805 */ /* 0x000fe2000001ff00 */
[----:B------:R-:W-:Y:S01]  /*23d0*/  UMOV UR16, 0xffffff80 ;  /* 0xffffff8000107882 */ /* 0x000fe20000000000 */
[----:B------:R-:W-:Y:S01]  /*23e0*/  UMOV UR17, 0x3fffffef ;  /* 0x3fffffef00117882 */ /* 0x000fe20000000000 */
[----:B0-----:R-:W-:-:S06]  /*23f0*/  VIADD R7, R10, 0xffffffe ;  /* 0x0ffffffe0a077836 */ /* 0x001fcc0000000000 */
[----:B------:R-:W0:Y:S01]  /*2400*/  F2I.FTZ.U32.TRUNC.NTZ R7, R7 ;  /* 0x0000000700077305 */ /* 0x000e22000021f000 */
[----:B-1----:R-:W-:Y:S01]  /*2410*/  VIADD R8, R5, 0xffffffe ;  /* 0x0ffffffe05087836 */ /* 0x002fe20000000000 */
[----:B------:R-:W-:-:S04]  /*2420*/  SGXT.U32 R5, R13, 0x2 ;  /* 0x000000020d05781a */ /* 0x000fc80000000000 */
[----:B------:R-:W-:Y:S02]  /*2430*/  LOP3.LUT R5, R4, R5, RZ, 0xfc, !PT ;  /* 0x0000000504057212 */ /* 0x000fe400078efcff */
[----:B------:R1:W3:Y:S02]  /*2440*/  F2I.FTZ.U32.TRUNC.NTZ R9, R8 ;  /* 0x0000000800097305 */ /* 0x0002e4000021f000 */
[C---:B------:R-:W-:Y:S02]  /*2450*/  LOP3.LUT R16, R5.reuse, 0x1e8, RZ, 0xfc, !PT ;  /* 0x000001e805107812 */ /* 0x040fe400078efcff */
[C---:B--2---:R-:W-:Y:S01]  /*2460*/  LOP3.LUT R17, R5.reuse, 0x130, RZ, 0xfc, !PT ;  /* 0x0000013005117812 */ /* 0x044fe200078efcff */
[----:B0-----:R-:W-:Y:S01]  /*2470*/  IMAD.MOV R11, RZ, RZ, -R7 ;  /* 0x000000ffff0b7224 */ /* 0x001fe200078e0a07 */
[----:B------:R-:W-:Y:S01]  /*2480*/  IABS R211, R16 ;  /* 0x0000001000d37213 */ /* 0x000fe20000000000 */
[----:B-1----:R-:W-:Y:S01]  /*2490*/  IMAD.MOV.U32 R8, RZ, RZ, RZ ;  /* 0x000000ffff087224 */ /* 0x002fe200078e00ff */
[----:B------:R-:W-:Y:S01]  /*24a0*/  LOP3.LUT R19, R5, 0x128, RZ, 0xfc, !PT ;  /* 0x0000012805137812 */ /* 0x000fe200078efcff */
[----:B------:R-:W-:Y:S01]  /*24b0*/  IMAD R11, R11, R12, RZ ;  /* 0x0000000c0b0b7224 */ /* 0x000fe200078e02ff */
[----:B------:R-:W-:-:S02]  /*24c0*/  LOP3.LUT R18, R5, 0x12c, RZ, 0xfc, !PT ;  /* 0x0000012c05127812 */ /* 0x000fc400078efcff */
[----:B------:R-:W-:Y:S01]  /*24d0*/  LOP3.LUT R22, R5, 0x94, RZ, 0xfc, !PT ;  /* 0x0000009405167812 */ /* 0x000fe200078efcff */
[----:B------:R-:W-:Y:S01]  /*24e0*/  IMAD.HI.U32 R11, R7, R11, R6 ;  /* 0x0000000b070b7227 */ /* 0x000fe200078e0006 */
[----:B------:R-:W-:Y:S02]  /*24f0*/  LEA.HI R7, R153, R4, RZ, 0x1b ;  /* 0x0000000499077211 */ /* 0x000fe400078fd8ff */
[----:B------:R-:W-:Y:S01]  /*2500*/  IABS R51, R18 ;  /* 0x0000001200337213 */ /* 0x000fe20000000000 */
[----:B---3--:R-:W-:Y:S01]  /*2510*/  IMAD.MOV R15, RZ, RZ, -R9 ;  /* 0x000000ffff0f7224 */ /* 0x008fe200078e0a09 */
[----:B------:R-:W-:Y:S01]  /*2520*/  LOP3.LUT R78, R5, 0x8c, RZ, 0xfc, !PT ;  /* 0x0000008c054e7812 */ /* 0x000fe200078efcff */
[----:B------:R-:W-:Y:S01]  /*2530*/  IMAD.HI.U32 R11, R11, R14, RZ ;  /* 0x0000000e0b0b7227 */ /* 0x000fe200078e00ff */
[----:B------:R-:W-:Y:S02]  /*2540*/  LOP3.LUT R80, R5, 0x88, RZ, 0xfc, !PT ;  /* 0x0000008805507812 */ /* 0x000fe400078efcff */
[----:B------:R-:W-:Y:S01]  /*2550*/  IABS R85, R78 ;  /* 0x0000004e00557213 */ /* 0x000fe20000000000 */
[----:B------:R-:W-:Y:S01]  /*2560*/  IMAD R13, R15, R0, RZ ;  /* 0x000000000f0d7224 */ /* 0x000fe200078e02ff */
[C---:B------:R-:W-:Y:S01]  /*2570*/  LOP3.LUT R15, R5.reuse, 0x1f0, RZ, 0xfc, !PT ;  /* 0x000001f0050f7812 */ /* 0x040fe200078efcff */
[----:B------:R-:W-:Y:S01]  /*2580*/  IMAD.MOV R11, RZ, RZ, -R11 ;  /* 0x000000ffff0b7224 */ /* 0x000fe200078e0a0b */
[----:B------:R-:W-:Y:S01]  /*2590*/  LOP3.LUT R82, R5, 0x84, RZ, 0xfc, !PT ;  /* 0x0000008405527812 */ /* 0x000fe200078efcff */
[----:B------:R-:W-:Y:S01]  /*25a0*/  VIADD R10, R7, 0x1fc ;  /* 0x000001fc070a7836 */ /* 0x000fe20000000000 */
[----:B------:R-:W-:Y:S01]  /*25b0*/  IABS R207, R15 ;  /* 0x0000000f00cf7213 */ /* 0x000fe20000000000 */
[----:B------:R-:W-:Y:S01]  /*25c0*/  IMAD.HI.U32 R6, R9, R13, R8 ;  /* 0x0000000d09067227 */ /* 0x000fe200078e0008 */
[----:B------:R-:W-:-:S02]  /*25d0*/  IABS R13, R5 ;  /* 0x00000005000d7213 */ /* 0x000fc40000000000 */
[----:B------:R-:W-:Y:S01]  /*25e0*/  ISETP.GE.AND P5, PT, R10, RZ, PT ;  /* 0x000000ff0a00720c */ /* 0x000fe20003fa6270 */
[----:B------:R-:W-:Y:S01]  /*25f0*/  IMAD R11, R12, R11, R14 ;  /* 0x0000000b0c0b7224 */ /* 0x000fe200078e020e */
[----:B------:R-:W-:Y:S01]  /*2600*/  IABS R201, R10 ;  /* 0x0000000a00c97213 */ /* 0x000fe20000000000 */
[----:B------:R-:W-:Y:S01]  /*2610*/  IMAD.HI.U32 R10, R6, R13, RZ ;  /* 0x0000000d060a7227 */ /* 0x000fe200078e00ff */
[C---:B------:R-:W-:Y:S02]  /*2620*/  LOP3.LUT R8, R5.reuse, 0x1f8, RZ, 0xfc, !PT ;  /* 0x000001f805087812 */ /* 0x040fe400078efcff */
[----:B------:R-:W-:Y:S01]  /*2630*/  ISETP.GT.U32.AND P0, PT, R12, R11, PT ;  /* 0x0000000b0c00720c */ /* 0x000fe20003f04070 */
[----:B------:R-:W-:Y:S01]  /*2640*/  IMAD.MOV R10, RZ, RZ, -R10 ;  /* 0x000000ffff0a7224 */ /* 0x000fe200078e0a0a */
[----:B------:R-:W-:Y:S02]  /*2650*/  ISETP.GE.AND P1, PT, R8, RZ, PT ;  /* 0x000000ff0800720c */ /* 0x000fe40003f26270 */
[----:B------:R-:W-:Y:S01]  /*2660*/  IABS R203, R8 ;  /* 0x0000000800cb7213 */ /* 0x000fe20000000000 */
[----:B------:R-:W-:Y:S01]  /*2670*/  IMAD R13, R0, R10, R13 ;  /* 0x0000000a000d7224 */ /* 0x000fe200078e020d */
[C---:B------:R-:W-:Y:S01]  /*2680*/  LOP3.LUT R14, R5.reuse, 0x1f4, RZ, 0xfc, !PT ;  /* 0x000001f4050e7812 */ /* 0x040fe200078efcff */
[----:B------:R-:W-:Y:S01]  /*2690*/  IMAD.HI.U32 R8, R6, R201, RZ ;  /* 0x000000c906087227 */ /* 0x000fe200078e00ff */
[----:B------:R-:W-:-:S02]  /*26a0*/  LOP3.LUT R10, R5, 0x1ec, RZ, 0xfc, !PT ;  /* 0x000001ec050a7812 */ /* 0x000fc400078efcff */
[----:B------:R-:W-:Y:S01]  /*26b0*/  IABS R205, R14 ;  /* 0x0000000e00cd7213 */ /* 0x000fe20000000000 */
[----:B------:R-:W-:Y:S01]  /*26c0*/  IMAD.HI.U32 R9, R6, R203, RZ ;  /* 0x000000cb06097227 */ /* 0x000fe200078e00ff */
[----:B------:R-:W-:Y:S02]  /*26d0*/  IABS R209, R10 ;  /* 0x0000000a00d17213 */ /* 0x000fe40000000000 */
[----:B------:R-:W-:Y:S01]  /*26e0*/  LOP3.LUT R84, R5, 0x80, RZ, 0xfc, !PT ;  /* 0x0000008005547812 */ /* 0x000fe200078efcff */
[----:B------:R-:W-:Y:S01]  /*26f0*/  @!P0 IMAD.IADD R11, R11, 0x1, -R12 ;  /* 0x000000010b0b8824 */ /* 0x000fe200078e0a0c */
[----:B------:R-:W-:Y:S01]  /*2700*/  ISETP.GT.U32.AND P0, PT, R0, R13, PT ;  /* 0x0000000d0000720c */ /* 0x000fe20003f04070 */
[----:B------:R-:W-:Y:S01]  /*2710*/  IMAD.MOV R8, RZ, RZ, -R8 ;  /* 0x000000ffff087224 */ /* 0x000fe200078e0a08 */
[C---:B------:R-:W-:Y:S01]  /*2720*/  LOP3.LUT R86, R5.reuse, 0x6c, RZ, 0xfc, !PT ;  /* 0x0000006c05567812 */ /* 0x040fe200078efcff */
[----:B------:R-:W-:Y:S01]  /*2730*/  IMAD.MOV R9, RZ, RZ, -R9 ;  /* 0x000000ffff097224 */ /* 0x000fe200078e0a09 */
[----:B------:R-:W-:Y:S01]  /*2740*/  ISETP.GT.U32.AND P2, PT, R12, R11, PT ;  /* 0x0000000b0c00720c */ /* 0x000fe20003f44070 */
[----:B------:R-:W-:Y:S01]  /*2750*/  IMAD R201, R0, R8, R201 ;  /* 0x0000000800c97224 */ /* 0x000fe200078e02c9 */
[----:B------:R-:W-:Y:S01]  /*2760*/  IABS R89, R86 ;  /* 0x0000005600597213 */ /* 0x000fe20000000000 */
[----:B------:R-:W-:Y:S01]  /*2770*/  IMAD.HI.U32 R8, R6, R205, RZ ;  /* 0x000000cd06087227 */ /* 0x000fe200078e00ff */
[----:B------:R-:W-:-:S02]  /*2780*/  LOP3.LUT R90, R5, 0x68, RZ, 0xfc, !PT ;  /* 0x00000068055a7812 */ /* 0x000fc400078efcff */
[C---:B------:R-:W-:Y:S01]  /*2790*/  LOP3.LUT R92, R5.reuse, 0x64, RZ, 0xfc, !PT ;  /* 0x00000064055c7812 */ /* 0x040fe200078efcff */
[C---:B------:R-:W-:Y:S01]  /*27a0*/  IMAD R203, R0.reuse, R9, R203 ;  /* 0x0000000900cb7224 */ /* 0x040fe200078e02cb */
[----:B------:R-:W-:Y:S01]  /*27b0*/  LOP3.LUT R94, R5, 0x60, RZ, 0xfc, !PT ;  /* 0x00000060055e7812 */ /* 0x000fe200078efcff */
[----:B------:R-:W-:Y:S01]  /*27c0*/  @!P0 IMAD.IADD R13, R13, 0x1, -R0 ;  /* 0x000000010d0d8824 */ /* 0x000fe200078e0a00 */
[C---:B------:R-:W-:Y:S01]  /*27d0*/  ISETP.GT.U32.AND P0, PT, R0.reuse, R201, PT ;  /* 0x000000c90000720c */ /* 0x040fe20003f04070 */
[----:B------:R-:W-:Y:S01]  /*27e0*/  IMAD.MOV R8, RZ, RZ, -R8 ;  /* 0x000000ffff087224 */ /* 0x000fe200078e0a08 */
[----:B------:R-:W-:Y:S01]  /*27f0*/  ISETP.GT.U32.AND P6, PT, R0, R203, PT ;  /* 0x000000cb0000720c */ /* 0x000fe20003fc4070 */
[----:B------:R-:W-:Y:S01]  /*2800*/  IMAD.HI.U32 R9, R6, R207, RZ ;  /* 0x000000cf06097227 */ /* 0x000fe200078e00ff */
[----:B------:R-:W-:Y:S02]  /*2810*/  IABS R91, R92 ;  /* 0x0000005c005b7213 */ /* 0x000fe40000000000 */
[C---:B------:R-:W-:Y:S01]  /*2820*/  LOP3.LUT R96, R5.reuse, 0x58, RZ, 0xfc, !PT ;  /* 0x0000005805607812 */ /* 0x040fe200078efcff */
[----:B------:R-:W-:Y:S01]  /*2830*/  IMAD R205, R0, R8, R205 ;  /* 0x0000000800cd7224 */ /* 0x000fe200078e02cd */
[----:B------:R-:W-:Y:S01]  /*2840*/  LOP3.LUT R97, R5, 0x54, RZ, 0xfc, !PT ;  /* 0x0000005405617812 */ /* 0x000fe200078efcff */
[----:B------:R-:W-:Y:S01]  /*2850*/  IMAD.MOV R9, RZ, RZ, -R9 ;  /* 0x000000ffff097224 */ /* 0x000fe200078e0a09 */
[----:B------:R-:W-:Y:S01]  /*2860*/  IABS R93, R96 ;  /* 0x00000060005d7213 */ /* 0x000fe20000000000 */
[----:B------:R-:W-:Y:S01]  /*2870*/  IMAD.HI.U32 R8, R6, R209, RZ ;  /* 0x000000d106087227 */ /* 0x000fe200078e00ff */
[----:B------:R-:W-:-:S02]  /*2880*/  IABS R95, R97 ;  /* 0x00000061005f7213 */ /* 0x000fc40000000000 */
[C---:B------:R-:W-:Y:S01]  /*2890*/  LOP3.LUT R98, R5.reuse, 0x50, RZ, 0xfc, !PT ;  /* 0x0000005005627812 */ /* 0x040fe200078efcff */
[C---:B------:R-:W-:Y:S01]  /*28a0*/  IMAD R207, R0.reuse, R9, R207 ;  /* 0x0000000900cf7224 */ /* 0x040fe200078e02cf */
[C---:B------:R-:W-:Y:S01]  /*28b0*/  LOP3.LUT R99, R5.reuse, 0x4c, RZ, 0xfc, !PT ;  /* 0x0000004c05637812 */ /* 0x040fe200078efcff */
[----:B------:R-:W-:Y:S01]  /*28c0*/  IMAD.MOV R8, RZ, RZ, -R8 ;  /* 0x000000ffff087224 */ /* 0x000fe200078e0a08 */
[----:B------:R-:W-:Y:S01]  /*28d0*/  LOP3.LUT R110, R5, 0x30, RZ, 0xfc, !PT ;  /* 0x00000030056e7812 */ /* 0x000fe200078efcff */
[----:B------:R-:W-:Y:S01]  /*28e0*/  @!P2 IMAD.IADD R11, R11, 0x1, -R12 ;  /* 0x000000010b0ba824 */ /* 0x000fe200078e0a0c */
[C---:B------:R-:W-:Y:S01]  /*28f0*/  ISETP.GT.U32.AND P2, PT, R0.reuse, R13, PT ;  /* 0x0000000d0000720c */ /* 0x040fe20003f44070 */
[C---:B------:R-:W-:Y:S01]  /*2900*/  IMAD R209, R0.reuse, R8, R209 ;  /* 0x0000000800d17224 */ /* 0x040fe200078e02d1 */
[----:B------:R-:W-:Y:S01]  /*2910*/  LOP3.LUT R12, R5, 0x1e4, RZ, 0xfc, !PT ;  /* 0x000001e4050c7812 */ /* 0x000fe200078efcff */
[----:B------:R-:W-:Y:S01]  /*2920*/  @!P0 IMAD.IADD R201, R201, 0x1, -R0 ;  /* 0x00000001c9c98824 */ /* 0x000fe200078e0a00 */
[----:B------:R-:W-:Y:S01]  /*2930*/  ISETP.GT.U32.AND P0, PT, R0, R207, PT ;  /* 0x000000cf0000720c */ /* 0x000fe20003f04070 */
[----:B------:R-:W-:Y:S01]  /*2940*/  IMAD.HI.U32 R9, R6, R211, RZ ;  /* 0x000000d306097227 */ /* 0x000fe200078e00ff */
[----:B------:R-:W-:-:S02]  /*2950*/  IABS R213, R12 ;  /* 0x0000000c00d57213 */ /* 0x000fc40000000000 */
[----:B------:R-:W-:Y:S01]  /*2960*/  IABS R107, R110 ;  /* 0x0000006e006b7213 */ /* 0x000fe20000000000 */
[----:B------:R-:W-:Y:S01]  /*2970*/  @!P3 IMAD.MOV R11, RZ, RZ, -R11 ;  /* 0x000000ffff0bb224 */ /* 0x000fe200078e0a0b */
[----:B------:R-:W-:Y:S01]  /*2980*/  @!P4 LOP3.LUT R11, RZ, R2, RZ, 0x33, !PT ;  /* 0x00000002ff0bc212 */ /* 0x000fe200078e33ff */
[--C-:B------:R-:W-:Y:S01]  /*2990*/  @!P6 IMAD.IADD R203, R203, 0x1, -R0.reuse ;  /* 0x00000001cbcbe824 */ /* 0x100fe200078e0a00 */
[C---:B------:R-:W-:Y:S01]  /*29a0*/  ISETP.GT.U32.AND P4, PT, R0.reuse, R205, PT ;  /* 0x000000cd0000720c */ /* 0x040fe20003f84070 */
[----:B------:R-:W-:Y:S01]  /*29b0*/  IMAD.MOV R9, RZ, RZ, -R9 ;  /* 0x000000ffff097224 */ /* 0x000fe200078e0a09 */
[C---:B------:R-:W-:Y:S01]  /*29c0*/  ISETP.GT.U32.AND P6, PT, R0.reuse, R209, PT ;  /* 0x000000d10000720c */ /* 0x040fe20003fc4070 */
[----:B------:R-:W-:Y:S01]  /*29d0*/  VIADD R8, R7, 0x1dc ;  /* 0x000001dc07087836 */ /* 0x000fe20000000000 */
[C---:B------:R-:W-:Y:S01]  /*29e0*/  ISETP.GT.U32.AND P3, PT, R0.reuse, R201, PT ;  /* 0x000000c90000720c */ /* 0x040fe20003f64070 */
[----:B------:R-:W-:Y:S01]  /*29f0*/  IMAD R211, R0, R9, R211 ;  /* 0x0000000900d37224 */ /* 0x000fe200078e02d3 */
[----:B------:R-:W-:Y:S01]  /*2a00*/  LOP3.LUT R9, R5, 0x1e0, RZ, 0xfc, !PT ;  /* 0x000001e005097812 */ /* 0x000fe200078efcff */
[--C-:B------:R-:W-:Y:S01]  /*2a10*/  @!P0 IMAD.IADD R207, R207, 0x1, -R0.reuse ;  /* 0x00000001cfcf8824 */ /* 0x100fe200078e0a00 */
[----:B------:R-:W-:Y:S01]  /*2a20*/  IABS R217, R8 ;  /* 0x0000000800d97213 */ /* 0x000fe20000000000 */
[----:B------:R-:W-:Y:S01]  /*2a30*/  @!P2 IMAD.IADD R13, R13, 0x1, -R0 ;  /* 0x000000010d0da824 */ /* 0x000fe200078e0a00 */
[----:B------:R-:W-:Y:S01]  /*2a40*/  IABS R215, R9 ;  /* 0x0000000900d77213 */ /* 0x000fe20000000000 */
[----:B------:R-:W-:Y:S01]  /*2a50*/  IMAD.HI.U32 R2, R6, R213, RZ ;  /* 0x000000d506027227 */ /* 0x000fe200078e00ff */
[----:B------:R-:W-:-:S02]  /*2a60*/  ISETP.GE.AND P2, PT, R5, RZ, PT ;  /* 0x000000ff0500720c */ /* 0x000fc40003f46270 */
[----:B------:R-:W-:Y:S01]  /*2a70*/  ISETP.GT.U32.AND P0, PT, R0, R203, PT ;  /* 0x000000cb0000720c */ /* 0x000fe20003f04070 */
[--C-:B------:R-:W-:Y:S01]  /*2a80*/  @!P4 IMAD.IADD R205, R205, 0x1, -R0.reuse ;  /* 0x00000001cdcdc824 */ /* 0x100fe200078e0a00 */
[----:B------:R-:W-:Y:S01]  /*2a90*/  ISETP.GE.AND P4, PT, R8, RZ, PT ;  /* 0x000000ff0800720c */ /* 0x000fe20003f86270 */
[----:B------:R-:W-:Y:S01]  /*2aa0*/  @!P6 IMAD.IADD R209, R209, 0x1, -R0 ;  /* 0x00000001d1d1e824 */ /* 0x000fe200078e0a00 */
[----:B------:R-:W-:Y:S01]  /*2ab0*/  ISETP.GT.U32.AND P6, PT, R0, R207, PT ;  /* 0x000000cf0000720c */ /* 0x000fe20003fc4070 */
[----:B------:R-:W-:Y:S01]  /*2ac0*/  IMAD.HI.U32 R8, R6, R215, RZ ;  /* 0x000000d706087227 */ /* 0x000fe200078e00ff */
[C---:B------:R-:W-:Y:S02]  /*2ad0*/  LOP3.LUT R112, R5.reuse, 0x2c, RZ, 0xfc, !PT ;  /* 0x0000002c05707812 */ /* 0x040fe400078efcff */
[C---:B------:R-:W-:Y:S01]  /*2ae0*/  LOP3.LUT R114, R5.reuse, 0x28, RZ, 0xfc, !PT ;  /* 0x0000002805727812 */ /* 0x040fe200078efcff */
[----:B------:R-:W-:Y:S01]  /*2af0*/  IMAD.MOV R8, RZ, RZ, -R8 ;  /* 0x000000ffff087224 */ /* 0x000fe200078e0a08 */
[----:B------:R-:W-:Y:S01]  /*2b00*/  LOP3.LUT R116, R5, 0x20, RZ, 0xfc, !PT ;  /* 0x0000002005747812 */ /* 0x000fe200078efcff */
[--C-:B------:R-:W-:Y:S01]  /*2b10*/  @!P3 IMAD.IADD R201, R201, 0x1, -R0.reuse ;  /* 0x00000001c9c9b824 */ /* 0x100fe200078e0a00 */
[C---:B------:R-:W-:Y:S01]  /*2b20*/  ISETP.GT.U32.AND P3, PT, R0.reuse, R205, PT ;  /* 0x000000cd0000720c */ /* 0x040fe20003f64070 */
[C---:B------:R-:W-:Y:S01]  /*2b30*/  IMAD R215, R0.reuse, R8, R215 ;  /* 0x0000000800d77224 */ /* 0x040fe200078e02d7 */
[----:B------:R-:W-:Y:S01]  /*2b40*/  LOP3.LUT R115, R5, 0x24, RZ, 0xfc, !PT ;  /* 0x0000002405737812 */ /* 0x000fe200078efcff */
[----:B------:R-:W-:Y:S01]  /*2b50*/  @!P5 IMAD.MOV R201, RZ, RZ, -R201 ;  /* 0x000000ffffc9d224 */ /* 0x000fe200078e0ac9 */
[C---:B------:R-:W-:Y:S01]  /*2b60*/  ISETP.GT.U32.AND P5, PT, R0.reuse, R211, PT ;  /* 0x000000d30000720c */ /* 0x040fe20003fa4070 */
[----:B------:R-:W-:Y:S01]  /*2b70*/  @!P6 IMAD.IADD R207, R207, 0x1, -R0 ;  /* 0x00000001cfcfe824 */ /* 0x000fe200078e0a00 */
[----:B------:R-:W-:Y:S01]  /*2b80*/  ISETP.GT.U32.AND P6, PT, R0, R215, PT ;  /* 0x000000d70000720c */ /* 0x000fe20003fc4070 */
[----:B------:R-:W-:Y:S01]  /*2b90*/  IMAD.MOV R2, RZ, RZ, -R2 ;  /* 0x000000ffff027224 */ /* 0x000fe200078e0a02 */
[----:B------:R-:W-:Y:S01]  /*2ba0*/  IABS R109, R116 ;  /* 0x00000074006d7213 */ /* 0x000fe20000000000 */
[----:B------:R-:W-:Y:S01]  /*2bb0*/  IMAD.HI.U32 R8, R6, R217, RZ ;  /* 0x000000d906087227 */ /* 0x000fe200078e00ff */
[----:B------:R-:W-:-:S02]  /*2bc0*/  LOP3.LUT R117, R5, 0x18, RZ, 0xfc, !PT ;  /* 0x0000001805757812 */ /* 0x000fc400078efcff */
[C---:B------:R-:W-:Y:S01]  /*2bd0*/  LOP3.LUT R118, R5.reuse, 0x14, RZ, 0xfc, !PT ;  /* 0x0000001405767812 */ /* 0x040fe200078efcff */
[----:B------:R-:W-:Y:S01]  /*2be0*/  IMAD R213, R0, R2, R213 ;  /* 0x0000000200d57224 */ /* 0x000fe200078e02d5 */
[C---:B------:R-:W-:Y:S01]  /*2bf0*/  LOP3.LUT R119, R5.reuse, 0x10, RZ, 0xfc, !PT ;  /* 0x0000001005777812 */ /* 0x040fe200078efcff */
[----:B------:R-:W-:Y:S01]  /*2c00*/  IMAD.MOV.U32 R2, RZ, RZ, R13 ;  /* 0x000000ffff027224 */ /* 0x000fe200078e000d */
[----:B------:R-:W-:Y:S01]  /*2c10*/  LOP3.LUT R13, R5, 0x1d8, RZ, 0xfc, !PT ;  /* 0x000001d8050d7812 */ /* 0x000fe200078efcff */
[----:B------:R-:W-:Y:S01]  /*2c20*/  @!P5 IMAD.IADD R211, R211, 0x1, -R0 ;  /* 0x00000001d3d3d824 */ /* 0x000fe200078e0a00 */
[----:B------:R-:W-:Y:S01]  /*2c30*/  ISETP.GE.AND P5, PT, R10, RZ, PT ;  /* 0x000000ff0a00720c */ /* 0x000fe20003fa6270 */
[----:B------:R-:W-:Y:S01]  /*2c40*/  @!P2 IMAD.MOV R2, RZ, RZ, -R2 ;  /* 0x000000ffff02a224 */ /* 0x000fe200078e0a02 */
[C---:B------:R-:W-:Y:S01]  /*2c50*/  ISETP.GT.U32.AND P2, PT, R0.reuse, R209, PT ;  /* 0x000000d10000720c */ /* 0x040fe20003f44070 */
[----:B------:R-:W-:Y:S01]  /*2c60*/  @!P6 IMAD.IADD R215, R215, 0x1, -R0 ;  /* 0x00000001d7d7e824 */ /* 0x000fe200078e0a00 */
[----:B------:R-:W-:Y:S01]  /*2c70*/  IABS R219, R13 ;  /* 0x0000000d00db7213 */ /* 0x000fe20000000000 */
[----:B------:R-:W-:Y:S01]  /*2c80*/  IMAD.MOV R8, RZ, RZ, -R8 ;  /* 0x000000ffff087224 */ /* 0x000fe200078e0a08 */
[----:B------:R-:W-:Y:S01]  /*2c90*/  LOP3.LUT R10, R5, 0x1d4, RZ, 0xfc, !PT ;  /* 0x000001d4050a7812 */ /* 0x000fe200078efcff */
[----:B------:R-:W-:Y:S01]  /*2ca0*/  @!P0 IMAD.IADD R203, R203, 0x1, -R0 ;  /* 0x00000001cbcb8824 */ /* 0x000fe200078e0a00 */
[C---:B------:R-:W-:Y:S01]  /*2cb0*/  ISETP.GT.U32.AND P0, PT, R0.reuse, R213, PT ;  /* 0x000000d50000720c */ /* 0x040fe20003f04070 */
[C---:B------:R-:W-:Y:S01]  /*2cc0*/  IMAD R217, R0.reuse, R8, R217 ;  /* 0x0000000800d97224 */ /* 0x040fe200078e02d9 */
[----:B------:R-:W-:Y:S01]  /*2cd0*/  ISETP.GT.U32.AND P6, PT, R0, R215, PT ;  /* 0x000000d70000720c */ /* 0x000fe20003fc4070 */
[----:B------:R-:W-:Y:S01]  /*2ce0*/  IMAD.HI.U32 R8, R6, R219, RZ ;  /* 0x000000db06087227 */ /* 0x000fe200078e00ff */
[----:B------:R-:W-:-:S02]  /*2cf0*/  IABS R221, R10 ;  /* 0x0000000a00dd7213 */ /* 0x000fc40000000000 */
[----:B------:R-:W-:Y:S01]  /*2d00*/  LOP3.LUT R120, R5, 0xc, RZ, 0xfc, !PT ;  /* 0x0000000c05787812 */ /* 0x000fe200078efcff */
[----:B------:R-:W-:Y:S01]  /*2d10*/  @!P2 IMAD.IADD R209, R209, 0x1, -R0 ;  /* 0x00000001d1d1a824 */ /* 0x000fe200078e0a00 */
[----:B------:R-:W-:Y:S01]  /*2d20*/  ISETP.GE.AND P2, PT, R15, RZ, PT ;  /* 0x000000ff0f00720c */ /* 0x000fe20003f46270 */
[----:B------:R-:W-:Y:S01]  /*2d30*/  IMAD.MOV R8, RZ, RZ, -R8 ;  /* 0x000000ffff087224 */ /* 0x000fe200078e0a08 */
[----:B------:R-:W-:Y:S01]  /*2d40*/  LOP3.LUT R15, R5, 0x1c4, RZ, 0xfc, !PT ;  /* 0x000001c4050f7812 */ /* 0x000fe200078efcff */
[----:B------:R-:W-:Y:S01]  /*2d50*/  @!P1 IMAD.MOV R203, RZ, RZ, -R203 ;  /* 0x000000ffffcb9224 */ /* 0x000fe200078e0acb */
[C---:B------:R-:W-:Y:S01]  /*2d60*/  ISETP.GT.U32.AND P1, PT, R0.reuse, R211, PT ;  /* 0x000000d30000720c */ /* 0x040fe20003f24070 */
[----:B------:R-:W-:Y:S01]  /*2d70*/  @!P5 IMAD.MOV R209, RZ, RZ, -R209 ;  /* 0x000000ffffd1d224 */ /* 0x000fe200078e0ad1 */
[C---:B------:R-:W-:Y:S01]  /*2d80*/  ISETP.GT.U32.AND P5, PT, R0.reuse, R217, PT ;  /* 0x000000d90000720c */ /* 0x040fe20003fa4070 */
[----:B------:R-:W-:Y:S01]  /*2d90*/  IMAD R219, R0, R8, R219 ;  /* 0x0000000800db7224 */ /* 0x000fe200078e02db */
[----:B------:R-:W-:Y:S01]  /*2da0*/  IABS R229, R15 ;  /* 0x0000000f00e57213 */ /* 0x000fe20000000000 */
[--C-:B------:R-:W-:Y:S01]  /*2db0*/  @!P0 IMAD.IADD R213, R213, 0x1, -R0.reuse ;  /* 0x00000001d5d58824 */ /* 0x100fe200078e0a00 */
[----:B------:R-:W-:Y:S01]  /*2dc0*/  ISETP.GE.AND P0, PT, R16, RZ, PT ;  /* 0x000000ff1000720c */ /* 0x000fe20003f06270 */
[--C-:B------:R-:W-:Y:S01]  /*2dd0*/  @!P6 IMAD.IADD R215, R215, 0x1, -R0.reuse ;  /* 0x00000001d7d7e824 */ /* 0x100fe200078e0a00 */
[----:B------:R-:W-:Y:S01]  /*2de0*/  ISETP.GT.U32.AND P6, PT, R0, R219, PT ;  /* 0x000000db0000720c */ /* 0x000fe20003fc4070 */
[--C-:B------:R-:W-:Y:S01]  /*2df0*/  @!P3 IMAD.IADD R205, R205, 0x1, -R0.reuse ;  /* 0x00000001cdcdb824 */ /* 0x100fe200078e0a00 */
[----:B------:R-:W-:Y:S01]  /*2e00*/  ISETP.GE.AND P3, PT, R14, RZ, PT ;  /* 0x000000ff0e00720c */ /* 0x000fe20003f66270 */
[----:B------:R-:W-:Y:S01]  /*2e10*/  @!P2 IMAD.MOV R207, RZ, RZ, -R207 ;  /* 0x000000ffffcfa224 */ /* 0x000fe200078e0acf */
[----:B------:R-:W-:Y:S01]  /*2e20*/  ISETP.GE.AND P2, PT, R12, RZ, PT ;  /* 0x000000ff0c00720c */ /* 0x000fe20003f46270 */
[--C-:B------:R-:W-:Y:S01]  /*2e30*/  @!P1 IMAD.IADD R211, R211, 0x1, -R0.reuse ;  /* 0x00000001d3d39824 */ /* 0x100fe200078e0a00 */
[----:B------:R-:W-:Y:S01]  /*2e40*/  LOP3.LUT R12, R5, 0x1d0, RZ, 0xfc, !PT ;  /* 0x000001d0050c7812 */ /* 0x000fe200078efcff */
[----:B------:R-:W-:Y:S01]  /*2e50*/  @!P5 IMAD.IADD R217, R217, 0x1, -R0 ;  /* 0x00000001d9d9d824 */ /* 0x000fe200078e0a00 */
[----:B------:R-:W-:Y:S01]  /*2e60*/  LOP3.LUT R14, R5, 0x1c8, RZ, 0xfc, !PT ;  /* 0x000001c8050e7812 */ /* 0x000fe200078efcff */
[----:B------:R-:W-:Y:S01]  /*2e70*/  IMAD.HI.U32 R8, R6, R221, RZ ;  /* 0x000000dd06087227 */ /* 0x000fe200078e00ff */
[----:B------:R-:W-:-:S02]  /*2e80*/  IABS R223, R12 ;  /* 0x0000000c00df7213 */ /* 0x000fc40000000000 */
[----:B------:R-:W-:Y:S01]  /*2e90*/  ISETP.GE.AND P1, PT, R9, RZ, PT ;  /* 0x000000ff0900720c */ /* 0x000fe20003f26270 */
[----:B------:R-:W-:Y:S01]  /*2ea0*/  @!P0 IMAD.MOV R211, RZ, RZ, -R211 ;  /* 0x000000ffffd38224 */ /* 0x000fe200078e0ad3 */
[C---:B------:R-:W-:Y:S01]  /*2eb0*/  ISETP.GT.U32.AND P0, PT, R0.reuse, R217, PT ;  /* 0x000000d90000720c */ /* 0x040fe20003f04070 */
[----:B------:R-:W-:Y:S01]  /*2ec0*/  @!P6 IMAD.IADD R219, R219, 0x1, -R0 ;  /* 0x00000001dbdbe824 */ /* 0x000fe200078e0a00 */
[----:B------:R-:W-:Y:S01]  /*2ed0*/  IABS R227, R14 ;  /* 0x0000000e00e37213 */ /* 0x000fe20000000000 */
[----:B------:R-:W-:Y:S01]  /*2ee0*/  @!P3 IMAD.MOV R205, RZ, RZ, -R205 ;  /* 0x000000ffffcdb224 */ /* 0x000fe200078e0acd */
[C---:B------:R-:W-:Y:S01]  /*2ef0*/  ISETP.GT.U32.AND P3, PT, R0.reuse, R213, PT ;  /* 0x000000d50000720c */ /* 0x040fe20003f64070 */
[----:B------:R-:W-:Y:S01]  /*2f00*/  IMAD.MOV R8, RZ, RZ, -R8 ;  /* 0x000000ffff087224 */ /* 0x000fe200078e0a08 */
[----:B------:R-:W-:Y:S01]  /*2f10*/  ISETP.GT.U32.AND P6, PT, R0, R219, PT ;  /* 0x000000db0000720c */ /* 0x000fe20003fc4070 */
[----:B------:R-:W-:Y:S01]  /*2f20*/  IMAD.HI.U32 R9, R6, R227, RZ ;  /* 0x000000e306097227 */ /* 0x000fe200078e00ff */
[----:B------:R-:W-:-:S02]  /*2f30*/  ISETP.GE.AND P5, PT, R10, RZ, PT ;  /* 0x000000ff0a00720c */ /* 0x000fc40003fa6270 */
[C---:B------:R-:W-:Y:S01]  /*2f40*/  LOP3.LUT R16, R5.reuse, 0x1c0, RZ, 0xfc, !PT ;  /* 0x000001c005107812 */ /* 0x040fe200078efcff */
[----:B------:R-:W-:Y:S01]  /*2f50*/  IMAD R221, R0, R8, R221 ;  /* 0x0000000800dd7224 */ /* 0x000fe200078e02dd */
[----:B------:R-:W-:Y:S01]  /*2f60*/  LOP3.LUT R121, R5, 0x8, RZ, 0xfc, !PT ;  /* 0x0000000805797812 */ /* 0x000fe200078efcff */
[----:B------:R-:W-:Y:S01]  /*2f70*/  IMAD.HI.U32 R8, R6, R223, RZ ;  /* 0x000000df06087227 */ /* 0x000fe200078e00ff */
[----:B------:R-:W-:Y:S02]  /*2f80*/  IABS R231, R16 ;  /* 0x0000001000e77213 */ /* 0x000fe40000000000 */
[----:B------:R-:W-:Y:S01]  /*2f90*/  IABS R113, R121 ;  /* 0x0000007900717213 */ /* 0x000fe20000000000 */
[----:B------:R-:W-:Y:S02]  /*2fa0*/  IMAD.MOV R8, RZ, RZ, -R8 ;  /* 0x000000ffff087224 */ /* 0x000fe400078e0a08 */
[----:B------:R-:W-:Y:S01]  /*2fb0*/  @!P0 IMAD.IADD R217, R217, 0x1, -R0 ;  /* 0x00000001d9d98824 */ /* 0x000fe200078e0a00 */
[C---:B------:R-:W-:Y:S01]  /*2fc0*/  ISETP.GT.U32.AND P0, PT, R0.reuse, R221, PT ;  /* 0x000000dd0000720c */ /* 0x040fe20003f04070 */
[----:B------:R-:W-:-:S02]  /*2fd0*/  IMAD R223, R0, R8, R223 ;  /* 0x0000000800df7224 */ /* 0x000fc400078e02df */
[--C-:B------:R-:W-:Y:S01]  /*2fe0*/  @!P3 IMAD.IADD R213, R213, 0x1, -R0.reuse ;  /* 0x00000001d5d5b824 */ /* 0x100fe200078e0a00 */
[----:B------:R-:W-:Y:S01]  /*2ff0*/  ISETP.GE.AND P3, PT, R13, RZ, PT ;  /* 0x000000ff0d00720c */ /* 0x000fe20003f66270 */
[--C-:B------:R-:W-:Y:S01]  /*3000*/  @!P6 IMAD.IADD R219, R219, 0x1, -R0.reuse ;  /* 0x00000001dbdbe824 */ /* 0x100fe200078e0a00 */
[----:B------:R-:W-:Y:S01]  /*3010*/  LOP3.LUT R13, R5, 0x1cc, RZ, 0xfc, !PT ;  /* 0x000001cc050d7812 */ /* 0x000fe200078efcff */
[----:B------:R-:W-:Y:S01]  /*3020*/  IMAD.HI.U32 R10, R6, R229, RZ ;  /* 0x000000e5060a7227 */ /* 0x000fe200078e00ff */
[----:B------:R-:W-:Y:S02]  /*3030*/  ISETP.GT.U32.AND P6, PT, R0, R223, PT ;  /* 0x000000df0000720c */ /* 0x000fe40003fc4070 */
[----:B------:R-:W-:Y:S01]  /*3040*/  IABS R225, R13 ;  /* 0x0000000d00e17213 */ /* 0x000fe20000000000 */
[----:B------:R-:W-:Y:S02]  /*3050*/  IMAD.MOV R9, RZ, RZ, -R9 ;  /* 0x000000ffff097224 */ /* 0x000fe400078e0a09 */
[----:B------:R-:W-:Y:S01]  /*3060*/  @!P0 IMAD.IADD R221, R221, 0x1, -R0 ;  /* 0x00000001dddd8824 */ /* 0x000fe200078e0a00 */
[----:B------:R-:W-:Y:S01]  /*3070*/  ISETP.GE.AND P0, PT, R12, RZ, PT ;  /* 0x000000ff0c00720c */ /* 0x000fe20003f06270 */
[----:B------:R-:W-:Y:S01]  /*3080*/  IMAD.HI.U32 R8, R6, R225, RZ ;  /* 0x000000e106087227 */ /* 0x000fe200078e00ff */
[----:B------:R-:W-:-:S03]  /*3090*/  LOP3.LUT R12, R5, 0x1b0, RZ, 0xfc, !PT ;  /* 0x000001b0050c7812 */ /* 0x000fc600078efcff */
[----:B------:R-:W-:Y:S01]  /*30a0*/  IMAD.MOV R8, RZ, RZ, -R8 ;  /* 0x000000ffff087224 */ /* 0x000fe200078e0a08 */
[----:B------:R-:W-:Y:S01]  /*30b0*/  IABS R239, R12 ;  /* 0x0000000c00ef7213 */ /* 0x000fe20000000000 */
[----:B------:R-:W-:Y:S01]  /*30c0*/  @!P6 IMAD.IADD R223, R223, 0x1, -R0 ;  /* 0x00000001dfdfe824 */ /* 0x000fe200078e0a00 */
[C---:B------:R-:W-:Y:S01]  /*30d0*/  ISETP.GT.U32.AND P6, PT, R0.reuse, R221, PT ;  /* 0x000000dd0000720c */ /* 0x040fe20003fc4070 */
[C---:B------:R-:W-:Y:S02]  /*30e0*/  IMAD R225, R0.reuse, R8, R225 ;  /* 0x0000000800e17224 */ /* 0x040fe400078e02e1 */
[----:B------:R-:W-:Y:S02]  /*30f0*/  IMAD.MOV R10, RZ, RZ, -R10 ;  /* 0x000000ffff0a7224 */ /* 0x000fe400078e0a0a */
[C---:B------:R-:W-:Y:S02]  /*3100*/  IMAD R227, R0.reuse, R9, R227 ;  /* 0x0000000900e37224 */ /* 0x040fe400078e02e3 */
[----:B------:R-:W-:Y:S01]  /*3110*/  @!P1 IMAD.MOV R215, RZ, RZ, -R215 ;  /* 0x000000ffffd79224 */ /* 0x000fe200078e0ad7 */
[C---:B------:R-:W-:Y:S01]  /*3120*/  ISETP.GT.U32.AND P1, PT, R0.reuse, R225, PT ;  /* 0x000000e10000720c */ /* 0x040fe20003f24070 */
[C---:B------:R-:W-:Y:S01]  /*3130*/  IMAD R229, R0.reuse, R10, R229 ;  /* 0x0000000a00e57224 */ /* 0x040fe200078e02e5 */
[----:B------:R-:W-:Y:S01]  /*3140*/  LOP3.LUT R10, R5, 0x1b4, RZ, 0xfc, !PT ;  /* 0x000001b4050a7812 */ /* 0x000fe200078efcff */
[----:B------:R-:W-:Y:S01]  /*3150*/  @!P4 IMAD.MOV R217, RZ, RZ, -R217 ;  /* 0x000000ffffd9c224 */ /* 0x000fe200078e0ad9 */
[C---:B------:R-:W-:Y:S01]  /*3160*/  ISETP.GT.U32.AND P4, PT, R0.reuse, R227, PT ;  /* 0x000000e30000720c */ /* 0x040fe20003f84070 */
[----:B------:R-:W-:Y:S01]  /*3170*/  @!P6 IMAD.IADD R221, R221, 0x1, -R0 ;  /* 0x00000001dddde824 */ /* 0x000fe200078e0a00 */
[----:B------:R-:W-:Y:S01]  /*3180*/  ISETP.GT.U32.AND P6, PT, R0, R229, PT ;  /* 0x000000e50000720c */ /* 0x000fe20003fc4070 */
[----:B------:R-:W-:Y:S01]  /*3190*/  VIADD R9, R7, 0x1bc ;  /* 0x000001bc07097836 */ /* 0x000fe20000000000 */
[----:B------:R-:W-:Y:S01]  /*31a0*/  IABS R237, R10 ;  /* 0x0000000a00ed7213 */ /* 0x000fe20000000000 */
[----:B------:R-:W-:-:S03]  /*31b0*/  IMAD.HI.U32 R8, R6, R231, RZ ;  /* 0x000000e706087227 */ /* 0x000fc600078e00ff */
[----:B------:R-:W-:Y:S01]  /*31c0*/  IABS R233, R9 ;  /* 0x0000000900e97213 */ /* 0x000fe20000000000 */
[--C-:B------:R-:W-:Y:S01]  /*31d0*/  @!P1 IMAD.IADD R225, R225, 0x1, -R0.reuse ;  /* 0x00000001e1e19824 */ /* 0x100fe200078e0a00 */
[----:B------:R-:W-:Y:S01]  /*31e0*/  ISETP.GE.AND P1, PT, R14, RZ, PT ;  /* 0x000000ff0e00720c */ /* 0x000fe20003f26270 */
[----:B------:R-:W-:Y:S01]  /*31f0*/  @!P2 IMAD.MOV R213, RZ, RZ, -R213 ;  /* 0x000000ffffd5a224 */ /* 0x000fe200078e0ad5 */
[C---:B------:R-:W-:Y:S01]  /*3200*/  ISETP.GT.U32.AND P2, PT, R0.reuse, R223, PT ;  /* 0x000000df0000720c */ /* 0x040fe20003f44070 */
[----:B------:R-:W-:Y:S01]  /*3210*/  @!P4 IMAD.IADD R227, R227, 0x1, -R0 ;  /* 0x00000001e3e3c824 */ /* 0x000fe200078e0a00 */
[C---:B------:R-:W-:Y:S01]  /*3220*/  ISETP.GT.U32.AND P4, PT, R0.reuse, R225, PT ;  /* 0x000000e10000720c */ /* 0x040fe20003f84070 */
[----:B------:R-:W-:Y:S01]  /*3230*/  IMAD.MOV R8, RZ, RZ, -R8 ;  /* 0x000000ffff087224 */ /* 0x000fe200078e0a08 */
[----:B------:R-:W-:Y:S01]  /*3240*/  LOP3.LUT R14, R5, 0x18c, RZ, 0xfc, !PT ;  /* 0x0000018c050e7812 */ /* 0x000fe200078efcff */
[----:B------:R-:W-:Y:S01]  /*3250*/  @!P6 IMAD.IADD R229, R229, 0x1, -R0 ;  /* 0x00000001e5e5e824 */ /* 0x000fe200078e0a00 */
[C---:B------:R-:W-:Y:S01]  /*3260*/  ISETP.GT.U32.AND P6, PT, R0.reuse, R227, PT ;  /* 0x000000e30000720c */ /* 0x040fe20003fc4070 */
[----:B------:R-:W-:Y:S01]  /*3270*/  IMAD R231, R0, R8, R231 ;  /* 0x0000000800e77224 */ /* 0x000fe200078e02e7 */
[----:B------:R-:W-:Y:S01]  /*3280*/  IABS R75, R14 ;  /* 0x0000000e004b7213 */ /* 0x000fe20000000000 */
[----:B------:R-:W-:-:S04]  /*3290*/  IMAD.HI.U32 R8, R6, R233, RZ ;  /* 0x000000e906087227 */ /* 0x000fc800078e00ff */
[----:B------:R-:W-:Y:S02]  /*32a0*/  IMAD.MOV R8, RZ, RZ, -R8 ;  /* 0x000000ffff087224 */ /* 0x000fe400078e0a08 */
[--C-:B------:R-:W-:Y:S01]  /*32b0*/  @!P2 IMAD.IADD R223, R223, 0x1, -R0.reuse ;  /* 0x00000001dfdfa824 */ /* 0x100fe200078e0a00 */
[----:B------:R-:W-:Y:S01]  /*32c0*/  ISETP.GE.AND P2, PT, R9, RZ, PT ;  /* 0x000000ff0900720c */ /* 0x000fe20003f46270 */
[--C-:B------:R-:W-:Y:S01]  /*32d0*/  @!P4 IMAD.IADD R225, R225, 0x1, -R0.reuse ;  /* 0x00000001e1e1c824 */ /* 0x100fe200078e0a00 */
[C---:B------:R-:W-:Y:S01]  /*32e0*/  ISETP.GT.U32.AND P4, PT, R0.reuse, R231, PT ;  /* 0x000000e70000720c */ /* 0x040fe20003f84070 */
[C---:B------:R-:W-:Y:S01]  /*32f0*/  IMAD R233, R0.reuse, R8, R233 ;  /* 0x0000000800e97224 */ /* 0x040fe200078e02e9 */
[----:B------:R-:W-:Y:S01]  /*3300*/  LOP3.LUT R9, R5, 0x1b8, RZ, 0xfc, !PT ;  /* 0x000001b805097812 */ /* 0x000fe200078efcff */
[----:B------:R-:W-:Y:S02]  /*3310*/  @!P6 IMAD.IADD R227, R227, 0x1, -R0 ;  /* 0x00000001e3e3e824 */ /* 0x000fe400078e0a00 */
[----:B------:R-:W-:Y:S01]  /*3320*/  @!P5 IMAD.MOV R221, RZ, RZ, -R221 ;  /* 0x000000ffffddd224 */ /* 0x000fe200078e0add */
[C---:B------:R-:W-:Y:S01]  /*3330*/  ISETP.GT.U32.AND P6, PT, R0.reuse, R233, PT ;  /* 0x000000e90000720c */ /* 0x040fe20003fc4070 */
[----:B------:R-:W-:Y:S01]  /*3340*/  @!P0 IMAD.MOV R223, RZ, RZ, -R223 ;  /* 0x000000ffffdf8224 */ /* 0x000fe200078e0adf */
[----:B------:R-:W-:Y:S01]  /*3350*/  IABS R235, R9 ;  /* 0x0000000900eb7213 */ /* 0x000fe20000000000 */
[----:B------:R-:W-:Y:S01]  /*3360*/  @!P3 IMAD.MOV R219, RZ, RZ, -R219 ;  /* 0x000000ffffdbb224 */ /* 0x000fe200078e0adb */
[----:B------:R-:W-:Y:S01]  /*3370*/  ISETP.GT.U32.AND P5, PT, R0, R229, PT ;  /* 0x000000e50000720c */ /* 0x000fe20003fa4070 */
[----:B------:R-:W-:Y:S01]  /*3380*/  @!P1 IMAD.MOV R227, RZ, RZ, -R227 ;  /* 0x000000ffffe39224 */ /* 0x000fe200078e0ae3 */
[----:B------:R-:W-:Y:S01]  /*3390*/  ISETP.GE.AND P0, PT, R15, RZ, PT ;  /* 0x000000ff0f00720c */ /* 0x000fe20003f06270 */
[----:B------:R-:W-:Y:S01]  /*33a0*/  IMAD.HI.U32 R8, R6, R235, RZ ;  /* 0x000000eb06087227 */ /* 0x000fe200078e00ff */
[----:B------:R-:W-:-:S02]  /*33b0*/  ISETP.GE.AND P3, PT, R13, RZ, PT ;  /* 0x000000ff0d00720c */ /* 0x000fc40003f66270 */
[----:B------:R-:W-:Y:S01]  /*33c0*/  ISETP.GE.AND P1, PT, R10, RZ, PT ;  /* 0x000000ff0a00720c */ /* 0x000fe20003f26270 */
[----:B------:R-:W-:Y:S01]  /*33d0*/  @!P4 IMAD.IADD R231, R231, 0x1, -R0 ;  /* 0x00000001e7e7c824 */ /* 0x000fe200078e0a00 */
[----:B------:R-:W-:Y:S01]  /*33e0*/  ISETP.GE.AND P4, PT, R9, RZ, PT ;  /* 0x000000ff0900720c */ /* 0x000fe20003f86270 */
[----:B------:R-:W-:Y:S01]  /*33f0*/  IMAD.MOV R8, RZ, RZ, -R8 ;  /* 0x000000ffff087224 */ /* 0x000fe200078e0a08 */
[----:B------:R-:W-:Y:S01]  /*3400*/  LOP3.LUT R10, R5, 0x1a8, RZ, 0xfc, !PT ;  /* 0x000001a8050a7812 */ /* 0x000fe200078efcff */
[----:B------:R-:W-:Y:S01]  /*3410*/  @!P6 IMAD.IADD R233, R233, 0x1, -R0 ;  /* 0x00000001e9e9e824 */ /* 0x000fe200078e0a00 */
[C---:B------:R-:W-:Y:S01]  /*3420*/  ISETP.GT.U32.AND P6, PT, R0.reuse, R231, PT ;  /* 0x000000e70000720c */ /* 0x040fe20003fc4070 */
[----:B------:R-:W-:Y:S01]  /*3430*/  IMAD R235, R0, R8, R235 ;  /* 0x0000000800eb7224 */ /* 0x000fe200078e02eb */
[----:B------:R-:W-:Y:S01]  /*3440*/  IABS R243, R10 ;  /* 0x0000000a00f37213 */ /* 0x000fe20000000000 */
[----:B------:R-:W-:Y:S01]  /*3450*/  IMAD.HI.U32 R8, R6, R237, RZ ;  /* 0x000000ed06087227 */ /* 0x000fe200078e00ff */
[----:B------:R-:W-:-:S02]  /*3460*/  LOP3.LUT R13, R5, 0x198, RZ, 0xfc, !PT ;  /* 0x00000198050d7812 */ /* 0x000fc400078efcff */
[----:B------:R-:W-:Y:S01]  /*3470*/  LOP3.LUT R15, R5, 0x184, RZ, 0xfc, !PT ;  /* 0x00000184050f7812 */ /* 0x000fe200078efcff */
[----:B------:R-:W-:Y:S01]  /*3480*/  @!P5 IMAD.IADD R229, R229, 0x1, -R0 ;  /* 0x00000001e5e5d824 */ /* 0x000fe200078e0a00 */
[----:B------:R-:W-:Y:S01]  /*3490*/  ISETP.GE.AND P5, PT, R16, RZ, PT ;  /* 0x000000ff1000720c */ /* 0x000fe20003fa6270 */
[----:B------:R-:W-:Y:S01]  /*34a0*/  IMAD.MOV R9, RZ, RZ, -R8 ;  /* 0x000000ffff097224 */ /* 0x000fe200078e0a08 */
[----:B------:R-:W-:Y:S01]  /*34b0*/  IABS R251, R13 ;  /* 0x0000000d00fb7213 */ /* 0x000fe20000000000 */
        /* <DEDUP_REMOVED lines=8> */
[----:B------:R-:W-:Y:S01]  /*3540*/  IMAD.HI.U32 R8, R6, R239, RZ ;  /* 0x000000ef06087227 */ /* 0x000fe200078e00ff */
[----:B------:R-:W-:-:S02]  /*3550*/  IABS R241, R9 ;  /* 0x0000000900f17213 */ /* 0x000fc40000000000 */
[----:B------:R-:W-:Y:S01]  /*3560*/  IABS R73, R15 ;  /* 0x0000000f00497213 */ /* 0x000fe20000000000 */
[----:B------:R-:W-:Y:S01]  /*3570*/  IMAD.MOV R8, RZ, RZ, -R8 ;  /* 0x000000ffff087224 */ /* 0x000fe200078e0a08 */
[----:B------:R-:W-:Y:S01]  /*3580*/  LOP3.LUT R16, R5, 0x170, RZ, 0xfc, !PT ;  /* 0x0000017005107812 */ /* 0x000fe200078efcff */
[--C-:B------:R-:W-:Y:S02]  /*3590*/  @!P0 IMAD.IADD R235, R235, 0x1, -R0.reuse ;  /* 0x00000001ebeb8824 */ /* 0x100fe400078e0a00 */
[----:B------:R-:W-:Y:S02]  /*35a0*/  IMAD R239, R0, R8, R239 ;  /* 0x0000000800ef7224 */ /* 0x000fe400078e02ef */
[--C-:B------:R-:W-:Y:S01]  /*35b0*/  @!P3 IMAD.IADD R233, R233, 0x1, -R0.reuse ;  /* 0x00000001e9e9b824 */ /* 0x100fe200078e0a00 */
[----:B------:R-:W-:Y:S01]  /*35c0*/  ISETP.GE.AND P3, PT, R12, RZ, PT ;  /* 0x000000ff0c00720c */ /* 0x000fe20003f66270 */
[----:B------:R-:W-:Y:S01]  /*35d0*/  @!P6 IMAD.IADD R237, R237, 0x1, -R0 ;  /* 0x00000001edede824 */ /* 0x000fe200078e0a00 */
[----:B------:R-:W-:Y:S01]  /*35e0*/  LOP3.LUT R12, R5, 0x1a4, RZ, 0xfc, !PT ;  /* 0x000001a4050c7812 */ /* 0x000fe200078efcff */
[----:B------:R-:W-:Y:S01]  /*35f0*/  IMAD.HI.U32 R8, R6, R241, RZ ;  /* 0x000000f106087227 */ /* 0x000fe200078e00ff */
[----:B------:R-:W-:-:S02]  /*3600*/  ISETP.GT.U32.AND P6, PT, R0, R235, PT ;  /* 0x000000eb0000720c */ /* 0x000fc40003fc4070 */
[C---:B------:R-:W-:Y:S01]  /*3610*/  ISETP.GT.U32.AND P0, PT, R0.reuse, R239, PT ;  /* 0x000000ef0000720c */ /* 0x040fe20003f04070 */
[----:B------:R-:W-:Y:S01]  /*3620*/  @!P5 IMAD.MOV R231, RZ, RZ, -R231 ;  /* 0x000000ffffe7d224 */ /* 0x000fe200078e0ae7 */
[----:B------:R-:W-:Y:S01]  /*3630*/  IABS R245, R12 ;  /* 0x0000000c00f57213 */ /* 0x000fe20000000000 */
[----:B------:R-:W-:Y:S01]  /*3640*/  IMAD.MOV R8, RZ, RZ, -R8 ;  /* 0x000000ffff087224 */ /* 0x000fe200078e0a08 */
[C---:B------:R-:W-:Y:S01]  /*3650*/  ISETP.GT.U32.AND P5, PT, R0.reuse, R237, PT ;  /* 0x000000ed0000720c */ /* 0x040fe20003fa4070 */
[----:B------:R-:W-:Y:S01]  /*3660*/  @!P2 IMAD.MOV R233, RZ, RZ, -R233 ;  /* 0x000000ffffe9a224 */ /* 0x000fe200078e0ae9 */
[----:B------:R-:W-:Y:S01]  /*3670*/  ISETP.GE.AND P2, PT, R9, RZ, PT ;  /* 0x000000ff0900720c */ /* 0x000fe20003f46270 */
[----:B------:R-:W-:Y:S02]  /*3680*/  IMAD R241, R0, R8, R241 ;  /* 0x0000000800f17224 */ /* 0x000fe400078e02f1 */
[----:B------:R-:W-:-:S04]  /*3690*/  IMAD.HI.U32 R9, R6, R245, RZ ;  /* 0x000000f506097227 */ /* 0x000fc800078e00ff */
[--C-:B------:R-:W-:Y:S01]  /*36a0*/  @!P6 IMAD.IADD R235, R235, 0x1, -R0.reuse ;  /* 0x00000001ebebe824 */ /* 0x100fe200078e0a00 */
[----:B------:R-:W-:Y:S01]  /*36b0*/  ISETP.GT.U32.AND P6, PT, R0, R241, PT ;  /* 0x000000f10000720c */ /* 0x000fe20003fc4070 */
[----:B------:R-:W-:Y:S02]  /*36c0*/  IMAD.MOV R9, RZ, RZ, -R9 ;  /* 0x000000ffff097224 */ /* 0x000fe400078e0a09 */
[--C-:B------:R-:W-:Y:S02]  /*36d0*/  @!P0 IMAD.IADD R239, R239, 0x1, -R0.reuse ;  /* 0x00000001efef8824 */ /* 0x100fe400078e0a00 */
[----:B------:R-:W-:Y:S01]  /*36e0*/  @!P5 IMAD.IADD R237, R237, 0x1, -R0 ;  /* 0x00000001ededd824 */ /* 0x000fe200078e0a00 */
[----:B------:R-:W-:Y:S01]  /*36f0*/  ISETP.GE.AND P5, PT, R10, RZ, PT ;  /* 0x000000ff0a00720c */ /* 0x000fe20003fa6270 */
[C---:B------:R-:W-:Y:S01]  /*3700*/  IMAD R245, R0.reuse, R9, R245 ;  /* 0x0000000900f57224 */ /* 0x040fe200078e02f5 */
[----:B------:R-:W-:Y:S01]  /*3710*/  ISETP.GT.U32.AND P0, PT, R0, R239, PT ;  /* 0x000000ef0000720c */ /* 0x000fe20003f04070 */
[----:B------:R-:W-:Y:S01]  /*3720*/  IMAD.HI.U32 R8, R6, R243, RZ ;  /* 0x000000f306087227 */ /* 0x000fe200078e00ff */
[----:B------:R-:W-:-:S03]  /*3730*/  LOP3.LUT R10, R5, 0x1a0, RZ, 0xfc, !PT ;  /* 0x000001a0050a7812 */ /* 0x000fc600078efcff */
[----:B------:R-:W-:Y:S01]  /*3740*/  @!P1 IMAD.MOV R237, RZ, RZ, -R237 ;  /* 0x000000ffffed9224 */ /* 0x000fe200078e0aed */
[C---:B------:R-:W-:Y:S01]  /*3750*/  ISETP.GT.U32.AND P1, PT, R0.reuse, R245, PT ;  /* 0x000000f50000720c */ /* 0x040fe20003f24070 */
[----:B------:R-:W-:Y:S01]  /*3760*/  IMAD.MOV R8, RZ, RZ, -R8 ;  /* 0x000000ffff087224 */ /* 0x000fe200078e0a08 */
[----:B------:R-:W-:Y:S01]  /*3770*/  IABS R247, R10 ;  /* 0x0000000a00f77213 */ /* 0x000fe20000000000 */
[--C-:B------:R-:W-:Y:S02]  /*3780*/  @!P6 IMAD.IADD R241, R241, 0x1, -R0.reuse ;  /* 0x00000001f1f1e824 */ /* 0x100fe400078e0a00 */
[C---:B------:R-:W-:Y:S02]  /*3790*/  IMAD R243, R0.reuse, R8, R243 ;  /* 0x0000000800f37224 */ /* 0x040fe400078e02f3 */
[----:B------:R-:W-:Y:S01]  /*37a0*/  VIADD R8, R7, 0x19c ;  /* 0x0000019c07087836 */ /* 0x000fe20000000000 */
[C---:B------:R-:W-:Y:S01]  /*37b0*/  ISETP.GT.U32.AND P6, PT, R0.reuse, R241, PT ;  /* 0x000000f10000720c */ /* 0x040fe20003fc4070 */
[--C-:B------:R-:W-:Y:S01]  /*37c0*/  @!P0 IMAD.IADD R239, R239, 0x1, -R0.reuse ;  /* 0x00000001efef8824 */ /* 0x100fe200078e0a00 */
[----:B------:R-:W-:Y:S01]  /*37d0*/  ISETP.GT.U32.AND P0, PT, R0, R243, PT ;  /* 0x000000f30000720c */ /* 0x000fe20003f04070 */
[----:B------:R-:W-:Y:S01]  /*37e0*/  @!P4 IMAD.MOV R235, RZ, RZ, -R235 ;  /* 0x000000ffffebc224 */ /* 0x000fe200078e0aeb */
[----:B------:R-:W-:Y:S01]  /*37f0*/  ISETP.GE.AND P4, PT, R8, RZ, PT ;  /* 0x000000ff0800720c */ /* 0x000fe20003f86270 */
[----:B------:R-:W-:Y:S01]  /*3800*/  @!P1 IMAD.IADD R245, R245, 0x1, -R0 ;  /* 0x00000001f5f59824 */ /* 0x000fe200078e0a00 */
[----:B------:R-:W-:Y:S01]  /*3810*/  IABS R249, R8 ;  /* 0x0000000800f97213 */ /* 0x000fe20000000000 */
[----:B------:R-:W-:-:S03]  /*3820*/  IMAD.HI.U32 R8, R6, R247, RZ ;  /* 0x000000f706087227 */ /* 0x000fc600078e00ff */
[----:B------:R-:W-:Y:S01]  /*3830*/  ISETP.GT.U32.AND P1, PT, R0, R245, PT ;  /* 0x000000f50000720c */ /* 0x000fe20003f24070 */
[----:B------:R-:W-:Y:S02]  /*3840*/  IMAD.MOV R9, RZ, RZ, -R8 ;  /* 0x000000ffff097224 */ /* 0x000fe400078e0a08 */
[----:B------:R-:W-:-:S04]  /*3850*/  IMAD.HI.U32 R8, R6, R249, RZ ;  /* 0x000000f906087227 */ /* 0x000fc800078e00ff */
[----:B------:R-:W-:Y:S01]  /*3860*/  @!P6 IMAD.IADD R241, R241, 0x1, -R0 ;  /* 0x00000001f1f1e824 */ /* 0x000fe200078e0a00 */
[----:B------:R-:W-:Y:S01]  /*3870*/  ISETP.GE.AND P6, PT, R10, RZ, PT ;  /* 0x000000ff0a00720c */ /* 0x000fe20003fc6270 */
[C---:B------:R-:W-:Y:S01]  /*3880*/  IMAD R247, R0.reuse, R9, R247 ;  /* 0x0000000900f77224 */ /* 0x040fe200078e02f7 */
[----:B------:R-:W-:Y:S01]  /*3890*/  LOP3.LUT R10, R5, 0x194, RZ, 0xfc, !PT ;  /* 0x00000194050a7812 */ /* 0x000fe200078efcff */
[----:B------:R-:W-:Y:S02]  /*38a0*/  IMAD.MOV R8, RZ, RZ, -R8 ;  /* 0x000000ffff087224 */ /* 0x000fe400078e0a08 */
[--C-:B------:R-:W-:Y:S01]  /*38b0*/  @!P0 IMAD.IADD R243, R243, 0x1, -R0.reuse ;  /* 0x00000001f3f38824 */ /* 0x100fe200078e0a00 */
[----:B------:R-:W-:Y:S01]  /*38c0*/  IABS R77, R10 ;  /* 0x0000000a004d7213 */ /* 0x000fe20000000000 */
[----:B------:R-:W-:Y:S01]  /*38d0*/  @!P2 IMAD.MOV R241, RZ, RZ, -R241 ;  /* 0x000000fffff1a224 */ /* 0x000fe200078e0af1 */
[C---:B------:R-:W-:Y:S01]  /*38e0*/  ISETP.GT.U32.AND P2, PT, R0.reuse, R247, PT ;  /* 0x000000f70000720c */ /* 0x040fe20003f44070 */
[C---:B------:R-:W-:Y:S01]  /*38f0*/  IMAD R249, R0.reuse, R8, R249 ;  /* 0x0000000800f97224 */ /* 0x040fe200078e02f9 */
[----:B------:R-:W-:Y:S01]  /*3900*/  ISETP.GT.U32.AND P0, PT, R0, R243, PT ;  /* 0x000000f30000720c */ /* 0x000fe20003f04070 */
[----:B------:R-:W-:-:S02]  /*3910*/  @!P1 IMAD.IADD R245, R245, 0x1, -R0 ;  /* 0x00000001f5f59824 */ /* 0x000fc400078e0a00 */
[----:B------:R-:W-:Y:S01]  /*3920*/  @!P3 IMAD.MOV R239, RZ, RZ, -R239 ;  /* 0x000000ffffefb224 */ /* 0x000fe200078e0aef */
[----:B------:R-:W-:Y:S01]  /*3930*/  ISETP.GT.U32.AND P1, PT, R0, R249, PT ;  /* 0x000000f90000720c */ /* 0x000fe20003f24070 */
[----:B------:R-:W-:Y:S01]  /*3940*/  IMAD.HI.U32 R9, R6, R251, RZ ;  /* 0x000000fb06097227 */ /* 0x000fe200078e00ff */
[----:B------:R-:W-:Y:S02]  /*3950*/  ISETP.GE.AND P3, PT, R12, RZ, PT ;  /* 0x000000ff0c00720c */ /* 0x000fe40003f66270 */
[----:B------:R-:W-:Y:S01]  /*3960*/  LOP3.LUT R12, R5, 0x190, RZ, 0xfc, !PT ;  /* 0x00000190050c7812 */ /* 0x000fe200078efcff */
[----:B------:R-:W-:Y:S02]  /*3970*/  IMAD.MOV R9, RZ, RZ, -R9 ;  /* 0x000000ffff097224 */ /* 0x000fe400078e0a09 */
[--C-:B------:R-:W-:Y:S02]  /*3980*/  @!P2 IMAD.IADD R247, R247, 0x1, -R0.reuse ;  /* 0x00000001f7f7a824 */ /* 0x100fe400078e0a00 */
[--C-:B------:R-:W-:Y:S01]  /*3990*/  @!P0 IMAD.IADD R243, R243, 0x1, -R0.reuse ;  /* 0x00000001f3f38824 */ /* 0x100fe200078e0a00 */
[----:B------:R-:W-:Y:S01]  /*39a0*/  ISETP.GE.AND P0, PT, R13, RZ, PT ;  /* 0x000000ff0d00720c */ /* 0x000fe20003f06270 */
[C---:B------:R-:W-:Y:S01]  /*39b0*/  IMAD R251, R0.reuse, R9, R251 ;  /* 0x0000000900fb7224 */ /* 0x040fe200078e02fb */
[----:B------:R-:W-:Y:S01]  /*39c0*/  IABS R13, R12 ;  /* 0x0000000c000d7213 */ /* 0x000fe20000000000 */
[----:B------:R-:W-:Y:S01]  /*39d0*/  @!P1 IMAD.IADD R249, R249, 0x1, -R0 ;  /* 0x00000001f9f99824 */ /* 0x000fe200078e0a00 */
[----:B------:R-:W-:Y:S01]  /*39e0*/  ISETP.GT.U32.AND P2, PT, R0, R247, PT ;  /* 0x000000f70000720c */ /* 0x000fe20003f44070 */
[----:B------:R-:W-:Y:S01]  /*39f0*/  @!P3 IMAD.MOV R245, RZ, RZ, -R245 ;  /* 0x000000fffff5b224 */ /* 0x000fe200078e0af5 */
[----:B------:R-:W-:Y:S01]  /*3a00*/  ISETP.GE.AND P3, PT, R10, RZ, PT ;  /* 0x000000ff0a00720c */ /* 0x000fe20003f66270 */
[----:B------:R-:W-:Y:S01]  /*3a10*/  IMAD.HI.U32 R9, R6, R13, RZ ;  /* 0x0000000d06097227 */ /* 0x000fe200078e00ff */
[----:B------:R-:W-:-:S03]  /*3a20*/  ISETP.GT.U32.AND P1, PT, R0, R249, PT ;  /* 0x000000f90000720c */ /* 0x000fc60003f24070 */
[----:B------:R-:W-:Y:S01]  /*3a30*/  @!P5 IMAD.MOV R243, RZ, RZ, -R243 ;  /* 0x000000fffff3d224 */ /* 0x000fe200078e0af3 */
[----:B------:R-:W-:Y:S01]  /*3a40*/  ISETP.GT.U32.AND P5, PT, R0, R251, PT ;  /* 0x000000fb0000720c */ /* 0x000fe20003fa4070 */
[----:B------:R-:W-:-:S04]  /*3a50*/  IMAD.HI.U32 R10, R6, R75, RZ ;  /* 0x0000004b060a7227 */ /* 0x000fc800078e00ff */
[----:B------:R-:W-:Y:S02]  /*3a60*/  IMAD.MOV R9, RZ, RZ, -R9 ;  /* 0x000000ffff097224 */ /* 0x000fe400078e0a09 */
[----:B------:R-:W-:Y:S01]  /*3a70*/  @!P2 IMAD.IADD R247, R247, 0x1, -R0 ;  /* 0x00000001f7f7a824 */ /* 0x000fe200078e0a00 */
[----:B------:R-:W-:Y:S01]  /*3a80*/  ISETP.GE.AND P2, PT, R12, RZ, PT ;  /* 0x000000ff0c00720c */ /* 0x000fe20003f46270 */
[----:B------:R-:W-:Y:S01]  /*3a90*/  IMAD.MOV R10, RZ, RZ, -R10 ;  /* 0x000000ffff0a7224 */ /* 0x000fe200078e0a0a */
[----:B------:R-:W-:Y:S01]  /*3aa0*/  LOP3.LUT R12, R5, 0x188, RZ, 0xfc, !PT ;  /* 0x00000188050c7812 */ /* 0x000fe200078efcff */
[----:B------:R-:W-:Y:S02]  /*3ab0*/  IMAD R76, R0, R9, R13 ;  /* 0x00000009004c7224 */ /* 0x000fe400078e020d */
[----:B------:R-:W-:Y:S01]  /*3ac0*/  IMAD.HI.U32 R8, R6, R77, RZ ;  /* 0x0000004d06087227 */ /* 0x000fe200078e00ff */
[----:B------:R-:W-:-:S03]  /*3ad0*/  IABS R13, R12 ;  /* 0x0000000c000d7213 */ /* 0x000fc60000000000 */
[C---:B------:R-:W-:Y:S02]  /*3ae0*/  IMAD R75, R0.reuse, R10, R75 ;  /* 0x0000000a004b7224 */ /* 0x040fe400078e024b */
[----:B------:R-:W-:Y:S02]  /*3af0*/  @!P1 IMAD.IADD R249, R249, 0x1, -R0 ;  /* 0x00000001f9f99824 */ /* 0x000fe400078e0a00 */
[----:B------:R-:W-:Y:S01]  /*3b00*/  @!P6 IMAD.MOV R247, RZ, RZ, -R247 ;  /* 0x000000fffff7e224 */ /* 0x000fe200078e0af7 */
[C---:B------:R-:W-:Y:S01]  /*3b10*/  ISETP.GT.U32.AND P6, PT, R0.reuse, R76, PT ;  /* 0x0000004c0000720c */ /* 0x040fe20003fc4070 */
[----:B------:R-:W-:Y:S02]  /*3b20*/  IMAD.MOV R8, RZ, RZ, -R8 ;  /* 0x000000ffff087224 */ /* 0x000fe400078e0a08 */
[----:B------:R-:W-:Y:S01]  /*3b30*/  @!P4 IMAD.MOV R249, RZ, RZ, -R249 ;  /* 0x000000fffff9c224 */ /* 0x000fe200078e0af9 */
[----:B------:R-:W-:Y:S01]  /*3b40*/  ISETP.GT.U32.AND P4, PT, R0, R75, PT ;  /* 0x0000004b0000720c */ /* 0x000fe20003f84070 */
[----:B------:R-:W-:-:S02]  /*3b50*/  @!P5 IMAD.IADD R251, R251, 0x1, -R0 ;  /* 0x00000001fbfbd824 */ /* 0x000fc400078e0a00 */
[----:B------:R-:W-:Y:S02]  /*3b60*/  IMAD R77, R0, R8, R77 ;  /* 0x00000008004d7224 */ /* 0x000fe400078e024d */
[----:B------:R-:W-:Y:S01]  /*3b70*/  IMAD.HI.U32 R8, R6, R13, RZ ;  /* 0x0000000d06087227 */ /* 0x000fe200078e00ff */
[C---:B------:R-:W-:Y:S02]  /*3b80*/  ISETP.GT.U32.AND P5, PT, R0.reuse, R251, PT ;  /* 0x000000fb0000720c */ /* 0x040fe40003fa4070 */
[----:B------:R-:W-:Y:S01]  /*3b90*/  ISETP.GT.U32.AND P1, PT, R0, R77, PT ;  /* 0x0000004d0000720c */ /* 0x000fe20003f24070 */
[----:B------:R-:W-:Y:S02]  /*3ba0*/  @!P6 IMAD.IADD R76, R76, 0x1, -R0 ;  /* 0x000000014c4ce824 */ /* 0x000fe400078e0a00 */
[----:B------:R-:W-:-:S03]  /*3bb0*/  IMAD.HI.U32 R9, R6, R73, RZ ;  /* 0x0000004906097227 */ /* 0x000fc600078e00ff */
[C---:B------:R-:W-:Y:S01]  /*3bc0*/  ISETP.GT.U32.AND P6, PT, R0.reuse, R76, PT ;  /* 0x0000004c0000720c */ /* 0x040fe20003fc4070 */
[----:B------:R-:W-:Y:S02]  /*3bd0*/  @!P4 IMAD.IADD R75, R75, 0x1, -R0 ;  /* 0x000000014b4bc824 */ /* 0x000fe400078e0a00 */
[----:B------:R-:W-:Y:S02]  /*3be0*/  IMAD.MOV R8, RZ, RZ, -R8 ;  /* 0x000000ffff087224 */ /* 0x000fe400078e0a08 */
[--C-:B------:R-:W-:Y:S01]  /*3bf0*/  @!P5 IMAD.IADD R251, R251, 0x1, -R0.reuse ;  /* 0x00000001fbfbd824 */ /* 0x100fe200078e0a00 */
[----:B------:R-:W-:Y:S01]  /*3c00*/  ISETP.GT.U32.AND P4, PT, R0, R75, PT ;  /* 0x0000004b0000720c */ /* 0x000fe20003f84070 */
[--C-:B------:R-:W-:Y:S01]  /*3c10*/  @!P1 IMAD.IADD R77, R77, 0x1, -R0.reuse ;  /* 0x000000014d4d9824 */ /* 0x100fe200078e0a00 */
[----:B------:R-:W-:Y:S01]  /*3c20*/  ISETP.GE.AND P1, PT, R12, RZ, PT ;  /* 0x000000ff0c00720c */ /* 0x000fe20003f26270 */
[----:B------:R-:W-:Y:S01]  /*3c30*/  @!P0 IMAD.MOV R251, RZ, RZ, -R251 ;  /* 0x000000fffffb8224 */ /* 0x000fe200078e0afb */
[----:B------:R-:W-:Y:S01]  /*3c40*/  LOP3.LUT R12, R5, 0x180, RZ, 0xfc, !PT ;  /* 0x00000180050c7812 */ /* 0x000fe200078efcff */
[----:B------:R-:W-:Y:S01]  /*3c50*/  IMAD.MOV R9, RZ, RZ, -R9 ;  /* 0x000000ffff097224 */ /* 0x000fe200078e0a09 */
[C---:B------:R-:W-:Y:S01]  /*3c60*/  ISETP.GT.U32.AND P0, PT, R0.reuse, R77, PT ;  /* 0x0000004d0000720c */ /* 0x040fe20003f04070 */
[C---:B------:R-:W-:Y:S01]  /*3c70*/  IMAD R74, R0.reuse, R8, R13 ;  /* 0x00000008004a7224 */ /* 0x040fe200078e020d */
[----:B------:R-:W-:Y:S01]  /*3c80*/  IABS R10, R12 ;  /* 0x0000000c000a7213 */ /* 0x000fe20000000000 */
[----:B------:R-:W-:Y:S01]  /*3c90*/  IMAD R73, R0, R9, R73 ;  /* 0x0000000900497224 */ /* 0x000fe200078e0249 */
[----:B------:R-:W-:Y:S01]  /*3ca0*/  ISETP.GE.AND P5, PT, R14, RZ, PT ;  /* 0x000000ff0e00720c */ /* 0x000fe20003fa6270 */
[--C-:B------:R-:W-:Y:S01]  /*3cb0*/  @!P6 IMAD.IADD R76, R76, 0x1, -R0.reuse ;  /* 0x000000014c4ce824 */ /* 0x100fe200078e0a00 */
[C---:B------:R-:W-:Y:S01]  /*3cc0*/  ISETP.GT.U32.AND P6, PT, R0.reuse, R74, PT ;  /* 0x0000004a0000720c */ /* 0x040fe20003fc4070 */
[----:B------:R-:W-:Y:S01]  /*3cd0*/  @!P4 IMAD.IADD R75, R75, 0x1, -R0 ;  /* 0x000000014b4bc824 */ /* 0x000fe200078e0a00 */
[----:B------:R-:W-:Y:S01]  /*3ce0*/  ISETP.GT.U32.AND P4, PT, R0, R73, PT ;  /* 0x000000490000720c */ /* 0x000fe20003f84070 */
[----:B------:R-:W-:Y:S01]  /*3cf0*/  VIADD R8, R7, 0x17c ;  /* 0x0000017c07087836 */ /* 0x000fe20000000000 */
[C---:B------:R-:W-:Y:S01]  /*3d00*/  LOP3.LUT R14, R5.reuse, 0x174, RZ, 0xfc, !PT ;  /* 0x00000174050e7812 */ /* 0x040fe200078efcff */
[----:B------:R-:W-:Y:S01]  /*3d10*/  IMAD.MOV.U32 R9, RZ, RZ, R10 ;  /* 0x000000ffff097224 */ /* 0x000fe200078e000a */
[----:B------:R-:W-:Y:S01]  /*3d20*/  LOP3.LUT R10, R5, 0x178, RZ, 0xfc, !PT ;  /* 0x00000178050a7812 */ /* 0x000fe200078efcff */
[----:B------:R-:W-:Y:S01]  /*3d30*/  @!P0 IMAD.IADD R77, R77, 0x1, -R0 ;  /* 0x000000014d4d8824 */ /* 0x000fe200078e0a00 */
[----:B------:R-:W-:Y:S01]  /*3d40*/  ISETP.GE.AND P0, PT, R8, RZ, PT ;  /* 0x000000ff0800720c */ /* 0x000fe20003f06270 */
[----:B------:R-:W-:Y:S01]  /*3d50*/  @!P2 IMAD.MOV R76, RZ, RZ, -R76 ;  /* 0x000000ffff4ca224 */ /* 0x000fe200078e0a4c */
[----:B------:R-:W-:Y:S01]  /*3d60*/  IABS R71, R8 ;  /* 0x0000000800477213 */ /* 0x000fe20000000000 */
[----:B------:R-:W-:Y:S01]  /*3d70*/  IMAD.HI.U32 R8, R6, R9, RZ ;  /* 0x0000000906087227 */ /* 0x000fe200078e00ff */
[----:B------:R-:W-:-:S02]  /*3d80*/  IABS R13, R10 ;  /* 0x0000000a000d7213 */ /* 0x000fc40000000000 */
[----:B------:R-:W-:Y:S01]  /*3d90*/  IABS R69, R14 ;  /* 0x0000000e00457213 */ /* 0x000fe20000000000 */
[----:B------:R-:W-:Y:S02]  /*3da0*/  @!P6 IMAD.IADD R74, R74, 0x1, -R0 ;  /* 0x000000014a4ae824 */ /* 0x000fe400078e0a00 */
[----:B------:R-:W-:Y:S02]  /*3db0*/  IMAD.MOV R8, RZ, RZ, -R8 ;  /* 0x000000ffff087224 */ /* 0x000fe400078e0a08 */
[----:B------:R-:W-:Y:S01]  /*3dc0*/  @!P4 IMAD.IADD R73, R73, 0x1, -R0 ;  /* 0x000000014949c824 */ /* 0x000fe200078e0a00 */
[C---:B------:R-:W-:Y:S01]  /*3dd0*/  ISETP.GT.U32.AND P4, PT, R0.reuse, R74, PT ;  /* 0x0000004a0000720c */ /* 0x040fe20003f84070 */
[----:B------:R-:W-:Y:S02]  /*3de0*/  IMAD R72, R0, R8, R9 ;  /* 0x0000000800487224 */ /* 0x000fe400078e0209 */
[----:B------:R-:W-:Y:S01]  /*3df0*/  IMAD.HI.U32 R8, R6, R71, RZ ;  /* 0x0000004706087227 */ /* 0x000fe200078e00ff */
[----:B------:R-:W-:-:S02]  /*3e00*/  ISETP.GT.U32.AND P2, PT, R0, R73, PT ;  /* 0x000000490000720c */ /* 0x000fc40003f44070 */
[----:B------:R-:W-:Y:S01]  /*3e10*/  ISETP.GT.U32.AND P6, PT, R0, R72, PT ;  /* 0x000000480000720c */ /* 0x000fe20003fc4070 */
[----:B------:R-:W-:Y:S02]  /*3e20*/  IMAD.MOV R8, RZ, RZ, -R8 ;  /* 0x000000ffff087224 */ /* 0x000fe400078e0a08 */
[----:B------:R-:W-:-:S04]  /*3e30*/  IMAD.HI.U32 R9, R6, R13, RZ ;  /* 0x0000000d06097227 */ /* 0x000fc800078e00ff */
[----:B------:R-:W-:Y:S01]  /*3e40*/  IMAD R71, R0, R8, R71 ;  /* 0x0000000800477224 */ /* 0x000fe200078e0247 */
[----:B------:R-:W-:Y:S01]  /*3e50*/  IABS R8, R16 ;  /* 0x0000001000087213 */ /* 0x000fe20000000000 */
[----:B------:R-:W-:Y:S02]  /*3e60*/  IMAD.MOV R9, RZ, RZ, -R9 ;  /* 0x000000ffff097224 */ /* 0x000fe400078e0a09 */
[----:B------:R-:W-:Y:S01]  /*3e70*/  @!P4 IMAD.IADD R74, R74, 0x1, -R0 ;  /* 0x000000014a4ac824 */ /* 0x000fe200078e0a00 */
[C---:B------:R-:W-:Y:S01]  /*3e80*/  ISETP.GT.U32.AND P4, PT, R0.reuse, R71, PT ;  /* 0x000000470000720c */ /* 0x040fe20003f84070 */
[----:B------:R-:W-:Y:S01]  /*3e90*/  @!P3 IMAD.MOV R77, RZ, RZ, -R77 ;  /* 0x000000ffff4db224 */ /* 0x000fe200078e0a4d */
[----:B------:R-:W-:Y:S01]  /*3ea0*/  ISETP.GE.AND P3, PT, R15, RZ, PT ;  /* 0x000000ff0f00720c */ /* 0x000fe20003f66270 */
[----:B------:R-:W-:Y:S02]  /*3eb0*/  IMAD R70, R0, R9, R13 ;  /* 0x0000000900467224 */ /* 0x000fe400078e020d */
[----:B------:R-:W-:-:S02]  /*3ec0*/  @!P5 IMAD.MOV R75, RZ, RZ, -R75 ;  /* 0x000000ffff4bd224 */ /* 0x000fc400078e0a4b */
[----:B------:R-:W-:Y:S01]  /*3ed0*/  IMAD.MOV.U32 R9, RZ, RZ, R8 ;  /* 0x000000ffff097224 */ /* 0x000fe200078e0008 */
[----:B------:R-:W-:Y:S01]  /*3ee0*/  ISETP.GT.U32.AND P5, PT, R0, R70, PT ;  /* 0x000000460000720c */ /* 0x000fe20003fa4070 */
[----:B------:R-:W-:-:S04]  /*3ef0*/  IMAD.HI.U32 R8, R6, R69, RZ ;  /* 0x0000004506087227 */ /* 0x000fc800078e00ff */
[--C-:B------:R-:W-:Y:S02]  /*3f00*/  @!P2 IMAD.IADD R73, R73, 0x1, -R0.reuse ;  /* 0x000000014949a824 */ /* 0x100fe400078e0a00 */
[----:B------:R-:W-:Y:S01]  /*3f10*/  @!P4 IMAD.IADD R71, R71, 0x1, -R0 ;  /* 0x000000014747c824 */ /* 0x000fe200078e0a00 */
[----:B------:R-:W-:Y:S01]  /*3f20*/  ISETP.GE.AND P4, PT, R14, RZ, PT ;  /* 0x000000ff0e00720c */ /* 0x000fe20003f86270 */
[----:B------:R-:W-:Y:S01]  /*3f30*/  IMAD.MOV R8, RZ, RZ, -R8 ;  /* 0x000000ffff087224 */ /* 0x000fe200078e0a08 */
[----:B------:R-:W-:Y:S01]  /*3f40*/  LOP3.LUT R14, R5, 0x154, RZ, 0xfc, !PT ;  /* 0x00000154050e7812 */ /* 0x000fe200078efcff */
[----:B------:R-:W-:Y:S01]  /*3f50*/  @!P3 IMAD.MOV R73, RZ, RZ, -R73 ;  /* 0x000000ffff49b224 */ /* 0x000fe200078e0a49 */
[C---:B------:R-:W-:Y:S01]  /*3f60*/  ISETP.GT.U32.AND P3, PT, R0.reuse, R71, PT ;  /* 0x000000470000720c */ /* 0x040fe20003f64070 */
[----:B------:R-:W-:Y:S01]  /*3f70*/  IMAD R69, R0, R8, R69 ;  /* 0x0000000800457224 */ /* 0x000fe200078e0245 */
[----:B------:R-:W-:Y:S01]  /*3f80*/  IABS R61, R14 ;  /* 0x0000000e003d7213 */ /* 0x000fe20000000000 */
[----:B------:R-:W-:-:S03]  /*3f90*/  IMAD.HI.U32 R8, R6, R9, RZ ;  /* 0x0000000906087227 */ /* 0x000fc600078e00ff */
[----:B------:R-:W-:Y:S01]  /*3fa0*/  ISETP.GT.U32.AND P2, PT, R0, R69, PT ;  /* 0x000000450000720c */ /* 0x000fe20003f44070 */
[--C-:B------:R-:W-:Y:S02]  /*3fb0*/  @!P6 IMAD.IADD R72, R72, 0x1, -R0.reuse ;  /* 0x000000014848e824 */ /* 0x100fe400078e0a00 */
[----:B------:R-:W-:Y:S02]  /*3fc0*/  @!P5 IMAD.IADD R70, R70, 0x1, -R0 ;  /* 0x000000014646d824 */ /* 0x000fe400078e0a00 */
[----:B------:R-:W-:Y:S01]  /*3fd0*/  IMAD.MOV R8, RZ, RZ, -R8 ;  /* 0x000000ffff087224 */ /* 0x000fe200078e0a08 */
[C---:B------:R-:W-:Y:S01]  /*3fe0*/  ISETP.GT.U32.AND P6, PT, R0.reuse, R72, PT ;  /* 0x000000480000720c */ /* 0x040fe20003fc4070 */
[----:B------:R-:W-:Y:S01]  /*3ff0*/  @!P3 IMAD.IADD R71, R71, 0x1, -R0 ;  /* 0x000000014747b824 */ /* 0x000fe200078e0a00 */
[C---:B------:R-:W-:Y:S01]  /*4000*/  ISETP.GT.U32.AND P5, PT, R0.reuse, R70, PT ;  /* 0x000000460000720c */ /* 0x040fe20003fa4070 */
[----:B------:R-:W-:Y:S01]  /*4010*/  IMAD R68, R0, R8, R9 ;  /* 0x0000000800447224 */ /* 0x000fe200078e0209 */
[----:B------:R-:W-:Y:S01]  /*4020*/  LOP3.LUT R8, R5, 0x16c, RZ, 0xfc, !PT ;  /* 0x0000016c05087812 */ /* 0x000fe200078efcff */
[----:B------:R-:W-:Y:S01]  /*4030*/  @!P1 IMAD.MOV R74, RZ, RZ, -R74 ;  /* 0x000000ffff4a9224 */ /* 0x000fe200078e0a4a */
[----:B------:R-:W-:Y:S01]  /*4040*/  ISETP.GE.AND P1, PT, R12, RZ, PT ;  /* 0x000000ff0c00720c */ /* 0x000fe20003f26270 */
[----:B------:R-:W-:Y:S01]  /*4050*/  @!P2 IMAD.IADD R69, R69, 0x1, -R0 ;  /* 0x000000014545a824 */ /* 0x000fe200078e0a00 */
[----:B------:R-:W-:Y:S01]  /*4060*/  ISETP.GT.U32.AND P3, PT, R0, R68, PT ;  /* 0x000000440000720c */ /* 0x000fe20003f64070 */
[----:B------:R-:W-:Y:S01]  /*4070*/  @!P0 IMAD.MOV R71, RZ, RZ, -R71 ;  /* 0x000000ffff478224 */ /* 0x000fe200078e0a47 */
[----:B------:R-:W-:-:S02]  /*4080*/  IABS R67, R8 ;  /* 0x0000000800437213 */ /* 0x000fc40000000000 */
[C---:B------:R-:W-:Y:S01]  /*4090*/  LOP3.LUT R12, R5.reuse, 0x164, RZ, 0xfc, !PT ;  /* 0x00000164050c7812 */ /* 0x040fe200078efcff */
[--C-:B------:R-:W-:Y:S01]  /*40a0*/  @!P6 IMAD.IADD R72, R72, 0x1, -R0.reuse ;  /* 0x000000014848e824 */ /* 0x100fe200078e0a00 */
[----:B------:R-:W-:Y:S01]  /*40b0*/  ISETP.GE.AND P6, PT, R10, RZ, PT ;  /* 0x000000ff0a00720c */ /* 0x000fe20003fc6270 */
[----:B------:R-:W-:Y:S01]  /*40c0*/  @!P5 IMAD.IADD R70, R70, 0x1, -R0 ;  /* 0x000000014646d824 */ /* 0x000fe200078e0a00 */
[----:B------:R-:W-:Y:S01]  /*40d0*/  ISETP.GE.AND P5, PT, R8, RZ, PT ;  /* 0x000000ff0800720c */ /* 0x000fe20003fa6270 */
[----:B------:R-:W-:Y:S01]  /*40e0*/  IMAD.HI.U32 R8, R6, R67, RZ ;  /* 0x0000004306087227 */ /* 0x000fe200078e00ff */
[----:B------:R-:W-:Y:S02]  /*40f0*/  LOP3.LUT R10, R5, 0x168, RZ, 0xfc, !PT ;  /* 0x00000168050a7812 */ /* 0x000fe400078efcff */
[----:B------:R-:W-:Y:S01]  /*4100*/  IABS R65, R12 ;  /* 0x0000000c00417213 */ /* 0x000fe20000000000 */
[----:B------:R-:W-:Y:S01]  /*4110*/  IMAD.MOV R8, RZ, RZ, -R8 ;  /* 0x000000ffff087224 */ /* 0x000fe200078e0a08 */
[----:B------:R-:W-:Y:S01]  /*4120*/  IABS R13, R10 ;  /* 0x0000000a000d7213 */ /* 0x000fe20000000000 */
[----:B------:R-:W-:Y:S01]  /*4130*/  @!P3 IMAD.IADD R68, R68, 0x1, -R0 ;  /* 0x000000014444b824 */ /* 0x000fe200078e0a00 */
[C---:B------:R-:W-:Y:S01]  /*4140*/  ISETP.GT.U32.AND P2, PT, R0.reuse, R69, PT ;  /* 0x000000450000720c */ /* 0x040fe20003f44070 */
[----:B------:R-:W-:Y:S01]  /*4150*/  IMAD R67, R0, R8, R67 ;  /* 0x0000000800437224 */ /* 0x000fe200078e0243 */
[----:B------:R-:W-:Y:S01]  /*4160*/  ISETP.GE.AND P0, PT, R12, RZ, PT ;  /* 0x000000ff0c00720c */ /* 0x000fe20003f06270 */
[----:B------:R-:W-:Y:S01]  /*4170*/  @!P1 IMAD.MOV R72, RZ, RZ, -R72 ;  /* 0x000000ffff489224 */ /* 0x000fe200078e0a48 */
[----:B------:R-:W-:Y:S01]  /*4180*/  ISETP.GT.U32.AND P3, PT, R0, R68, PT ;  /* 0x000000440000720c */ /* 0x000fe20003f64070 */
[----:B------:R-:W-:Y:S01]  /*4190*/  @!P6 IMAD.MOV R70, RZ, RZ, -R70 ;  /* 0x000000ffff46e224 */ /* 0x000fe200078e0a46 */
[----:B------:R-:W-:Y:S01]  /*41a0*/  ISETP.GE.AND P1, PT, R16, RZ, PT ;  /* 0x000000ff1000720c */ /* 0x000fe20003f26270 */
[----:B------:R-:W-:Y:S01]  /*41b0*/  IMAD.HI.U32 R8, R6, R65, RZ ;  /* 0x0000004106087227 */ /* 0x000fe200078e00ff */
[----:B------:R-:W-:-:S02]  /*41c0*/  ISETP.GT.U32.AND P6, PT, R0, R67, PT ;  /* 0x000000430000720c */ /* 0x000fc40003fc4070 */
[C---:B------:R-:W-:Y:S01]  /*41d0*/  LOP3.LUT R12, R5.reuse, 0x158, RZ, 0xfc, !PT ;  /* 0x00000158050c7812 */ /* 0x040fe200078efcff */
[----:B------:R-:W-:Y:S01]  /*41e0*/  IMAD.HI.U32 R9, R6, R13, RZ ;  /* 0x0000000d06097227 */ /* 0x000fe200078e00ff */
[----:B------:R-:W-:Y:S02]  /*41f0*/  LOP3.LUT R16, R5, 0x134, RZ, 0xfc, !PT ;  /* 0x0000013405107812 */ /* 0x000fe400078efcff */
[----:B------:R-:W-:Y:S01]  /*4200*/  IABS R15, R12 ;  /* 0x0000000c000f7213 */ /* 0x000fe20000000000 */
[----:B------:R-:W-:Y:S01]  /*4210*/  IMAD.MOV R8, RZ, RZ, -R8 ;  /* 0x000000ffff087224 */ /* 0x000fe200078e0a08 */
[----:B------:R-:W-:Y:S01]  /*4220*/  IABS R53, R16 ;  /* 0x0000001000357213 */ /* 0x000fe20000000000 */
[----:B------:R-:W-:Y:S02]  /*4230*/  IMAD.MOV R9, RZ, RZ, -R9 ;  /* 0x000000ffff097224 */ /* 0x000fe400078e0a09 */
[----:B------:R-:W-:Y:S02]  /*4240*/  @!P3 IMAD.IADD R68, R68, 0x1, -R0 ;  /* 0x000000014444b824 */ /* 0x000fe400078e0a00 */
[----:B------:R-:W-:-:S02]  /*4250*/  IMAD R65, R0, R8, R65 ;  /* 0x0000000800417224 */ /* 0x000fc400078e0241 */
[C---:B------:R-:W-:Y:S02]  /*4260*/  IMAD R66, R0.reuse, R9, R13 ;  /* 0x0000000900427224 */ /* 0x040fe400078e020d */
[----:B------:R-:W-:Y:S02]  /*4270*/  VIADD R9, R7, 0x15c ;  /* 0x0000015c07097836 */ /* 0x000fe40000000000 */
[----:B------:R-:W-:Y:S01]  /*4280*/  @!P6 IMAD.IADD R67, R67, 0x1, -R0 ;  /* 0x000000014343e824 */ /* 0x000fe200078e0a00 */
[C---:B------:R-:W-:Y:S01]  /*4290*/  ISETP.GT.U32.AND P3, PT, R0.reuse, R66, PT ;  /* 0x000000420000720c */ /* 0x040fe20003f64070 */
[----:B------:R-:W-:Y:S01]  /*42a0*/  @!P1 IMAD.MOV R68, RZ, RZ, -R68 ;  /* 0x000000ffff449224 */ /* 0x000fe200078e0a44 */
[----:B------:R-:W-:Y:S01]  /*42b0*/  ISETP.GT.U32.AND P1, PT, R0, R65, PT ;  /* 0x000000410000720c */ /* 0x000fe20003f24070 */
[----:B------:R-:W-:Y:S01]  /*42c0*/  @!P2 IMAD.IADD R69, R69, 0x1, -R0 ;  /* 0x000000014545a824 */ /* 0x000fe200078e0a00 */
[----:B------:R-:W-:Y:S02]  /*42d0*/  ISETP.GE.AND P2, PT, R10, RZ, PT ;  /* 0x000000ff0a00720c */ /* 0x000fe40003f46270 */
[----:B------:R-:W-:Y:S01]  /*42e0*/  IABS R63, R9 ;  /* 0x00000009003f7213 */ /* 0x000fe20000000000 */
[----:B------:R-:W-:Y:S01]  /*42f0*/  @!P4 IMAD.MOV R69, RZ, RZ, -R69 ;  /* 0x000000ffff45c224 */ /* 0x000fe200078e0a45 */
[----:B------:R-:W-:-:S02]  /*4300*/  ISETP.GT.U32.AND P6, PT, R0, R67, PT ;  /* 0x000000430000720c */ /* 0x000fc40003fc4070 */
[----:B------:R-:W-:Y:S02]  /*4310*/  LOP3.LUT R10, R5, 0x160, RZ, 0xfc, !PT ;  /* 0x00000160050a7812 */ /* 0x000fe400078efcff */
[----:B------:R-:W-:Y:S01]  /*4320*/  ISETP.GE.AND P4, PT, R9, RZ, PT ;  /* 0x000000ff0900720c */ /* 0x000fe20003f86270 */
[----:B------:R-:W-:Y:S01]  /*4330*/  IMAD.HI.U32 R9, R6, R63, RZ ;  /* 0x0000003f06097227 */ /* 0x000fe200078e00ff */
[----:B------:R-:W-:-:S03]  /*4340*/  IABS R13, R10 ;  /* 0x0000000a000d7213 */ /* 0x000fc60000000000 */
[----:B------:R-:W-:Y:S02]  /*4350*/  IMAD.MOV R9, RZ, RZ, -R9 ;  /* 0x000000ffff097224 */ /* 0x000fe400078e0a09 */
[----:B------:R-:W-:Y:S02]  /*4360*/  @!P1 IMAD.IADD R65, R65, 0x1, -R0 ;  /* 0x0000000141419824 */ /* 0x000fe400078e0a00 */
[----:B------:R-:W-:-:S03]  /*4370*/  IMAD.HI.U32 R8, R6, R13, RZ ;  /* 0x0000000d06087227 */ /* 0x000fc600078e00ff */
[----:B------:R-:W-:Y:S01]  /*4380*/  ISETP.GT.U32.AND P1, PT, R0, R65, PT ;  /* 0x000000410000720c */ /* 0x000fe20003f24070 */
[----:B------:R-:W-:Y:S01]  /*4390*/  @!P6 IMAD.IADD R67, R67, 0x1, -R0 ;  /* 0x000000014343e824 */ /* 0x000fe200078e0a00 */
[----:B------:R-:W-:Y:S01]  /*43a0*/  ISETP.GE.AND P6, PT, R10, RZ, PT ;  /* 0x000000ff0a00720c */ /* 0x000fe20003fc6270 */
[----:B------:R-:W-:Y:S01]  /*43b0*/  IMAD R63, R0, R9, R63 ;  /* 0x00000009003f7224 */ /* 0x000fe200078e023f */
[----:B------:R-:W-:Y:S01]  /*43c0*/  LOP3.LUT R10, R5, 0x150, RZ, 0xfc, !PT ;  /* 0x00000150050a7812 */ /* 0x000fe200078efcff */
[----:B------:R-:W-:Y:S02]  /*43d0*/  IMAD.MOV R64, RZ, RZ, -R8 ;  /* 0x000000ffff407224 */ /* 0x000fe400078e0a08 */
[----:B------:R-:W-:-:S04]  /*43e0*/  IMAD.HI.U32 R8, R6, R15, RZ ;  /* 0x0000000f06087227 */ /* 0x000fc800078e00ff */
[----:B------:R-:W-:Y:S01]  /*43f0*/  @!P5 IMAD.MOV R67, RZ, RZ, -R67 ;  /* 0x000000ffff43d224 */ /* 0x000fe200078e0a43 */
[----:B------:R-:W-:Y:S01]  /*4400*/  ISETP.GT.U32.AND P5, PT, R0, R63, PT ;  /* 0x0000003f0000720c */ /* 0x000fe20003fa4070 */
[----:B------:R-:W-:Y:S02]  /*4410*/  @!P3 IMAD.IADD R66, R66, 0x1, -R0 ;  /* 0x000000014242b824 */ /* 0x000fe400078e0a00 */
[----:B------:R-:W-:Y:S02]  /*4420*/  IMAD.MOV R8, RZ, RZ, -R8 ;  /* 0x000000ffff087224 */ /* 0x000fe400078e0a08 */
[----:B------:R-:W-:Y:S01]  /*4430*/  IMAD.HI.U32 R9, R6, R61, RZ ;  /* 0x0000003d06097227 */ /* 0x000fe200078e00ff */
[----:B------:R-:W-:-:S03]  /*4440*/  ISETP.GT.U32.AND P3, PT, R0, R66, PT ;  /* 0x000000420000720c */ /* 0x000fc60003f64070 */
[C---:B------:R-:W-:Y:S01]  /*4450*/  IMAD R62, R0.reuse, R8, R15 ;  /* 0x00000008003e7224 */ /* 0x040fe200078e020f */
[----:B------:R-:W-:Y:S01]  /*4460*/  LOP3.LUT R15, R5, 0x148, RZ, 0xfc, !PT ;  /* 0x00000148050f7812 */ /* 0x000fe200078efcff */
[----:B------:R-:W-:Y:S02]  /*4470*/  IMAD.MOV R9, RZ, RZ, -R9 ;  /* 0x000000ffff097224 */ /* 0x000fe400078e0a09 */
[--C-:B------:R-:W-:Y:S01]  /*4480*/  @!P1 IMAD.IADD R65, R65, 0x1, -R0.reuse ;  /* 0x0000000141419824 */ /* 0x100fe200078e0a00 */
[C---:B------:R-:W-:Y:S01]  /*4490*/  ISETP.GT.U32.AND P1, PT, R0.reuse, R62, PT ;  /* 0x0000003e0000720c */ /* 0x040fe20003f24070 */
[C---:B------:R-:W-:Y:S01]  /*44a0*/  IMAD R61, R0.reuse, R9, R61 ;  /* 0x00000009003d7224 */ /* 0x040fe200078e023d */
[----:B------:R-:W-:Y:S01]  /*44b0*/  IABS R9, R10 ;  /* 0x0000000a00097213 */ /* 0x000fe20000000000 */
[--C-:B------:R-:W-:Y:S02]  /*44c0*/  @!P5 IMAD.IADD R63, R63, 0x1, -R0.reuse ;  /* 0x000000013f3fd824 */ /* 0x100fe400078e0a00 */
[----:B------:R-:W-:Y:S01]  /*44d0*/  IMAD R64, R0, R64, R13 ;  /* 0x0000004000407224 */ /* 0x000fe200078e020d */
[----:B------:R-:W-:Y:S01]  /*44e0*/  IABS R13, R15 ;  /* 0x0000000f000d7213 */ /* 0x000fe20000000000 */
[----:B------:R-:W-:Y:S01]  /*44f0*/  @!P3 IMAD.IADD R66, R66, 0x1, -R0 ;  /* 0x000000014242b824 */ /* 0x000fe200078e0a00 */
[----:B------:R-:W-:Y:S01]  /*4500*/  ISETP.GT.U32.AND P5, PT, R0, R63, PT ;  /* 0x0000003f0000720c */ /* 0x000fe20003fa4070 */
[----:B------:R-:W-:Y:S01]  /*4510*/  IMAD.HI.U32 R8, R6, R9, RZ ;  /* 0x0000000906087227 */ /* 0x000fe200078e00ff */
[----:B------:R-:W-:-:S03]  /*4520*/  ISETP.GT.U32.AND P3, PT, R0, R64, PT ;  /* 0x000000400000720c */ /* 0x000fc60003f64070 */
[----:B------:R-:W-:Y:S01]  /*4530*/  @!P2 IMAD.MOV R66, RZ, RZ, -R66 ;  /* 0x000000ffff42a224 */ /* 0x000fe200078e0a42 */
[----:B------:R-:W-:Y:S01]  /*4540*/  ISETP.GE.AND P2, PT, R12, RZ, PT ;  /* 0x000000ff0c00720c */ /* 0x000fe20003f46270 */
[----:B------:R-:W-:Y:S01]  /*4550*/  IMAD.MOV R8, RZ, RZ, -R8 ;  /* 0x000000ffff087224 */ /* 0x000fe200078e0a08 */
[----:B------:R-:W-:Y:S01]  /*4560*/  LOP3.LUT R12, R5, 0x14c, RZ, 0xfc, !PT ;  /* 0x0000014c050c7812 */ /* 0x000fe200078efcff */
[--C-:B------:R-:W-:Y:S02]  /*4570*/  @!P1 IMAD.IADD R62, R62, 0x1, -R0.reuse ;  /* 0x000000013e3e9824 */ /* 0x100fe400078e0a00 */
[----:B------:R-:W-:Y:S01]  /*4580*/  @!P0 IMAD.MOV R65, RZ, RZ, -R65 ;  /* 0x000000ffff418224 */ /* 0x000fe200078e0a41 */
[C---:B------:R-:W-:Y:S01]  /*4590*/  ISETP.GT.U32.AND P0, PT, R0.reuse, R61, PT ;  /* 0x0000003d0000720c */ /* 0x040fe20003f04070 */
[C---:B------:R-:W-:Y:S01]  /*45a0*/  IMAD R60, R0.reuse, R8, R9 ;  /* 0x00000008003c7224 */ /* 0x040fe200078e0209 */
[----:B------:R-:W-:Y:S01]  /*45b0*/  IABS R59, R12 ;  /* 0x0000000c003b7213 */ /* 0x000fe20000000000 */
[--C-:B------:R-:W-:Y:S01]  /*45c0*/  @!P5 IMAD.IADD R63, R63, 0x1, -R0.reuse ;  /* 0x000000013f3fd824 */ /* 0x100fe200078e0a00 */
[----:B------:R-:W-:Y:S01]  /*45d0*/  ISETP.GT.U32.AND P1, PT, R0, R62, PT ;  /* 0x0000003e0000720c */ /* 0x000fe20003f24070 */
[----:B------:R-:W-:Y:S01]  /*45e0*/  @!P3 IMAD.IADD R64, R64, 0x1, -R0 ;  /* 0x000000014040b824 */ /* 0x000fe200078e0a00 */
[----:B------:R-:W-:Y:S01]  /*45f0*/  ISETP.GT.U32.AND P5, PT, R0, R60, PT ;  /* 0x0000003c0000720c */ /* 0x000fe20003fa4070 */
[----:B------:R-:W-:-:S03]  /*4600*/  IMAD.HI.U32 R8, R6, R59, RZ ;  /* 0x0000003b06087227 */ /* 0x000fc600078e00ff */
[C---:B------:R-:W-:Y:S01]  /*4610*/  ISETP.GT.U32.AND P3, PT, R0.reuse, R64, PT ;  /* 0x000000400000720c */ /* 0x040fe20003f64070 */
[----:B------:R-:W-:Y:S02]  /*4620*/  IMAD.MOV R8, RZ, RZ, -R8 ;  /* 0x000000ffff087224 */ /* 0x000fe400078e0a08 */
[--C-:B------:R-:W-:Y:S02]  /*4630*/  @!P0 IMAD.IADD R61, R61, 0x1, -R0.reuse ;  /* 0x000000013d3d8824 */ /* 0x100fe400078e0a00 */
[----:B------:R-:W-:Y:S01]  /*4640*/  IMAD R59, R0, R8, R59 ;  /* 0x00000008003b7224 */ /* 0x000fe200078e023b */
[----:B------:R-:W-:Y:S01]  /*4650*/  LOP3.LUT R8, R5, 0x144, RZ, 0xfc, !PT ;  /* 0x0000014405087812 */ /* 0x000fe200078efcff */
[--C-:B------:R-:W-:Y:S01]  /*4660*/  @!P1 IMAD.IADD R62, R62, 0x1, -R0.reuse ;  /* 0x000000013e3e9824 */ /* 0x100fe200078e0a00 */
[----:B------:R-:W-:Y:S01]  /*4670*/  ISETP.GT.U32.AND P0, PT, R0, R61, PT ;  /* 0x0000003d0000720c */ /* 0x000fe20003f04070 */
[----:B------:R-:W-:Y:S01]  /*4680*/  @!P5 IMAD.IADD R60, R60, 0x1, -R0 ;  /* 0x000000013c3cd824 */ /* 0x000fe200078e0a00 */
[----:B------:R-:W-:Y:S01]  /*4690*/  IABS R57, R8 ;  /* 0x0000000800397213 */ /* 0x000fe20000000000 */
[----:B------:R-:W-:Y:S01]  /*46a0*/  @!P2 IMAD.MOV R62, RZ, RZ, -R62 ;  /* 0x000000ffff3ea224 */ /* 0x000fe200078e0a3e */
[----:B------:R-:W-:Y:S01]  /*46b0*/  ISETP.GT.U32.AND P2, PT, R0, R59, PT ;  /* 0x0000003b0000720c */ /* 0x000fe20003f44070 */
[----:B------:R-:W-:Y:S01]  /*46c0*/  @!P3 IMAD.IADD R64, R64, 0x1, -R0 ;  /* 0x000000014040b824 */ /* 0x000fe200078e0a00 */
[----:B------:R-:W-:Y:S01]  /*46d0*/  ISETP.GT.U32.AND P5, PT, R0, R60, PT ;  /* 0x0000003c0000720c */ /* 0x000fe20003fa4070 */
[----:B------:R-:W-:Y:S01]  /*46e0*/  IMAD.HI.U32 R9, R6, R13, RZ ;  /* 0x0000000d06097227 */ /* 0x000fe200078e00ff */
[----:B------:R-:W-:-:S02]  /*46f0*/  ISETP.GE.AND P3, PT, R14, RZ, PT ;  /* 0x000000ff0e00720c */ /* 0x000fc40003f66270 */
[----:B------:R-:W-:Y:S01]  /*4700*/  LOP3.LUT R14, R5, 0x138, RZ, 0xfc, !PT ;  /* 0x00000138050e7812 */ /* 0x000fe200078efcff */
[----:B------:R-:W-:Y:S01]  /*4710*/  @!P6 IMAD.MOV R64, RZ, RZ, -R64 ;  /* 0x000000ffff40e224 */ /* 0x000fe200078e0a40 */
[----:B------:R-:W-:Y:S01]  /*4720*/  ISETP.GE.AND P6, PT, R10, RZ, PT ;  /* 0x000000ff0a00720c */ /* 0x000fe20003fc6270 */
[--C-:B------:R-:W-:Y:S01]  /*4730*/  @!P0 IMAD.IADD R61, R61, 0x1, -R0.reuse ;  /* 0x000000013d3d8824 */ /* 0x100fe200078e0a00 */
[----:B------:R-:W-:Y:S01]  /*4740*/  ISETP.GE.AND P0, PT, R8, RZ, PT ;  /* 0x000000ff0800720c */ /* 0x000fe20003f06270 */
[----:B------:R-:W-:Y:S01]  /*4750*/  IMAD.MOV R9, RZ, RZ, -R9 ;  /* 0x000000ffff097224 */ /* 0x000fe200078e0a09 */
[----:B------:R-:W-:Y:S01]  /*4760*/  LOP3.LUT R8, R5, 0x140, RZ, 0xfc, !PT ;  /* 0x0000014005087812 */ /* 0x000fe200078efcff */
[--C-:B------:R-:W-:Y:S01]  /*4770*/  @!P2 IMAD.IADD R59, R59, 0x1, -R0.reuse ;  /* 0x000000013b3ba824 */ /* 0x100fe200078e0a00 */
[----:B------:R-:W-:Y:S01]  /*4780*/  ISETP.GE.AND P1, PT, R15, RZ, PT ;  /* 0x000000ff0f00720c */ /* 0x000fe20003f26270 */
[----:B------:R-:W-:Y:S01]  /*4790*/  IMAD R58, R0, R9, R13 ;  /* 0x00000009003a7224 */ /* 0x000fe200078e020d */
[----:B------:R-:W-:Y:S01]  /*47a0*/  IABS R13, R8 ;  /* 0x00000008000d7213 */ /* 0x000fe20000000000 */
[----:B------:R-:W-:Y:S01]  /*47b0*/  @!P5 IMAD.IADD R60, R60, 0x1, -R0 ;  /* 0x000000013c3cd824 */ /* 0x000fe200078e0a00 */
[----:B------:R-:W-:Y:S01]  /*47c0*/  ISETP.GE.AND P5, PT, R8, RZ, PT ;  /* 0x000000ff0800720c */ /* 0x000fe20003fa6270 */
[----:B------:R-:W-:Y:S01]  /*47d0*/  IMAD.HI.U32 R8, R6, R57, RZ ;  /* 0x0000003906087227 */ /* 0x000fe200078e00ff */
[----:B------:R-:W-:-:S02]  /*47e0*/  ISETP.GT.U32.AND P2, PT, R0, R59, PT ;  /* 0x0000003b0000720c */ /* 0x000fc40003f44070 */
[----:B------:R-:W-:Y:S01]  /*47f0*/  IABS R15, R14 ;  /* 0x0000000e000f7213 */ /* 0x000fe20000000000 */
[----:B------:R-:W-:Y:S01]  /*4800*/  @!P4 IMAD.MOV R63, RZ, RZ, -R63 ;  /* 0x000000ffff3fc224 */ /* 0x000fe200078e0a3f */
[----:B------:R-:W-:Y:S01]  /*4810*/  ISETP.GE.AND P4, PT, R12, RZ, PT ;  /* 0x000000ff0c00720c */ /* 0x000fe20003f86270 */
[----:B------:R-:W-:Y:S02]  /*4820*/  IMAD.MOV R12, RZ, RZ, -R8 ;  /* 0x000000ffff0c7224 */ /* 0x000fe400078e0a08 */
[----:B------:R-:W-:Y:S01]  /*4830*/  @!P6 IMAD.MOV R60, RZ, RZ, -R60 ;  /* 0x000000ffff3ce224 */ /* 0x000fe200078e0a3c */
[----:B------:R-:W-:Y:S01]  /*4840*/  ISETP.GT.U32.AND P6, PT, R0, R58, PT ;  /* 0x0000003a0000720c */ /* 0x000fe20003fc4070 */
[----:B------:R-:W-:-:S04]  /*4850*/  IMAD.HI.U32 R8, R6, R13, RZ ;  /* 0x0000000d06087227 */ /* 0x000fc800078e00ff */
[C---:B------:R-:W-:Y:S02]  /*4860*/  IMAD R57, R0.reuse, R12, R57 ;  /* 0x0000000c00397224 */ /* 0x040fe400078e0239 */
[----:B------:R-:W-:Y:S02]  /*4870*/  IMAD.MOV R8, RZ, RZ, -R8 ;  /* 0x000000ffff087224 */ /* 0x000fe400078e0a08 */
[--C-:B------:R-:W-:Y:S01]  /*4880*/  @!P2 IMAD.IADD R59, R59, 0x1, -R0.reuse ;  /* 0x000000013b3ba824 */ /* 0x100fe200078e0a00 */
[C---:B------:R-:W-:Y:S01]  /*4890*/  ISETP.GT.U32.AND P2, PT, R0.reuse, R57, PT ;  /* 0x000000390000720c */ /* 0x040fe20003f44070 */
[----:B------:R-:W-:Y:S01]  /*48a0*/  IMAD R56, R0, R8, R13 ;  /* 0x0000000800387224 */ /* 0x000fe200078e020d */
[----:B------:R-:W-:Y:S01]  /*48b0*/  IABS R13, R17 ;  /* 0x00000011000d7213 */ /* 0x000fe20000000000 */
[----:B------:R-:W-:Y:S02]  /*48c0*/  VIADD R9, R7, 0x13c ;  /* 0x0000013c07097836 */ /* 0x000fe40000000000 */
[----:B------:R-:W-:Y:S01]  /*48d0*/  @!P6 IMAD.IADD R58, R58, 0x1, -R0 ;  /* 0x000000013a3ae824 */ /* 0x000fe200078e0a00 */
[----:B------:R-:W-:Y:S01]  /*48e0*/  ISETP.GT.U32.AND P6, PT, R0, R56, PT ;  /* 0x000000380000720c */ /* 0x000fe20003fc4070 */
[----:B------:R-:W-:Y:S01]  /*48f0*/  @!P3 IMAD.MOV R61, RZ, RZ, -R61 ;  /* 0x000000ffff3db224 */ /* 0x000fe200078e0a3d */
[----:B------:R-:W-:Y:S01]  /*4900*/  IABS R55, R9 ;  /* 0x0000000900377213 */ /* 0x000fe20000000000 */
[----:B------:R-:W-:Y:S01]  /*4910*/  IMAD.HI.U32 R10, R6, R15, RZ ;  /* 0x0000000f060a7227 */ /* 0x000fe200078e00ff */
[----:B------:R-:W-:-:S03]  /*4920*/  ISETP.GE.AND P3, PT, R9, RZ, PT ;  /* 0x000000ff0900720c */ /* 0x000fc60003f66270 */
[----:B------:R-:W-:Y:S01]  /*4930*/  @!P2 IMAD.IADD R57, R57, 0x1, -R0 ;  /* 0x000000013939a824 */ /* 0x000fe200078e0a00 */
[----:B------:R-:W-:Y:S01]  /*4940*/  ISETP.GT.U32.AND P2, PT, R0, R58, PT ;  /* 0x0000003a0000720c */ /* 0x000fe20003f44070 */
[----:B------:R-:W-:-:S04]  /*4950*/  IMAD.HI.U32 R9, R6, R55, RZ ;  /* 0x0000003706097227 */ /* 0x000fc800078e00ff */
[----:B------:R-:W-:Y:S02]  /*4960*/  IMAD.MOV R9, RZ, RZ, -R9 ;  /* 0x000000ffff097224 */ /* 0x000fe400078e0a09 */
[----:B------:R-:W-:Y:S01]  /*4970*/  @!P6 IMAD.IADD R56, R56, 0x1, -R0 ;  /* 0x000000013838e824 */ /* 0x000fe200078e0a00 */
[C---:B------:R-:W-:Y:S01]  /*4980*/  ISETP.GT.U32.AND P6, PT, R0.reuse, R57, PT ;  /* 0x000000390000720c */ /* 0x040fe20003fc4070 */
[----:B------:R-:W-:Y:S02]  /*4990*/  IMAD.MOV R10, RZ, RZ, -R10 ;  /* 0x000000ffff0a7224 */ /* 0x000fe400078e0a0a */
[----:B------:R-:W-:Y:S02]  /*49a0*/  IMAD R55, R0, R9, R55 ;  /* 0x0000000900377224 */ /* 0x000fe400078e0237 */
[----:B------:R-:W-:-:S04]  /*49b0*/  IMAD.HI.U32 R8, R6, R53, RZ ;  /* 0x0000003506087227 */ /* 0x000fc800078e00ff */
[----:B------:R-:W-:Y:S01]  /*49c0*/  @!P4 IMAD.MOV R59, RZ, RZ, -R59 ;  /* 0x000000ffff3bc224 */ /* 0x000fe200078e0a3b */
[C---:B------:R-:W-:Y:S01]  /*49d0*/  ISETP.GT.U32.AND P4, PT, R0.reuse, R56, PT ;  /* 0x000000380000720c */ /* 0x040fe20003f84070 */
[----:B------:R-:W-:Y:S01]  /*49e0*/  IMAD R54, R0, R10, R15 ;  /* 0x0000000a00367224 */ /* 0x000fe200078e020f */
[----:B------:R-:W-:Y:S01]  /*49f0*/  IABS R15, R19 ;  /* 0x00000013000f7213 */ /* 0x000fe20000000000 */
[----:B------:R-:W-:-:S04]  /*4a00*/  IMAD.HI.U32 R9, R6, R13, RZ ;  /* 0x0000000d06097227 */ /* 0x000fc800078e00ff */
[----:B------:R-:W-:Y:S02]  /*4a10*/  IMAD.MOV R12, RZ, RZ, -R8 ;  /* 0x000000ffff0c7224 */ /* 0x000fe400078e0a08 */
[----:B------:R-:W-:Y:S01]  /*4a20*/  @!P2 IMAD.IADD R58, R58, 0x1, -R0 ;  /* 0x000000013a3aa824 */ /* 0x000fe200078e0a00 */
[C---:B------:R-:W-:Y:S01]  /*4a30*/  ISETP.GT.U32.AND P2, PT, R0.reuse, R55, PT ;  /* 0x000000370000720c */ /* 0x040fe20003f44070 */
[----:B------:R-:W-:Y:S02]  /*4a40*/  IMAD.MOV R9, RZ, RZ, -R9 ;  /* 0x000000ffff097224 */ /* 0x000fe400078e0a09 */
[C---:B------:R-:W-:Y:S01]  /*4a50*/  IMAD R53, R0.reuse, R12, R53 ;  /* 0x0000000c00357224 */ /* 0x040fe200078e0235 */
[----:B------:R-:W-:Y:S01]  /*4a60*/  LOP3.LUT R12, R5, 0x124, RZ, 0xfc, !PT ;  /* 0x00000124050c7812 */ /* 0x000fe200078efcff */
[----:B------:R-:W-:Y:S01]  /*4a70*/  @!P1 IMAD.MOV R58, RZ, RZ, -R58 ;  /* 0x000000ffff3a9224 */ /* 0x000fe200078e0a3a */
[C---:B------:R-:W-:Y:S01]  /*4a80*/  ISETP.GT.U32.AND P1, PT, R0.reuse, R54, PT ;  /* 0x000000360000720c */ /* 0x040fe20003f24070 */
[C---:B------:R-:W-:Y:S01]  /*4a90*/  IMAD R52, R0.reuse, R9, R13 ;  /* 0x0000000900347224 */ /* 0x040fe200078e020d */
[----:B------:R-:W-:Y:S01]  /*4aa0*/  IABS R49, R12 ;  /* 0x0000000c00317213 */ /* 0x000fe20000000000 */
[--C-:B------:R-:W-:Y:S01]  /*4ab0*/  @!P6 IMAD.IADD R57, R57, 0x1, -R0.reuse ;  /* 0x000000013939e824 */ /* 0x100fe200078e0a00 */
[----:B------:R-:W-:Y:S01]  /*4ac0*/  ISETP.GT.U32.AND P6, PT, R0, R53, PT ;  /* 0x000000350000720c */ /* 0x000fe20003fc4070 */
[--C-:B------:R-:W-:Y:S01]  /*4ad0*/  @!P4 IMAD.IADD R56, R56, 0x1, -R0.reuse ;  /* 0x000000013838c824 */ /* 0x100fe200078e0a00 */
[----:B------:R-:W-:Y:S01]  /*4ae0*/  ISETP.GT.U32.AND P4, PT, R0, R52, PT ;  /* 0x000000340000720c */ /* 0x000fe20003f84070 */
[----:B------:R-:W-:Y:S01]  /*4af0*/  @!P2 IMAD.IADD R55, R55, 0x1, -R0 ;  /* 0x000000013737a824 */ /* 0x000fe200078e0a00 */
[----:B------:R-:W-:Y:S01]  /*4b00*/  ISETP.GE.AND P2, PT, R14, RZ, PT ;  /* 0x000000ff0e00720c */ /* 0x000fe20003f46270 */
[----:B------:R-:W-:Y:S01]  /*4b10*/  IMAD.HI.U32 R8, R6, R15, RZ ;  /* 0x0000000f06087227 */ /* 0x000fe200078e00ff */
[----:B------:R-:W-:-:S03]  /*4b20*/  LOP3.LUT R14, R5, 0x120, RZ, 0xfc, !PT ;  /* 0x00000120050e7812 */ /* 0x000fc600078efcff */
[----:B------:R-:W-:Y:S01]  /*4b30*/  @!P1 IMAD.IADD R54, R54, 0x1, -R0 ;  /* 0x0000000136369824 */ /* 0x000fe200078e0a00 */
[C---:B------:R-:W-:Y:S01]  /*4b40*/  ISETP.GT.U32.AND P1, PT, R0.reuse, R55, PT ;  /* 0x000000370000720c */ /* 0x040fe20003f24070 */
[----:B------:R-:W-:Y:S01]  /*4b50*/  IMAD.MOV R8, RZ, RZ, -R8 ;  /* 0x000000ffff087224 */ /* 0x000fe200078e0a08 */
[----:B------:R-:W-:Y:S01]  /*4b60*/  IABS R13, R14 ;  /* 0x0000000e000d7213 */ /* 0x000fe20000000000 */
[----:B------:R-:W-:Y:S01]  /*4b70*/  @!P6 IMAD.IADD R53, R53, 0x1, -R0 ;  /* 0x000000013535e824 */ /* 0x000fe200078e0a00 */
[C---:B------:R-:W-:Y:S01]  /*4b80*/  ISETP.GT.U32.AND P6, PT, R0.reuse, R54, PT ;  /* 0x000000360000720c */ /* 0x040fe20003fc4070 */
[----:B------:R-:W-:Y:S02]  /*4b90*/  IMAD R50, R0, R8, R15 ;  /* 0x0000000800327224 */ /* 0x000fe400078e020f */
[----:B------:R-:W-:-:S04]  /*4ba0*/  IMAD.HI.U32 R8, R6, R49, RZ ;  /* 0x0000003106087227 */ /* 0x000fc800078e00ff */
[----:B------:R-:W-:Y:S01]  /*4bb0*/  @!P4 IMAD.IADD R52, R52, 0x1, -R0 ;  /* 0x000000013434c824 */ /* 0x000fe200078e0a00 */
        /* <DEDUP_REMOVED lines=8> */
[----:B------:R-:W-:Y:S01]  /*4c40*/  @!P0 IMAD.MOV R57, RZ, RZ, -R57 ;  /* 0x000000ffff398224 */ /* 0x000fe200078e0a39 */
[C---:B------:R-:W-:Y:S01]  /*4c50*/  ISETP.GT.U32.AND P0, PT, R0.reuse, R52, PT ;  /* 0x000000340000720c */ /* 0x040fe20003f04070 */
[----:B------:R-:W-:Y:S01]  /*4c60*/  @!P3 IMAD.MOV R55, RZ, RZ, -R55 ;  /* 0x000000ffff37b224 */ /* 0x000fe200078e0a37 */
[C---:B------:R-:W-:Y:S01]  /*4c70*/  ISETP.GT.U32.AND P3, PT, R0.reuse, R49, PT ;  /* 0x000000310000720c */ /* 0x040fe20003f64070 */
[----:B------:R-:W-:-:S02]  /*4c80*/  IMAD R51, R0, R10, R51 ;  /* 0x0000000a00337224 */ /* 0x000fc400078e0233 */
[----:B------:R-:W-:Y:S01]  /*4c90*/  @!P4 IMAD.IADD R53, R53, 0x1, -R0 ;  /* 0x000000013535c824 */ /* 0x000fe200078e0a00 */
[----:B------:R-:W-:Y:S01]  /*4ca0*/  ISETP.GE.AND P4, PT, R17, RZ, PT ;  /* 0x000000ff1100720c */ /* 0x000fe20003f86270 */
[----:B------:R-:W-:Y:S01]  /*4cb0*/  @!P5 IMAD.MOV R56, RZ, RZ, -R56 ;  /* 0x000000ffff38d224 */ /* 0x000fe200078e0a38 */
[----:B------:R-:W-:Y:S01]  /*4cc0*/  ISETP.GT.U32.AND P5, PT, R0, R51, PT ;  /* 0x000000330000720c */ /* 0x000fe20003fa4070 */
[----:B------:R-:W-:-:S04]  /*4cd0*/  IMAD.HI.U32 R9, R6, R13, RZ ;  /* 0x0000000d06097227 */ /* 0x000fc800078e00ff */
[--C-:B------:R-:W-:Y:S01]  /*4ce0*/  @!P6 IMAD.IADD R54, R54, 0x1, -R0.reuse ;  /* 0x000000013636e824 */ /* 0x100fe200078e0a00 */
[----:B------:R-:W-:Y:S01]  /*4cf0*/  ISETP.GT.U32.AND P6, PT, R0, R50, PT ;  /* 0x000000320000720c */ /* 0x000fe20003fc4070 */
[----:B------:R-:W-:Y:S02]  /*4d00*/  IMAD.MOV R9, RZ, RZ, -R9 ;  /* 0x000000ffff097224 */ /* 0x000fe400078e0a09 */
[----:B------:R-:W-:Y:S02]  /*4d10*/  VIADD R8, R7, 0x11c ;  /* 0x0000011c07087836 */ /* 0x000fe40000000000 */
[--C-:B------:R-:W-:Y:S01]  /*4d20*/  @!P0 IMAD.IADD R52, R52, 0x1, -R0.reuse ;  /* 0x0000000134348824 */ /* 0x100fe200078e0a00 */
[----:B------:R-:W-:Y:S01]  /*4d30*/  ISETP.GE.AND P0, PT, R18, RZ, PT ;  /* 0x000000ff1200720c */ /* 0x000fe20003f06270 */
[----:B------:R-:W-:Y:S01]  /*4d40*/  IMAD R48, R0, R9, R13 ;  /* 0x0000000900307224 */ /* 0x000fe200078e020d */
[----:B------:R-:W-:Y:S01]  /*4d50*/  IABS R47, R8 ;  /* 0x00000008002f7213 */ /* 0x000fe20000000000 */
[----:B------:R-:W-:Y:S01]  /*4d60*/  @!P3 IMAD.IADD R49, R49, 0x1, -R0 ;  /* 0x000000013131b824 */ /* 0x000fe200078e0a00 */
[----:B------:R-:W-:Y:S01]  /*4d70*/  LOP3.LUT R9, R5, 0x118, RZ, 0xfc, !PT ;  /* 0x0000011805097812 */ /* 0x000fe200078efcff */
[----:B------:R-:W-:Y:S01]  /*4d80*/  @!P1 IMAD.MOV R53, RZ, RZ, -R53 ;  /* 0x000000ffff359224 */ /* 0x000fe200078e0a35 */
[----:B------:R-:W-:Y:S01]  /*4d90*/  ISETP.GE.AND P1, PT, R8, RZ, PT ;  /* 0x000000ff0800720c */ /* 0x000fe20003f26270 */
[----:B------:R-:W-:Y:S01]  /*4da0*/  @!P4 IMAD.MOV R52, RZ, RZ, -R52 ;  /* 0x000000ffff34c224 */ /* 0x000fe200078e0a34 */
[C---:B------:R-:W-:Y:S01]  /*4db0*/  ISETP.GT.U32.AND P4, PT, R0.reuse, R48, PT ;  /* 0x000000300000720c */ /* 0x040fe20003f84070 */
[----:B------:R-:W-:Y:S01]  /*4dc0*/  @!P5 IMAD.IADD R51, R51, 0x1, -R0 ;  /* 0x000000013333d824 */ /* 0x000fe200078e0a00 */
[----:B------:R-:W-:Y:S01]  /*4dd0*/  ISETP.GT.U32.AND P3, PT, R0, R49, PT ;  /* 0x000000310000720c */ /* 0x000fe20003f64070 */
[----:B------:R-:W-:Y:S01]  /*4de0*/  IMAD.HI.U32 R8, R6, R47, RZ ;  /* 0x0000002f06087227 */ /* 0x000fe200078e00ff */
[----:B------:R-:W-:-:S02]  /*4df0*/  IABS R13, R9 ;  /* 0x00000009000d7213 */ /* 0x000fc40000000000 */
[----:B------:R-:W-:Y:S01]  /*4e00*/  ISETP.GE.AND P5, PT, R19, RZ, PT ;  /* 0x000000ff1300720c */ /* 0x000fe20003fa6270 */
[----:B------:R-:W-:Y:S01]  /*4e10*/  @!P6 IMAD.IADD R50, R50, 0x1, -R0 ;  /* 0x000000013232e824 */ /* 0x000fe200078e0a00 */
[----:B------:R-:W-:Y:S01]  /*4e20*/  ISETP.GT.U32.AND P6, PT, R0, R51, PT ;  /* 0x000000330000720c */ /* 0x000fe20003fc4070 */
[----:B------:R-:W-:Y:S02]  /*4e30*/  IMAD.MOV R10, RZ, RZ, -R8 ;  /* 0x000000ffff0a7224 */ /* 0x000fe400078e0a08 */
[----:B------:R-:W-:-:S04]  /*4e40*/  IMAD.HI.U32 R8, R6, R13, RZ ;  /* 0x0000000d06087227 */ /* 0x000fc800078e00ff */
[----:B------:R-:W-:Y:S02]  /*4e50*/  IMAD R47, R0, R10, R47 ;  /* 0x0000000a002f7224 */ /* 0x000fe400078e022f */
[--C-:B------:R-:W-:Y:S02]  /*4e60*/  @!P4 IMAD.IADD R48, R48, 0x1, -R0.reuse ;  /* 0x000000013030c824 */ /* 0x100fe400078e0a00 */
[--C-:B------:R-:W-:Y:S01]  /*4e70*/  @!P3 IMAD.IADD R49, R49, 0x1, -R0.reuse ;  /* 0x000000013131b824 */ /* 0x100fe200078e0a00 */
[C---:B------:R-:W-:Y:S01]  /*4e80*/  ISETP.GT.U32.AND P3, PT, R0.reuse, R47, PT ;  /* 0x0000002f0000720c */ /* 0x040fe20003f64070 */
[----:B------:R-:W-:Y:S01]  /*4e90*/  @!P6 IMAD.IADD R51, R51, 0x1, -R0 ;  /* 0x000000013333e824 */ /* 0x000fe200078e0a00 */
[----:B------:R-:W-:Y:S01]  /*4ea0*/  ISETP.GT.U32.AND P4, PT, R0, R48, PT ;  /* 0x000000300000720c */ /* 0x000fe20003f84070 */
[----:B------:R-:W-:Y:S01]  /*4eb0*/  IMAD.MOV R8, RZ, RZ, -R8 ;  /* 0x000000ffff087224 */ /* 0x000fe200078e0a08 */
[----:B------:R-:W-:Y:S01]  /*4ec0*/  ISETP.GE.AND P6, PT, R12, RZ, PT ;  /* 0x000000ff0c00720c */ /* 0x000fe20003fc6270 */
[----:B------:R-:W-:Y:S01]  /*4ed0*/  @!P0 IMAD.MOV R51, RZ, RZ, -R51 ;  /* 0x000000ffff338224 */ /* 0x000fe200078e0a33 */
[----:B------:R-:W-:Y:S01]  /*4ee0*/  ISETP.GE.AND P0, PT, R9, RZ, PT ;  /* 0x000000ff0900720c */ /* 0x000fe20003f06270 */
[----:B------:R-:W-:Y:S01]  /*4ef0*/  IMAD R46, R0, R8, R13 ;  /* 0x00000008002e7224 */ /* 0x000fe200078e020d */
[C---:B------:R-:W-:Y:S01]  /*4f00*/  LOP3.LUT R9, R5.reuse, 0x114, RZ, 0xfc, !PT ;  /* 0x0000011405097812 */ /* 0x040fe200078efcff */
[----:B------:R-:W-:Y:S01]  /*4f10*/  @!P2 IMAD.MOV R54, RZ, RZ, -R54 ;  /* 0x000000ffff36a224 */ /* 0x000fe200078e0a36 */
[----:B------:R-:W-:-:S02]  /*4f20*/  LOP3.LUT R8, R5, 0x110, RZ, 0xfc, !PT ;  /* 0x0000011005087812 */ /* 0x000fc400078efcff */
[----:B------:R-:W-:Y:S01]  /*4f30*/  IABS R45, R9 ;  /* 0x00000009002d7213 */ /* 0x000fe20000000000 */
[--C-:B------:R-:W-:Y:S01]  /*4f40*/  @!P3 IMAD.IADD R47, R47, 0x1, -R0.reuse ;  /* 0x000000012f2fb824 */ /* 0x100fe200078e0a00 */
[----:B------:R-:W-:Y:S01]  /*4f50*/  ISETP.GT.U32.AND P2, PT, R0, R50, PT ;  /* 0x000000320000720c */ /* 0x000fe20003f44070 */
[----:B------:R-:W-:Y:S01]  /*4f60*/  @!P4 IMAD.IADD R48, R48, 0x1, -R0 ;  /* 0x000000013030c824 */ /* 0x000fe200078e0a00 */
[----:B------:R-:W-:Y:S01]  /*4f70*/  ISETP.GE.AND P4, PT, R8, RZ, PT ;  /* 0x000000ff0800720c */ /* 0x000fe20003f86270 */
[----:B------:R-:W-:Y:S01]  /*4f80*/  @!P6 IMAD.MOV R49, RZ, RZ, -R49 ;  /* 0x000000ffff31e224 */ /* 0x000fe200078e0a31 */
[----:B------:R-:W-:Y:S01]  /*4f90*/  IABS R13, R8 ;  /* 0x00000008000d7213 */ /* 0x000fe20000000000 */
[----:B------:R-:W-:Y:S01]  /*4fa0*/  IMAD.HI.U32 R8, R6, R45, RZ ;  /* 0x0000002d06087227 */ /* 0x000fe200078e00ff */
[C---:B------:R-:W-:Y:S02]  /*4fb0*/  ISETP.GT.U32.AND P3, PT, R0.reuse, R47, PT ;  /* 0x0000002f0000720c */ /* 0x040fe40003f64070 */
[----:B------:R-:W-:Y:S01]  /*4fc0*/  ISETP.GT.U32.AND P6, PT, R0, R46, PT ;  /* 0x0000002e0000720c */ /* 0x000fe20003fc4070 */
[----:B------:R-:W-:Y:S01]  /*4fd0*/  IMAD.MOV R10, RZ, RZ, -R8 ;  /* 0x000000ffff0a7224 */ /* 0x000fe200078e0a08 */
[----:B------:R-:W-:Y:S01]  /*4fe0*/  LOP3.LUT R12, R5, 0x108, RZ, 0xfc, !PT ;  /* 0x00000108050c7812 */ /* 0x000fe200078efcff */
[----:B------:R-:W-:-:S03]  /*4ff0*/  IMAD.HI.U32 R8, R6, R13, RZ ;  /* 0x0000000d06087227 */ /* 0x000fc600078e00ff */
[----:B------:R-:W-:Y:S01]  /*5000*/  IABS R15, R12 ;  /* 0x0000000c000f7213 */ /* 0x000fe20000000000 */
[----:B------:R-:W-:Y:S02]  /*5010*/  IMAD R45, R0, R10, R45 ;  /* 0x0000000a002d7224 */ /* 0x000fe400078e022d */
[--C-:B------:R-:W-:Y:S01]  /*5020*/  @!P2 IMAD.IADD R50, R50, 0x1, -R0.reuse ;  /* 0x000000013232a824 */ /* 0x100fe200078e0a00 */
[----:B------:R-:W-:Y:S01]  /*5030*/  ISETP.GE.AND P2, PT, R14, RZ, PT ;  /* 0x000000ff0e00720c */ /* 0x000fe20003f46270 */
[----:B------:R-:W-:Y:S01]  /*5040*/  @!P3 IMAD.IADD R47, R47, 0x1, -R0 ;  /* 0x000000012f2fb824 */ /* 0x000fe200078e0a00 */
[----:B------:R-:W-:Y:S01]  /*5050*/  ISETP.GT.U32.AND P3, PT, R0, R45, PT ;  /* 0x0000002d0000720c */ /* 0x000fe20003f64070 */
[----:B------:R-:W-:Y:S01]  /*5060*/  @!P5 IMAD.MOV R50, RZ, RZ, -R50 ;  /* 0x000000ffff32d224 */ /* 0x000fe200078e0a32 */
[----:B------:R-:W-:Y:S01]  /*5070*/  ISETP.GE.AND P5, PT, R9, RZ, PT ;  /* 0x000000ff0900720c */ /* 0x000fe20003fa6270 */
[----:B------:R-:W-:Y:S01]  /*5080*/  @!P6 IMAD.IADD R46, R46, 0x1, -R0 ;  /* 0x000000012e2ee824 */ /* 0x000fe200078e0a00 */
[C---:B------:R-:W-:Y:S01]  /*5090*/  LOP3.LUT R9, R5.reuse, 0x10c, RZ, 0xfc, !PT ;  /* 0x0000010c05097812 */ /* 0x040fe200078efcff */
[----:B------:R-:W-:Y:S01]  /*50a0*/  IMAD.MOV R44, RZ, RZ, -R8 ;  /* 0x000000ffff2c7224 */ /* 0x000fe200078e0a08 */
[----:B------:R-:W-:Y:S01]  /*50b0*/  LOP3.LUT R14, R5, 0x104, RZ, 0xfc, !PT ;  /* 0x00000104050e7812 */ /* 0x000fe200078efcff */
[----:B------:R-:W-:Y:S01]  /*50c0*/  @!P1 IMAD.MOV R47, RZ, RZ, -R47 ;  /* 0x000000ffff2f9224 */ /* 0x000fe200078e0a2f */
[----:B------:R-:W-:Y:S01]  /*50d0*/  IABS R43, R9 ;  /* 0x00000009002b7213 */ /* 0x000fe20000000000 */
[C---:B------:R-:W-:Y:S01]  /*50e0*/  IMAD R44, R0.reuse, R44, R13 ;  /* 0x0000002c002c7224 */ /* 0x040fe200078e020d */
[----:B------:R-:W-:Y:S01]  /*50f0*/  ISETP.GT.U32.AND P6, PT, R0, R46, PT ;  /* 0x0000002e0000720c */ /* 0x000fe20003fc4070 */
[----:B------:R-:W-:Y:S01]  /*5100*/  @!P2 IMAD.MOV R48, RZ, RZ, -R48 ;  /* 0x000000ffff30a224 */ /* 0x000fe200078e0a30 */
[----:B------:R-:W-:Y:S01]  /*5110*/  IABS R41, R14 ;  /* 0x0000000e00297213 */ /* 0x000fe20000000000 */
[----:B------:R-:W-:Y:S01]  /*5120*/  IMAD.HI.U32 R8, R6, R43, RZ ;  /* 0x0000002b06087227 */ /* 0x000fe200078e00ff */
[----:B------:R-:W-:-:S02]  /*5130*/  ISETP.GE.AND P2, PT, R9, RZ, PT ;  /* 0x000000ff0900720c */ /* 0x000fc40003f46270 */
[----:B------:R-:W-:Y:S01]  /*5140*/  ISETP.GT.U32.AND P1, PT, R0, R44, PT ;  /* 0x0000002c0000720c */ /* 0x000fe20003f24070 */
[----:B------:R-:W-:Y:S02]  /*5150*/  @!P3 IMAD.IADD R45, R45, 0x1, -R0 ;  /* 0x000000012d2db824 */ /* 0x000fe400078e0a00 */
[----:B------:R-:W-:Y:S02]  /*5160*/  IMAD.MOV R8, RZ, RZ, -R8 ;  /* 0x000000ffff087224 */ /* 0x000fe400078e0a08 */
[----:B------:R-:W-:Y:S01]  /*5170*/  IMAD.HI.U32 R9, R6, R15, RZ ;  /* 0x0000000f06097227 */ /* 0x000fe200078e00ff */
[----:B------:R-:W-:-:S03]  /*5180*/  ISETP.GT.U32.AND P3, PT, R0, R45, PT ;  /* 0x0000002d0000720c */ /* 0x000fc60003f64070 */
[----:B------:R-:W-:Y:S02]  /*5190*/  IMAD R43, R0, R8, R43 ;  /* 0x00000008002b7224 */ /* 0x000fe400078e022b */
[----:B------:R-:W-:-:S04]  /*51a0*/  IMAD.HI.U32 R10, R6, R41, RZ ;  /* 0x00000029060a7227 */ /* 0x000fc800078e00ff */
[----:B------:R-:W-:Y:S01]  /*51b0*/  @!P6 IMAD.IADD R46, R46, 0x1, -R0 ;  /* 0x000000012e2ee824 */ /* 0x000fe200078e0a00 */
[C---:B------:R-:W-:Y:S01]  /*51c0*/  ISETP.GT.U32.AND P6, PT, R0.reuse, R43, PT ;  /* 0x0000002b0000720c */ /* 0x040fe20003fc4070 */
[----:B------:R-:W-:Y:S02]  /*51d0*/  IMAD.MOV R9, RZ, RZ, -R9 ;  /* 0x000000ffff097224 */ /* 0x000fe400078e0a09 */
[----:B------:R-:W-:Y:S02]  /*51e0*/  IMAD.MOV R10, RZ, RZ, -R10 ;  /* 0x000000ffff0a7224 */ /* 0x000fe400078e0a0a */
[C---:B------:R-:W-:Y:S01]  /*51f0*/  IMAD R42, R0.reuse, R9, R15 ;  /* 0x00000009002a7224 */ /* 0x040fe200078e020f */
[C---:B------:R-:W-:Y:S01]  /*5200*/  LOP3.LUT R15, R5.reuse, 0xf8, RZ, 0xfc, !PT ;  /* 0x000000f8050f7812 */ /* 0x040fe200078efcff */
[C---:B------:R-:W-:Y:S01]  /*5210*/  IMAD R41, R0.reuse, R10, R41 ;  /* 0x0000000a00297224 */ /* 0x040fe200078e0229 */
[----:B------:R-:W-:Y:S01]  /*5220*/  LOP3.LUT R10, R5, 0x100, RZ, 0xfc, !PT ;  /* 0x00000100050a7812 */ /* 0x000fe200078efcff */
[--C-:B------:R-:W-:Y:S01]  /*5230*/  @!P3 IMAD.IADD R45, R45, 0x1, -R0.reuse ;  /* 0x000000012d2db824 */ /* 0x100fe200078e0a00 */
[C---:B------:R-:W-:Y:S01]  /*5240*/  ISETP.GT.U32.AND P3, PT, R0.reuse, R42, PT ;  /* 0x0000002a0000720c */ /* 0x040fe20003f64070 */
[----:B------:R-:W-:Y:S01]  /*5250*/  VIADD R8, R7, 0xfc ;  /* 0x000000fc07087836 */ /* 0x000fe20000000000 */
[----:B------:R-:W-:Y:S01]  /*5260*/  IABS R9, R10 ;  /* 0x0000000a00097213 */ /* 0x000fe20000000000 */
[----:B------:R-:W-:Y:S01]  /*5270*/  @!P5 IMAD.MOV R45, RZ, RZ, -R45 ;  /* 0x000000ffff2dd224 */ /* 0x000fe200078e0a2d */
[----:B------:R-:W-:Y:S01]  /*5280*/  ISETP.GT.U32.AND P5, PT, R0, R41, PT ;  /* 0x000000290000720c */ /* 0x000fe20003fa4070 */
[--C-:B------:R-:W-:Y:S01]  /*5290*/  @!P1 IMAD.IADD R44, R44, 0x1, -R0.reuse ;  /* 0x000000012c2c9824 */ /* 0x100fe200078e0a00 */
[----:B------:R-:W-:Y:S01]  /*52a0*/  ISETP.GE.AND P1, PT, R8, RZ, PT ;  /* 0x000000ff0800720c */ /* 0x000fe20003f26270 */
[----:B------:R-:W-:Y:S01]  /*52b0*/  @!P6 IMAD.IADD R43, R43, 0x1, -R0 ;  /* 0x000000012b2be824 */ /* 0x000fe200078e0a00 */
[----:B------:R-:W-:Y:S01]  /*52c0*/  IABS R39, R8 ;  /* 0x0000000800277213 */ /* 0x000fe20000000000 */
[----:B------:R-:W-:Y:S01]  /*52d0*/  @!P0 IMAD.MOV R46, RZ, RZ, -R46 ;  /* 0x000000ffff2e8224 */ /* 0x000fe200078e0a2e */
[----:B------:R-:W-:Y:S01]  /*52e0*/  ISETP.GT.U32.AND P0, PT, R0, R44, PT ;  /* 0x0000002c0000720c */ /* 0x000fe20003f04070 */
[----:B------:R-:W-:Y:S01]  /*52f0*/  IMAD.HI.U32 R8, R6, R9, RZ ;  /* 0x0000000906087227 */ /* 0x000fe200078e00ff */
[----:B------:R-:W-:-:S02]  /*5300*/  ISETP.GT.U32.AND P6, PT, R0, R43, PT ;  /* 0x0000002b0000720c */ /* 0x000fc40003fc4070 */
[----:B------:R-:W-:Y:S01]  /*5310*/  IABS R13, R15 ;  /* 0x0000000f000d7213 */ /* 0x000fe20000000000 */
[----:B------:R-:W-:Y:S02]  /*5320*/  IMAD.MOV R8, RZ, RZ, -R8 ;  /* 0x000000ffff087224 */ /* 0x000fe400078e0a08 */
[--C-:B------:R-:W-:Y:S02]  /*5330*/  @!P3 IMAD.IADD R42, R42, 0x1, -R0.reuse ;  /* 0x000000012a2ab824 */ /* 0x100fe400078e0a00 */
[----:B------:R-:W-:Y:S02]  /*5340*/  @!P5 IMAD.IADD R41, R41, 0x1, -R0 ;  /* 0x000000012929d824 */ /* 0x000fe400078e0a00 */
[C---:B------:R-:W-:Y:S01]  /*5350*/  IMAD R40, R0.reuse, R8, R9 ;  /* 0x0000000800287224 */ /* 0x040fe200078e0209 */
[----:B------:R-:W-:Y:S01]  /*5360*/  ISETP.GT.U32.AND P3, PT, R0, R42, PT ;  /* 0x0000002a0000720c */ /* 0x000fe20003f64070 */
[----:B------:R-:W-:Y:S01]  /*5370*/  IMAD.HI.U32 R8, R6, R39, RZ ;  /* 0x0000002706087227 */ /* 0x000fe200078e00ff */
[----:B------:R-:W-:-:S03]  /*5380*/  ISETP.GT.U32.AND P5, PT, R0, R41, PT ;  /* 0x000000290000720c */ /* 0x000fc60003fa4070 */
[--C-:B------:R-:W-:Y:S01]  /*5390*/  @!P0 IMAD.IADD R44, R44, 0x1, -R0.reuse ;  /* 0x000000012c2c8824 */ /* 0x100fe200078e0a00 */
[----:B------:R-:W-:Y:S01]  /*53a0*/  ISETP.GE.AND P0, PT, R12, RZ, PT ;  /* 0x000000ff0c00720c */ /* 0x000fe20003f06270 */
[----:B------:R-:W-:Y:S01]  /*53b0*/  @!P6 IMAD.IADD R43, R43, 0x1, -R0 ;  /* 0x000000012b2be824 */ /* 0x000fe200078e0a00 */
[----:B------:R-:W-:Y:S01]  /*53c0*/  ISETP.GT.U32.AND P6, PT, R0, R40, PT ;  /* 0x000000280000720c */ /* 0x000fe20003fc4070 */
[----:B------:R-:W-:Y:S01]  /*53d0*/  IMAD.HI.U32 R9, R6, R13, RZ ;  /* 0x0000000d06097227 */ /* 0x000fe200078e00ff */
[----:B------:R-:W-:-:S03]  /*53e0*/  LOP3.LUT R12, R5, 0xe8, RZ, 0xfc, !PT ;  /* 0x000000e8050c7812 */ /* 0x000fc600078efcff */
[----:B------:R-:W-:Y:S02]  /*53f0*/  IMAD.MOV R8, RZ, RZ, -R8 ;  /* 0x000000ffff087224 */ /* 0x000fe400078e0a08 */
[----:B------:R-:W-:Y:S02]  /*5400*/  IMAD.MOV R9, RZ, RZ, -R9 ;  /* 0x000000ffff097224 */ /* 0x000fe400078e0a09 */
[----:B------:R-:W-:Y:S01]  /*5410*/  IMAD R39, R0, R8, R39 ;  /* 0x0000000800277224 */ /* 0x000fe200078e0227 */
[----:B------:R-:W-:Y:S01]  /*5420*/  LOP3.LUT R8, R5, 0xf4, RZ, 0xfc, !PT ;  /* 0x000000f405087812 */ /* 0x000fe200078efcff */
[--C-:B------:R-:W-:Y:S01]  /*5430*/  @!P3 IMAD.IADD R42, R42, 0x1, -R0.reuse ;  /* 0x000000012a2ab824 */ /* 0x100fe200078e0a00 */
[----:B------:R-:W-:Y:S01]  /*5440*/  ISETP.GE.AND P3, PT, R15, RZ, PT ;  /* 0x000000ff0f00720c */ /* 0x000fe20003f66270 */
[C---:B------:R-:W-:Y:S01]  /*5450*/  IMAD R38, R0.reuse, R9, R13 ;  /* 0x0000000900267224 */ /* 0x040fe200078e020d */
[----:B------:R-:W-:Y:S01]  /*5460*/  LOP3.LUT R9, R5, 0xf0, RZ, 0xfc, !PT ;  /* 0x000000f005097812 */ /* 0x000fe200078efcff */
[----:B------:R-:W-:Y:S01]  /*5470*/  @!P5 IMAD.IADD R41, R41, 0x1, -R0 ;  /* 0x000000012929d824 */ /* 0x000fe200078e0a00 */
[----:B------:R-:W-:Y:S01]  /*5480*/  ISETP.GT.U32.AND P5, PT, R0, R39, PT ;  /* 0x000000270000720c */ /* 0x000fe20003fa4070 */
[----:B------:R-:W-:Y:S01]  /*5490*/  @!P4 IMAD.MOV R44, RZ, RZ, -R44 ;  /* 0x000000ffff2cc224 */ /* 0x000fe200078e0a2c */
[----:B------:R-:W-:Y:S01]  /*54a0*/  ISETP.GE.AND P4, PT, R14, RZ, PT ;  /* 0x000000ff0e00720c */ /* 0x000fe20003f86270 */
[----:B------:R-:W-:Y:S01]  /*54b0*/  @!P6 IMAD.IADD R40, R40, 0x1, -R0 ;  /* 0x000000012828e824 */ /* 0x000fe200078e0a00 */
[----:B------:R-:W-:Y:S01]  /*54c0*/  IABS R37, R8 ;  /* 0x0000000800257213 */ /* 0x000fe20000000000 */
[----:B------:R-:W-:Y:S01]  /*54d0*/  @!P0 IMAD.MOV R42, RZ, RZ, -R42 ;  /* 0x000000ffff2a8224 */ /* 0x000fe200078e0a2a */
[C---:B------:R-:W-:Y:S01]  /*54e0*/  ISETP.GT.U32.AND P0, PT, R0.reuse, R38, PT ;  /* 0x000000260000720c */ /* 0x040fe20003f04070 */
[----:B------:R-:W-:Y:S01]  /*54f0*/  @!P2 IMAD.MOV R43, RZ, RZ, -R43 ;  /* 0x000000ffff2ba224 */ /* 0x000fe200078e0a2b */
[----:B------:R-:W-:-:S02]  /*5500*/  ISETP.GT.U32.AND P6, PT, R0, R40, PT ;  /* 0x000000280000720c */ /* 0x000fc40003fc4070 */
[----:B------:R-:W-:Y:S02]  /*5510*/  IABS R13, R9 ;  /* 0x00000009000d7213 */ /* 0x000fe40000000000 */
[----:B------:R-:W-:Y:S01]  /*5520*/  ISETP.GE.AND P2, PT, R10, RZ, PT ;  /* 0x000000ff0a00720c */ /* 0x000fe20003f46270 */
[--C-:B------:R-:W-:Y:S01]  /*5530*/  @!P5 IMAD.IADD R39, R39, 0x1, -R0.reuse ;  /* 0x000000012727d824 */ /* 0x100fe200078e0a00 */
[C---:B------:R-:W-:Y:S01]  /*5540*/  LOP3.LUT R10, R5.reuse, 0xec, RZ, 0xfc, !PT ;  /* 0x000000ec050a7812 */ /* 0x040fe200078efcff */
[----:B------:R-:W-:Y:S01]  /*5550*/  @!P4 IMAD.MOV R41, RZ, RZ, -R41 ;  /* 0x000000ffff29c224 */ /* 0x000fe200078e0a29 */
[----:B------:R-:W-:Y:S01]  /*5560*/  ISETP.GE.AND P4, PT, R8, RZ, PT ;  /* 0x000000ff0800720c */ /* 0x000fe20003f86270 */
[----:B------:R-:W-:Y:S01]  /*5570*/  IMAD.HI.U32 R8, R6, R37, RZ ;  /* 0x0000002506087227 */ /* 0x000fe200078e00ff */
[----:B------:R-:W-:Y:S02]  /*5580*/  ISETP.GT.U32.AND P5, PT, R0, R39, PT ;  /* 0x000000270000720c */ /* 0x000fe40003fa4070 */
[----:B------:R-:W-:Y:S01]  /*5590*/  IABS R35, R10 ;  /* 0x0000000a00237213 */ /* 0x000fe20000000000 */
[--C-:B------:R-:W-:Y:S01]  /*55a0*/  @!P0 IMAD.IADD R38, R38, 0x1, -R0.reuse ;  /* 0x0000000126268824 */ /* 0x100fe200078e0a00 */
[----:B------:R-:W-:Y:S01]  /*55b0*/  LOP3.LUT R14, R5, 0xe4, RZ, 0xfc, !PT ;  /* 0x000000e4050e7812 */ /* 0x000fe200078efcff */
[----:B------:R-:W-:Y:S01]  /*55c0*/  @!P6 IMAD.IADD R40, R40, 0x1, -R0 ;  /* 0x000000012828e824 */ /* 0x000fe200078e0a00 */
[----:B------:R-:W-:Y:S01]  /*55d0*/  ISETP.GE.AND P6, PT, R9, RZ, PT ;  /* 0x000000ff0900720c */ /* 0x000fe20003fc6270 */
[----:B------:R-:W-:Y:S01]  /*55e0*/  IMAD.HI.U32 R9, R6, R13, RZ ;  /* 0x0000000d06097227 */ /* 0x000fe200078e00ff */
[----:B------:R-:W-:-:S02]  /*55f0*/  ISETP.GT.U32.AND P0, PT, R0, R38, PT ;  /* 0x000000260000720c */ /* 0x000fc40003f04070 */
[----:B------:R-:W-:Y:S01]  /*5600*/  IABS R33, R14 ;  /* 0x0000000e00217213 */ /* 0x000fe20000000000 */
[----:B------:R-:W-:Y:S01]  /*5610*/  IMAD.MOV R8, RZ, RZ, -R8 ;  /* 0x000000ffff087224 */ /* 0x000fe200078e0a08 */
[----:B------:R-:W-:Y:S01]  /*5620*/  IABS R15, R16 ;  /* 0x00000010000f7213 */ /* 0x000fe20000000000 */
[----:B------:R-:W-:Y:S02]  /*5630*/  IMAD.MOV R9, RZ, RZ, -R9 ;  /* 0x000000ffff097224 */ /* 0x000fe400078e0a09 */
[C---:B------:R-:W-:Y:S02]  /*5640*/  IMAD R37, R0.reuse, R8, R37 ;  /* 0x0000000800257224 */ /* 0x040fe400078e0225 */
[C---:B------:R-:W-:Y:S01]  /*5650*/  IMAD R36, R0.reuse, R9, R13 ;  /* 0x0000000900247224 */ /* 0x040fe200078e020d */
[----:B------:R-:W-:Y:S01]  /*5660*/  IABS R13, R12 ;  /* 0x0000000c000d7213 */ /* 0x000fe20000000000 */
[----:B------:R-:W-:Y:S01]  /*5670*/  @!P5 IMAD.IADD R39, R39, 0x1, -R0 ;  /* 0x000000012727d824 */ /* 0x000fe200078e0a00 */
[----:B------:R-:W-:Y:S01]  /*5680*/  ISETP.GT.U32.AND P5, PT, R0, R37, PT ;  /* 0x000000250000720c */ /* 0x000fe20003fa4070 */
[----:B------:R-:W-:-:S04]  /*5690*/  IMAD.HI.U32 R8, R6, R35, RZ ;  /* 0x0000002306087227 */ /* 0x000fc800078e00ff */
[----:B------:R-:W-:Y:S01]  /*56a0*/  @!P0 IMAD.IADD R38, R38, 0x1, -R0 ;  /* 0x0000000126268824 */ /* 0x000fe200078e0a00 */
[----:B------:R-:W-:Y:S01]  /*56b0*/  ISETP.GT.U32.AND P0, PT, R0, R36, PT ;  /* 0x000000240000720c */ /* 0x000fe20003f04070 */
[----:B------:R-:W-:Y:S02]  /*56c0*/  IMAD.MOV R8, RZ, RZ, -R8 ;  /* 0x000000ffff087224 */ /* 0x000fe400078e0a08 */
[----:B------:R-:W-:Y:S01]  /*56d0*/  @!P2 IMAD.MOV R40, RZ, RZ, -R40 ;  /* 0x000000ffff28a224 */ /* 0x000fe200078e0a28 */
[----:B------:R-:W-:Y:S01]  /*56e0*/  ISETP.GE.AND P2, PT, R10, RZ, PT ;  /* 0x000000ff0a00720c */ /* 0x000fe20003f46270 */
[----:B------:R-:W-:Y:S02]  /*56f0*/  IMAD R35, R0, R8, R35 ;  /* 0x0000000800237224 */ /* 0x000fe400078e0223 */
[----:B------:R-:W-:Y:S02]  /*5700*/  @!P5 IMAD.IADD R37, R37, 0x1, -R0 ;  /* 0x000000012525d824 */ /* 0x000fe400078e0a00 */
[----:B------:R-:W-:Y:S01]  /*5710*/  IMAD.HI.U32 R8, R6, R13, RZ ;  /* 0x0000000d06087227 */ /* 0x000fe200078e00ff */
[----:B------:R-:W-:-:S03]  /*5720*/  ISETP.GT.U32.AND P5, PT, R0, R35, PT ;  /* 0x000000230000720c */ /* 0x000fc60003fa4070 */
[----:B------:R-:W-:Y:S01]  /*5730*/  @!P0 IMAD.IADD R36, R36, 0x1, -R0 ;  /* 0x0000000124248824 */ /* 0x000fe200078e0a00 */
[C---:B------:R-:W-:Y:S01]  /*5740*/  ISETP.GT.U32.AND P0, PT, R0.reuse, R37, PT ;  /* 0x000000250000720c */ /* 0x040fe20003f04070 */
[----:B------:R-:W-:Y:S02]  /*5750*/  IMAD.MOV R8, RZ, RZ, -R8 ;  /* 0x000000ffff087224 */ /* 0x000fe400078e0a08 */
[----:B------:R-:W-:Y:S01]  /*5760*/  @!P1 IMAD.MOV R39, RZ, RZ, -R39 ;  /* 0x000000ffff279224 */ /* 0x000fe200078e0a27 */
[C---:B------:R-:W-:Y:S01]  /*5770*/  ISETP.GT.U32.AND P1, PT, R0.reuse, R36, PT ;  /* 0x000000240000720c */ /* 0x040fe20003f24070 */
[----:B------:R-:W-:Y:S02]  /*5780*/  IMAD R34, R0, R8, R13 ;  /* 0x0000000800227224 */ /* 0x000fe400078e020d */
[----:B------:R-:W-:Y:S02]  /*5790*/  VIADD R8, R7, 0xdc ;  /* 0x000000dc07087836 */ /* 0x000fe40000000000 */
[----:B------:R-:W-:-:S02]  /*57a0*/  @!P5 IMAD.IADD R35, R35, 0x1, -R0 ;  /* 0x000000012323d824 */ /* 0x000fc400078e0a00 */
[----:B------:R-:W-:Y:S01]  /*57b0*/  IMAD.HI.U32 R9, R6, R33, RZ ;  /* 0x0000002106097227 */ /* 0x000fe200078e00ff */
[----:B------:R-:W-:Y:S02]  /*57c0*/  IABS R31, R8 ;  /* 0x00000008001f7213 */ /* 0x000fe40000000000 */
[C---:B------:R-:W-:Y:S01]  /*57d0*/  ISETP.GT.U32.AND P5, PT, R0.reuse, R35, PT ;  /* 0x000000230000720c */ /* 0x040fe20003fa4070 */
[----:B------:R-:W-:Y:S01]  /*57e0*/  @!P0 IMAD.IADD R37, R37, 0x1, -R0 ;  /* 0x0000000125258824 */ /* 0x000fe200078e0a00 */
[----:B------:R-:W-:Y:S01]  /*57f0*/  ISETP.GT.U32.AND P0, PT, R0, R34, PT ;  /* 0x000000220000720c */ /* 0x000fe20003f04070 */
[----:B------:R-:W-:Y:S02]  /*5800*/  IMAD.MOV R9, RZ, RZ, -R9 ;  /* 0x000000ffff097224 */ /* 0x000fe400078e0a09 */
[----:B------:R-:W-:-:S04]  /*5810*/  IMAD.HI.U32 R10, R6, R15, RZ ;  /* 0x0000000f060a7227 */ /* 0x000fc800078e00ff */
[--C-:B------:R-:W-:Y:S01]  /*5820*/  @!P1 IMAD.IADD R36, R36, 0x1, -R0.reuse ;  /* 0x0000000124249824 */ /* 0x100fe200078e0a00 */
[----:B------:R-:W-:Y:S01]  /*5830*/  ISETP.GE.AND P1, PT, R8, RZ, PT ;  /* 0x000000ff0800720c */ /* 0x000fe20003f26270 */
[----:B------:R-:W-:Y:S02]  /*5840*/  IMAD R33, R0, R9, R33 ;  /* 0x0000000900217224 */ /* 0x000fe400078e0221 */
[--C-:B------:R-:W-:Y:S01]  /*5850*/  @!P5 IMAD.IADD R35, R35, 0x1, -R0.reuse ;  /* 0x000000012323d824 */ /* 0x100fe200078e0a00 */
[----:B------:R-:W-:Y:S01]  /*5860*/  ISETP.GE.AND P5, PT, R14, RZ, PT ;  /* 0x000000ff0e00720c */ /* 0x000fe20003fa6270 */
[----:B------:R-:W-:Y:S01]  /*5870*/  @!P0 IMAD.IADD R34, R34, 0x1, -R0 ;  /* 0x0000000122228824 */ /* 0x000fe200078e0a00 */
[----:B------:R-:W-:Y:S01]  /*5880*/  LOP3.LUT R14, R5, 0xd0, RZ, 0xfc, !PT ;  /* 0x000000d0050e7812 */ /* 0x000fe200078efcff */
[----:B------:R-:W-:Y:S01]  /*5890*/  @!P2 IMAD.MOV R35, RZ, RZ, -R35 ;  /* 0x000000ffff23a224 */ /* 0x000fe200078e0a23 */
[----:B------:R-:W-:Y:S01]  /*58a0*/  ISETP.GE.AND P0, PT, R16, RZ, PT ;  /* 0x000000ff1000720c */ /* 0x000fe20003f06270 */
[----:B------:R-:W-:Y:S01]  /*58b0*/  IMAD.MOV R10, RZ, RZ, -R10 ;  /* 0x000000ffff0a7224 */ /* 0x000fe200078e0a0a */
[----:B------:R-:W-:Y:S01]  /*58c0*/  ISETP.GT.U32.AND P2, PT, R0, R34, PT ;  /* 0x000000220000720c */ /* 0x000fe20003f44070 */
[----:B------:R-:W-:Y:S01]  /*58d0*/  IMAD.HI.U32 R8, R6, R31, RZ ;  /* 0x0000001f06087227 */ /* 0x000fe200078e00ff */
[----:B------:R-:W-:-:S02]  /*58e0*/  IABS R13, R14 ;  /* 0x0000000e000d7213 */ /* 0x000fc40000000000 */
[C---:B------:R-:W-:Y:S01]  /*58f0*/  LOP3.LUT R16, R5.reuse, 0x98, RZ, 0xfc, !PT ;  /* 0x0000009805107812 */ /* 0x040fe200078efcff */
[----:B------:R-:W-:Y:S01]  /*5900*/  @!P4 IMAD.MOV R37, RZ, RZ, -R37 ;  /* 0x000000ffff25c224 */ /* 0x000fe200078e0a25 */
[C---:B------:R-:W-:Y:S01]  /*5910*/  ISETP.GT.U32.AND P4, PT, R0.reuse, R33, PT ;  /* 0x000000210000720c */ /* 0x040fe20003f84070 */
[C---:B------:R-:W-:Y:S01]  /*5920*/  IMAD R32, R0.reuse, R10, R15 ;  /* 0x0000000a00207224 */ /* 0x040fe200078e020f */
[C---:B------:R-:W-:Y:S01]  /*5930*/  LOP3.LUT R10, R5.reuse, 0xd8, RZ, 0xfc, !PT ;  /* 0x000000d8050a7812 */ /* 0x040fe200078efcff */
[----:B------:R-:W-:Y:S01]  /*5940*/  IMAD.MOV R8, RZ, RZ, -R8 ;  /* 0x000000ffff087224 */ /* 0x000fe200078e0a08 */
[C---:B------:R-:W-:Y:S01]  /*5950*/  LOP3.LUT R15, R5.reuse, 0xc4, RZ, 0xfc, !PT ;  /* 0x000000c4050f7812 */ /* 0x040fe200078efcff */
[----:B------:R-:W-:Y:S01]  /*5960*/  @!P3 IMAD.MOV R38, RZ, RZ, -R38 ;  /* 0x000000ffff26b224 */ /* 0x000fe200078e0a26 */
[----:B------:R-:W-:Y:S01]  /*5970*/  IABS R9, R10 ;  /* 0x0000000a00097213 */ /* 0x000fe20000000000 */
[----:B------:R-:W-:Y:S01]  /*5980*/  IMAD R31, R0, R8, R31 ;  /* 0x00000008001f7224 */ /* 0x000fe200078e021f */
[----:B------:R-:W-:Y:S01]  /*5990*/  ISETP.GE.AND P3, PT, R12, RZ, PT ;  /* 0x000000ff0c00720c */ /* 0x000fe20003f66270 */
[----:B------:R-:W-:Y:S01]  /*59a0*/  @!P6 IMAD.MOV R36, RZ, RZ, -R36 ;  /* 0x000000ffff24e224 */ /* 0x000fe200078e0a24 */
[----:B------:R-:W-:Y:S01]  /*59b0*/  ISETP.GT.U32.AND P6, PT, R0, R32, PT ;  /* 0x000000200000720c */ /* 0x000fe20003fc4070 */
[----:B------:R-:W-:Y:S01]  /*59c0*/  @!P2 IMAD.IADD R34, R34, 0x1, -R0 ;  /* 0x000000012222a824 */ /* 0x000fe200078e0a00 */
[----:B------:R-:W-:Y:S01]  /*59d0*/  LOP3.LUT R12, R5, 0xd4, RZ, 0xfc, !PT ;  /* 0x000000d4050c7812 */ /* 0x000fe200078efcff */
[----:B------:R-:W-:Y:S01]  /*59e0*/  IMAD.HI.U32 R8, R6, R9, RZ ;  /* 0x0000000906087227 */ /* 0x000fe200078e00ff */
[----:B------:R-:W-:-:S02]  /*59f0*/  ISETP.GT.U32.AND P2, PT, R0, R31, PT ;  /* 0x0000001f0000720c */ /* 0x000fc40003f44070 */
[----:B------:R-:W-:Y:S01]  /*5a00*/  IABS R29, R12 ;  /* 0x0000000c001d7213 */ /* 0x000fe20000000000 */
[----:B------:R-:W-:Y:S01]  /*5a10*/  @!P4 IMAD.IADD R33, R33, 0x1, -R0 ;  /* 0x000000012121c824 */ /* 0x000fe200078e0a00 */
[----:B------:R-:W-:Y:S01]  /*5a20*/  IABS R25, R15 ;  /* 0x0000000f00197213 */ /* 0x000fe20000000000 */
[----:B------:R-:W-:Y:S01]  /*5a30*/  IMAD.MOV R30, RZ, RZ, -R8 ;  /* 0x000000ffff1e7224 */ /* 0x000fe200078e0a08 */
[----:B------:R-:W-:Y:S01]  /*5a40*/  IABS R83, R16 ;  /* 0x0000001000537213 */ /* 0x000fe20000000000 */
[----:B------:R-:W-:Y:S01]  /*5a50*/  IMAD.HI.U32 R8, R6, R29, RZ ;  /* 0x0000001d06087227 */ /* 0x000fe200078e00ff */
[----:B------:R-:W-:-:S03]  /*5a60*/  ISETP.GT.U32.AND P4, PT, R0, R33, PT ;  /* 0x000000210000720c */ /* 0x000fc60003f84070 */
[----:B------:R-:W-:Y:S02]  /*5a70*/  IMAD R30, R0, R30, R9 ;  /* 0x0000001e001e7224 */ /* 0x000fe400078e0209 */
[----:B------:R-:W-:Y:S02]  /*5a80*/  @!P6 IMAD.IADD R32, R32, 0x1, -R0 ;  /* 0x000000012020e824 */ /* 0x000fe400078e0a00 */
[----:B------:R-:W-:Y:S02]  /*5a90*/  IMAD.MOV R8, RZ, RZ, -R8 ;  /* 0x000000ffff087224 */ /* 0x000fe400078e0a08 */
[----:B------:R-:W-:Y:S01]  /*5aa0*/  @!P2 IMAD.IADD R31, R31, 0x1, -R0 ;  /* 0x000000011f1fa824 */ /* 0x000fe200078e0a00 */
[C---:B------:R-:W-:Y:S01]  /*5ab0*/  ISETP.GT.U32.AND P2, PT, R0.reuse, R30, PT ;  /* 0x0000001e0000720c */ /* 0x040fe20003f44070 */
[C---:B------:R-:W-:Y:S01]  /*5ac0*/  IMAD R29, R0.reuse, R8, R29 ;  /* 0x00000008001d7224 */ /* 0x040fe200078e021d */
[----:B------:R-:W-:Y:S01]  /*5ad0*/  ISETP.GT.U32.AND P6, PT, R0, R32, PT ;  /* 0x000000200000720c */ /* 0x000fe20003fc4070 */
[----:B------:R-:W-:-:S02]  /*5ae0*/  @!P3 IMAD.MOV R34, RZ, RZ, -R34 ;  /* 0x000000ffff22b224 */ /* 0x000fc400078e0a22 */
[--C-:B------:R-:W-:Y:S01]  /*5af0*/  @!P4 IMAD.IADD R33, R33, 0x1, -R0.reuse ;  /* 0x000000012121c824 */ /* 0x100fe200078e0a00 */
[----:B------:R-:W-:Y:S01]  /*5b00*/  ISETP.GT.U32.AND P3, PT, R0, R29, PT ;  /* 0x0000001d0000720c */ /* 0x000fe20003f64070 */
[----:B------:R-:W-:Y:S01]  /*5b10*/  IMAD.HI.U32 R9, R6, R13, RZ ;  /* 0x0000000d06097227 */ /* 0x000fe200078e00ff */
[----:B------:R-:W-:Y:S02]  /*5b20*/  ISETP.GE.AND P4, PT, R10, RZ, PT ;  /* 0x000000ff0a00720c */ /* 0x000fe40003f86270 */
[C---:B------:R-:W-:Y:S01]  /*5b30*/  LOP3.LUT R10, R5.reuse, 0xcc, RZ, 0xfc, !PT ;  /* 0x000000cc050a7812 */ /* 0x040fe200078efcff */
[----:B------:R-:W-:Y:S02]  /*5b40*/  IMAD.MOV R9, RZ, RZ, -R9 ;  /* 0x000000ffff097224 */ /* 0x000fe400078e0a09 */
[--C-:B------:R-:W-:Y:S01]  /*5b50*/  @!P2 IMAD.IADD R30, R30, 0x1, -R0.reuse ;  /* 0x000000011e1ea824 */ /* 0x100fe200078e0a00 */
[----:B------:R-:W-:Y:S01]  /*5b60*/  IABS R27, R10 ;  /* 0x0000000a001b7213 */ /* 0x000fe20000000000 */
[----:B------:R-:W-:Y:S01]  /*5b70*/  @!P6 IMAD.IADD R32, R32, 0x1, -R0 ;  /* 0x000000012020e824 */ /* 0x000fe200078e0a00 */
[----:B------:R-:W-:Y:S01]  /*5b80*/  ISETP.GE.AND P6, PT, R12, RZ, PT ;  /* 0x000000ff0c00720c */ /* 0x000fe20003fc6270 */
[----:B------:R-:W-:Y:S01]  /*5b90*/  @!P5 IMAD.MOV R33, RZ, RZ, -R33 ;  /* 0x000000ffff21d224 */ /* 0x000fe200078e0a21 */
[----:B------:R-:W-:Y:S01]  /*5ba0*/  LOP3.LUT R12, R5, 0xc8, RZ, 0xfc, !PT ;  /* 0x000000c8050c7812 */ /* 0x000fe200078efcff */
[C---:B------:R-:W-:Y:S01]  /*5bb0*/  IMAD R28, R0.reuse, R9, R13 ;  /* 0x00000009001c7224 */ /* 0x040fe200078e020d */
[----:B------:R-:W-:Y:S01]  /*5bc0*/  ISETP.GT.U32.AND P5, PT, R0, R30, PT ;  /* 0x0000001e0000720c */ /* 0x000fe20003fa4070 */
[----:B------:R-:W-:Y:S01]  /*5bd0*/  IMAD.HI.U32 R8, R6, R27, RZ ;  /* 0x0000001b06087227 */ /* 0x000fe200078e00ff */
[----:B------:R-:W-:-:S02]  /*5be0*/  IABS R13, R12 ;  /* 0x0000000c000d7213 */ /* 0x000fc40000000000 */
[----:B------:R-:W-:Y:S01]  /*5bf0*/  ISETP.GT.U32.AND P2, PT, R0, R31, PT ;  /* 0x0000001f0000720c */ /* 0x000fe20003f44070 */
[----:B------:R-:W-:Y:S02]  /*5c00*/  @!P3 IMAD.IADD R29, R29, 0x1, -R0 ;  /* 0x000000011d1db824 */ /* 0x000fe400078e0a00 */
[----:B------:R-:W-:Y:S02]  /*5c10*/  IMAD.MOV R8, RZ, RZ, -R8 ;  /* 0x000000ffff087224 */ /* 0x000fe400078e0a08 */
[----:B------:R-:W-:Y:S01]  /*5c20*/  IMAD.HI.U32 R9, R6, R13, RZ ;  /* 0x0000000d06097227 */ /* 0x000fe200078e00ff */
[----:B------:R-:W-:-:S03]  /*5c30*/  ISETP.GT.U32.AND P3, PT, R0, R29, PT ;  /* 0x0000001d0000720c */ /* 0x000fc60003f64070 */
[----:B------:R-:W-:Y:S01]  /*5c40*/  @!P0 IMAD.MOV R32, RZ, RZ, -R32 ;  /* 0x000000ffff208224 */ /* 0x000fe200078e0a20 */
[C---:B------:R-:W-:Y:S01]  /*5c50*/  ISETP.GT.U32.AND P0, PT, R0.reuse, R28, PT ;  /* 0x0000001c0000720c */ /* 0x040fe20003f04070 */
[----:B------:R-:W-:Y:S02]  /*5c60*/  IMAD R27, R0, R8, R27 ;  /* 0x00000008001b7224 */ /* 0x000fe400078e021b */
[----:B------:R-:W-:Y:S02]  /*5c70*/  IMAD.MOV R9, RZ, RZ, -R9 ;  /* 0x000000ffff097224 */ /* 0x000fe400078e0a09 */
[--C-:B------:R-:W-:Y:S01]  /*5c80*/  @!P5 IMAD.IADD R30, R30, 0x1, -R0.reuse ;  /* 0x000000011e1ed824 */ /* 0x100fe200078e0a00 */
[C---:B------:R-:W-:Y:S01]  /*5c90*/  ISETP.GT.U32.AND P5, PT, R0.reuse, R27, PT ;  /* 0x0000001b0000720c */ /* 0x040fe20003fa4070 */
[----:B------:R-:W-:Y:S02]  /*5ca0*/  IMAD R26, R0, R9, R13 ;  /* 0x00000009001a7224 */ /* 0x000fe400078e020d */
[----:B------:R-:W-:-:S02]  /*5cb0*/  @!P3 IMAD.IADD R29, R29, 0x1, -R0 ;  /* 0x000000011d1db824 */ /* 0x000fc400078e0a00 */
        /* <DEDUP_REMOVED lines=8> */
[----:B------:R-:W-:Y:S01]  /*5d40*/  VIADD R9, R7, 0xbc ;  /* 0x000000bc07097836 */ /* 0x000fe20000000000 */
[----:B------:R-:W-:Y:S01]  /*5d50*/  IABS R13, R14 ;  /* 0x0000000e000d7213 */ /* 0x000fe20000000000 */
[----:B------:R-:W-:Y:S02]  /*5d60*/  IMAD.MOV R8, RZ, RZ, -R8 ;  /* 0x000000ffff087224 */ /* 0x000fe400078e0a08 */
[----:B------:R-:W-:Y:S01]  /*5d70*/  @!P1 IMAD.MOV R31, RZ, RZ, -R31 ;  /* 0x000000ffff1f9224 */ /* 0x000fe200078e0a1f */
[----:B------:R-:W-:Y:S01]  /*5d80*/  IABS R23, R9 ;  /* 0x0000000900177213 */ /* 0x000fe20000000000 */
[----:B------:R-:W-:Y:S01]  /*5d90*/  @!P4 IMAD.MOV R30, RZ, RZ, -R30 ;  /* 0x000000ffff1ec224 */ /* 0x000fe200078e0a1e */
[C---:B------:R-:W-:Y:S01]  /*5da0*/  ISETP.GT.U32.AND P1, PT, R0.reuse, R27, PT ;  /* 0x0000001b0000720c */ /* 0x040fe20003f24070 */
[----:B------:R-:W-:Y:S01]  /*5db0*/  IMAD R25, R0, R8, R25 ;  /* 0x0000000800197224 */ /* 0x000fe200078e0219 */
[----:B------:R-:W-:Y:S01]  /*5dc0*/  ISETP.GE.AND P4, PT, R10, RZ, PT ;  /* 0x000000ff0a00720c */ /* 0x000fe20003f86270 */
[----:B------:R-:W-:Y:S01]  /*5dd0*/  @!P3 IMAD.IADD R26, R26, 0x1, -R0 ;  /* 0x000000011a1ab824 */ /* 0x000fe200078e0a00 */
[----:B------:R-:W-:Y:S01]  /*5de0*/  LOP3.LUT R10, R5, 0xb8, RZ, 0xfc, !PT ;  /* 0x000000b8050a7812 */ /* 0x000fe200078efcff */
[----:B------:R-:W-:Y:S01]  /*5df0*/  IMAD.HI.U32 R8, R6, R13, RZ ;  /* 0x0000000d06087227 */ /* 0x000fe200078e00ff */
[----:B------:R-:W-:-:S02]  /*5e00*/  ISETP.GE.AND P0, PT, R9, RZ, PT ;  /* 0x000000ff0900720c */ /* 0x000fc40003f06270 */
[----:B------:R-:W-:Y:S01]  /*5e10*/  IABS R21, R10 ;  /* 0x0000000a00157213 */ /* 0x000fe20000000000 */
[----:B------:R-:W-:Y:S01]  /*5e20*/  IMAD.HI.U32 R9, R6, R23, RZ ;  /* 0x0000001706097227 */ /* 0x000fe200078e00ff */
[----:B------:R-:W-:-:S03]  /*5e30*/  ISETP.GT.U32.AND P3, PT, R0, R26, PT ;  /* 0x0000001a0000720c */ /* 0x000fc60003f64070 */
[----:B------:R-:W-:Y:S02]  /*5e40*/  IMAD.MOV R8, RZ, RZ, -R8 ;  /* 0x000000ffff087224 */ /* 0x000fe400078e0a08 */
[----:B------:R-:W-:Y:S01]  /*5e50*/  @!P5 IMAD.IADD R28, R28, 0x1, -R0 ;  /* 0x000000011c1cd824 */ /* 0x000fe200078e0a00 */
[----:B------:R-:W-:Y:S01]  /*5e60*/  ISETP.GE.AND P5, PT, R12, RZ, PT ;  /* 0x000000ff0c00720c */ /* 0x000fe20003fa6270 */
[----:B------:R-:W-:Y:S01]  /*5e70*/  @!P6 IMAD.MOV R29, RZ, RZ, -R29 ;  /* 0x000000ffff1de224 */ /* 0x000fe200078e0a1d */
[C---:B------:R-:W-:Y:S01]  /*5e80*/  ISETP.GT.U32.AND P6, PT, R0.reuse, R25, PT ;  /* 0x000000190000720c */ /* 0x040fe20003fc4070 */
[----:B------:R-:W-:Y:S01]  /*5e90*/  IMAD.MOV R9, RZ, RZ, -R9 ;  /* 0x000000ffff097224 */ /* 0x000fe200078e0a09 */
[----:B------:R-:W-:Y:S01]  /*5ea0*/  LOP3.LUT R12, R5, 0xb4, RZ, 0xfc, !PT ;  /* 0x000000b4050c7812 */ /* 0x000fe200078efcff */
[----:B------:R-:W-:Y:S02]  /*5eb0*/  IMAD R24, R0, R8, R13 ;  /* 0x0000000800187224 */ /* 0x000fe400078e020d */
[----:B------:R-:W-:Y:S01]  /*5ec0*/  IMAD.HI.U32 R8, R6, R21, RZ ;  /* 0x0000001506087227 */ /* 0x000fe200078e00ff */
[----:B------:R-:W-:-:S03]  /*5ed0*/  IABS R13, R12 ;  /* 0x0000000c000d7213 */ /* 0x000fc60000000000 */
[----:B------:R-:W-:Y:S01]  /*5ee0*/  @!P1 IMAD.IADD R27, R27, 0x1, -R0 ;  /* 0x000000011b1b9824 */ /* 0x000fe200078e0a00 */
[----:B------:R-:W-:Y:S01]  /*5ef0*/  ISETP.GE.AND P1, PT, R15, RZ, PT ;  /* 0x000000ff0f00720c */ /* 0x000fe20003f26270 */
[C---:B------:R-:W-:Y:S01]  /*5f00*/  IMAD R23, R0.reuse, R9, R23 ;  /* 0x0000000900177224 */ /* 0x040fe200078e0217 */
[C---:B------:R-:W-:Y:S01]  /*5f10*/  LOP3.LUT R15, R5.reuse, 0xb0, RZ, 0xfc, !PT ;  /* 0x000000b0050f7812 */ /* 0x040fe200078efcff */
[----:B------:R-:W-:Y:S02]  /*5f20*/  IMAD.MOV R8, RZ, RZ, -R8 ;  /* 0x000000ffff087224 */ /* 0x000fe400078e0a08 */
[----:B------:R-:W-:Y:S01]  /*5f30*/  @!P4 IMAD.MOV R27, RZ, RZ, -R27 ;  /* 0x000000ffff1bc224 */ /* 0x000fe200078e0a1b */
[----:B------:R-:W-:Y:S01]  /*5f40*/  ISETP.GT.U32.AND P4, PT, R0, R23, PT ;  /* 0x000000170000720c */ /* 0x000fe20003f84070 */
[----:B------:R-:W-:Y:S01]  /*5f50*/  @!P3 IMAD.IADD R26, R26, 0x1, -R0 ;  /* 0x000000011a1ab824 */ /* 0x000fe200078e0a00 */
[----:B------:R-:W-:Y:S01]  /*5f60*/  IABS R19, R15 ;  /* 0x0000000f00137213 */ /* 0x000fe20000000000 */
[----:B------:R-:W-:Y:S01]  /*5f70*/  IMAD R21, R0, R8, R21 ;  /* 0x0000000800157224 */ /* 0x000fe200078e0215 */
[----:B------:R-:W-:Y:S01]  /*5f80*/  ISETP.GE.AND P3, PT, R14, RZ, PT ;  /* 0x000000ff0e00720c */ /* 0x000fe20003f66270 */
[----:B------:R-:W-:Y:S01]  /*5f90*/  @!P5 IMAD.MOV R26, RZ, RZ, -R26 ;  /* 0x000000ffff1ad224 */ /* 0x000fe200078e0a1a */
[----:B------:R-:W-:Y:S01]  /*5fa0*/  LOP3.LUT R14, R5, 0xa0, RZ, 0xfc, !PT ;  /* 0x000000a0050e7812 */ /* 0x000fe200078efcff */
[----:B------:R-:W-:Y:S01]  /*5fb0*/  @!P6 IMAD.IADD R25, R25, 0x1, -R0 ;  /* 0x000000011919e824 */ /* 0x000fe200078e0a00 */
[----:B------:R-:W-:Y:S01]  /*5fc0*/  ISETP.GT.U32.AND P5, PT, R0, R21, PT ;  /* 0x000000150000720c */ /* 0x000fe20003fa4070 */
[----:B------:R-:W-:Y:S01]  /*5fd0*/  IMAD.HI.U32 R8, R6, R19, RZ ;  /* 0x0000001306087227 */ /* 0x000fe200078e00ff */
[----:B------:R-:W-:-:S02]  /*5fe0*/  IABS R79, R14 ;  /* 0x0000000e004f7213 */ /* 0x000fc40000000000 */
[C---:B------:R-:W-:Y:S01]  /*5ff0*/  ISETP.GT.U32.AND P6, PT, R0.reuse, R25, PT ;  /* 0x000000190000720c */ /* 0x040fe20003fc4070 */
[----:B------:R-:W-:Y:S01]  /*6000*/  @!P2 IMAD.MOV R28, RZ, RZ, -R28 ;  /* 0x000000ffff1ca224 */ /* 0x000fe200078e0a1c */
[C---:B------:R-:W-:Y:S01]  /*6010*/  ISETP.GT.U32.AND P2, PT, R0.reuse, R24, PT ;  /* 0x000000180000720c */ /* 0x040fe20003f44070 */
[----:B------:R-:W-:Y:S02]  /*6020*/  IMAD.MOV R8, RZ, RZ, -R8 ;  /* 0x000000ffff087224 */ /* 0x000fe400078e0a08 */
[--C-:B------:R-:W-:Y:S02]  /*6030*/  @!P4 IMAD.IADD R23, R23, 0x1, -R0.reuse ;  /* 0x000000011717c824 */ /* 0x100fe400078e0a00 */
[C---:B------:R-:W-:Y:S02]  /*6040*/  IMAD R19, R0.reuse, R8, R19 ;  /* 0x0000000800137224 */ /* 0x040fe400078e0213 */
[----:B------:R-:W-:Y:S01]  /*6050*/  @!P5 IMAD.IADD R21, R21, 0x1, -R0 ;  /* 0x000000011515d824 */ /* 0x000fe200078e0a00 */
[----:B------:R-:W-:Y:S01]  /*6060*/  ISETP.GT.U32.AND P4, PT, R0, R23, PT ;  /* 0x000000170000720c */ /* 0x000fe20003f84070 */
[----:B------:R-:W-:Y:S01]  /*6070*/  IMAD.HI.U32 R9, R6, R13, RZ ;  /* 0x0000000d06097227 */ /* 0x000fe200078e00ff */
[----:B------:R-:W-:-:S03]  /*6080*/  ISETP.GT.U32.AND P5, PT, R0, R19, PT ;  /* 0x000000130000720c */ /* 0x000fc60003fa4070 */
[--C-:B------:R-:W-:Y:S01]  /*6090*/  @!P6 IMAD.IADD R25, R25, 0x1, -R0.reuse ;  /* 0x000000011919e824 */ /* 0x100fe200078e0a00 */
[----:B------:R-:W-:Y:S01]  /*60a0*/  ISETP.GE.AND P6, PT, R10, RZ, PT ;  /* 0x000000ff0a00720c */ /* 0x000fe20003fc6270 */
[--C-:B------:R-:W-:Y:S01]  /*60b0*/  @!P2 IMAD.IADD R24, R24, 0x1, -R0.reuse ;  /* 0x000000011818a824 */ /* 0x100fe200078e0a00 */
[----:B------:R-:W-:Y:S01]  /*60c0*/  LOP3.LUT R10, R5, 0xac, RZ, 0xfc, !PT ;  /* 0x000000ac050a7812 */ /* 0x000fe200078efcff */
[----:B------:R-:W-:Y:S01]  /*60d0*/  @!P1 IMAD.MOV R25, RZ, RZ, -R25 ;  /* 0x000000ffff199224 */ /* 0x000fe200078e0a19 */
[----:B------:R-:W-:Y:S01]  /*60e0*/  ISETP.GE.AND P1, PT, R12, RZ, PT ;  /* 0x000000ff0c00720c */ /* 0x000fe20003f26270 */
[----:B------:R-:W-:Y:S01]  /*60f0*/  IMAD.MOV R9, RZ, RZ, -R9 ;  /* 0x000000ffff097224 */ /* 0x000fe200078e0a09 */
[C---:B------:R-:W-:Y:S01]  /*6100*/  ISETP.GT.U32.AND P2, PT, R0.reuse, R24, PT ;  /* 0x000000180000720c */ /* 0x040fe20003f44070 */
[--C-:B------:R-:W-:Y:S01]  /*6110*/  @!P4 IMAD.IADD R23, R23, 0x1, -R0.reuse ;  /* 0x000000011717c824 */ /* 0x100fe200078e0a00 */
[----:B------:R-:W-:Y:S01]  /*6120*/  LOP3.LUT R12, R5, 0xa8, RZ, 0xfc, !PT ;  /* 0x000000a8050c7812 */ /* 0x000fe200078efcff */
[----:B------:R-:W-:Y:S01]  /*6130*/  @!P5 IMAD.IADD R19, R19, 0x1, -R0 ;  /* 0x000000011313d824 */ /* 0x000fe200078e0a00 */
[----:B------:R-:W-:Y:S01]  /*6140*/  ISETP.GE.AND P4, PT, R15, RZ, PT ;  /* 0x000000ff0f00720c */ /* 0x000fe20003f86270 */
[C---:B------:R-:W-:Y:S01]  /*6150*/  IMAD R20, R0.reuse, R9, R13 ;  /* 0x0000000900147224 */ /* 0x040fe200078e020d */
[----:B------:R-:W-:Y:S01]  /*6160*/  IABS R15, R12 ;  /* 0x0000000c000f7213 */ /* 0x000fe20000000000 */
[----:B------:R-:W-:Y:S01]  /*6170*/  @!P0 IMAD.MOV R23, RZ, RZ, -R23 ;  /* 0x000000ffff178224 */ /* 0x000fe200078e0a17 */
[----:B------:R-:W-:-:S02]  /*6180*/  ISETP.GT.U32.AND P5, PT, R0, R19, PT ;  /* 0x000000130000720c */ /* 0x000fc40003fa4070 */
[----:B------:R-:W-:Y:S01]  /*6190*/  IABS R17, R10 ;  /* 0x0000000a00117213 */ /* 0x000fe20000000000 */
[----:B------:R-:W-:Y:S01]  /*61a0*/  IMAD.HI.U32 R9, R6, R15, RZ ;  /* 0x0000000f06097227 */ /* 0x000fe200078e00ff */
[----:B------:R-:W-:Y:S02]  /*61b0*/  ISETP.GE.AND P0, PT, R10, RZ, PT ;  /* 0x000000ff0a00720c */ /* 0x000fe40003f06270 */
[----:B------:R-:W-:Y:S01]  /*61c0*/  LOP3.LUT R10, R5, 0xa4, RZ, 0xfc, !PT ;  /* 0x000000a4050a7812 */ /* 0x000fe200078efcff */
[----:B------:R-:W-:Y:S01]  /*61d0*/  @!P2 IMAD.IADD R24, R24, 0x1, -R0 ;  /* 0x000000011818a824 */ /* 0x000fe200078e0a00 */
[C---:B------:R-:W-:Y:S01]  /*61e0*/  ISETP.GT.U32.AND P2, PT, R0.reuse, R20, PT ;  /* 0x000000140000720c */ /* 0x040fe20003f44070 */
[----:B------:R-:W-:Y:S01]  /*61f0*/  IMAD.MOV R9, RZ, RZ, -R9 ;  /* 0x000000ffff097224 */ /* 0x000fe200078e0a09 */
[----:B------:R-:W-:Y:S01]  /*6200*/  IABS R13, R10 ;  /* 0x0000000a000d7213 */ /* 0x000fe20000000000 */
[----:B------:R-:W-:Y:S01]  /*6210*/  @!P3 IMAD.MOV R24, RZ, RZ, -R24 ;  /* 0x000000ffff18b224 */ /* 0x000fe200078e0a18 */
[C---:B------:R-:W-:Y:S01]  /*6220*/  ISETP.GT.U32.AND P3, PT, R0.reuse, R21, PT ;  /* 0x000000150000720c */ /* 0x040fe20003f64070 */
[----:B------:R-:W-:-:S02]  /*6230*/  IMAD R15, R0, R9, R15 ;  /* 0x00000009000f7224 */ /* 0x000fc400078e020f */
[----:B------:R-:W-:Y:S02]  /*6240*/  @!P5 IMAD.IADD R19, R19, 0x1, -R0 ;  /* 0x000000011313d824 */ /* 0x000fe400078e0a00 */
[----:B------:R-:W-:Y:S01]  /*6250*/  IMAD.HI.U32 R8, R6, R17, RZ ;  /* 0x0000001106087227 */ /* 0x000fe200078e00ff */
[----:B------:R-:W-:-:S03]  /*6260*/  ISETP.GT.U32.AND P5, PT, R0, R15, PT ;  /* 0x0000000f0000720c */ /* 0x000fc60003fa4070 */
[----:B------:R-:W-:Y:S02]  /*6270*/  @!P2 IMAD.IADD R20, R20, 0x1, -R0 ;  /* 0x000000011414a824 */ /* 0x000fe400078e0a00 */
[----:B------:R-:W-:Y:S02]  /*6280*/  IMAD.MOV R8, RZ, RZ, -R8 ;  /* 0x000000ffff087224 */ /* 0x000fe400078e0a08 */
[--C-:B------:R-:W-:Y:S01]  /*6290*/  @!P3 IMAD.IADD R21, R21, 0x1, -R0.reuse ;  /* 0x000000011515b824 */ /* 0x100fe200078e0a00 */
[C---:B------:R-:W-:Y:S01]  /*62a0*/  ISETP.GT.U32.AND P2, PT, R0.reuse, R20, PT ;  /* 0x000000140000720c */ /* 0x040fe20003f44070 */
[C---:B------:R-:W-:Y:S02]  /*62b0*/  IMAD R17, R0.reuse, R8, R17 ;  /* 0x0000000800117224 */ /* 0x040fe400078e0211 */
[----:B------:R-:W-:Y:S02]  /*62c0*/  VIADD R8, R7, 0x9c ;  /* 0x0000009c07087836 */ /* 0x000fe40000000000 */
[----:B------:R-:W-:Y:S01]  /*62d0*/  @!P5 IMAD.IADD R15, R15, 0x1, -R0 ;  /* 0x000000010f0fd824 */ /* 0x000fe200078e0a00 */
[C---:B------:R-:W-:Y:S01]  /*62e0*/  ISETP.GT.U32.AND P3, PT, R0.reuse, R17, PT ;  /* 0x000000110000720c */ /* 0x040fe20003f64070 */
[----:B------:R-:W-:Y:S01]  /*62f0*/  @!P6 IMAD.MOV R21, RZ, RZ, -R21 ;  /* 0x000000ffff15e224 */ /* 0x000fe200078e0a15 */
[----:B------:R-:W-:Y:S01]  /*6300*/  IABS R81, R8 ;  /* 0x0000000800517213 */ /* 0x000fe20000000000 */
[----:B------:R-:W-:Y:S01]  /*6310*/  @!P4 IMAD.MOV R19, RZ, RZ, -R19 ;  /* 0x000000ffff13c224 */ /* 0x000fe200078e0a13 */
[----:B------:R-:W-:-:S02]  /*6320*/  ISETP.GT.U32.AND P6, PT, R0, R15, PT ;  /* 0x0000000f0000720c */ /* 0x000fc40003fc4070 */
[----:B------:R-:W-:Y:S01]  /*6330*/  ISETP.GE.AND P4, PT, R10, RZ, PT ;  /* 0x000000ff0a00720c */ /* 0x000fe20003f86270 */
[----:B------:R-:W-:-:S04]  /*6340*/  IMAD.HI.U32 R9, R6, R81, RZ ;  /* 0x0000005106097227 */ /* 0x000fc800078e00ff */
[----:B------:R-:W-:Y:S01]  /*6350*/  @!P2 IMAD.IADD R20, R20, 0x1, -R0 ;  /* 0x000000011414a824 */ /* 0x000fe200078e0a00 */
[----:B------:R-:W-:Y:S01]  /*6360*/  ISETP.GE.AND P2, PT, R8, RZ, PT ;  /* 0x000000ff0800720c */ /* 0x000fe20003f46270 */
[----:B------:R-:W-:Y:S02]  /*6370*/  IMAD.MOV R9, RZ, RZ, -R9 ;  /* 0x000000ffff097224 */ /* 0x000fe400078e0a09 */
[----:B------:R-:W-:-:S04]  /*6380*/  IMAD.HI.U32 R8, R6, R13, RZ ;  /* 0x0000000d06087227 */ /* 0x000fc800078e00ff */
[----:B------:R-:W-:Y:S01]  /*6390*/  @!P3 IMAD.IADD R17, R17, 0x1, -R0 ;  /* 0x000000011111b824 */ /* 0x000fe200078e0a00 */
[----:B------:R-:W-:Y:S01]  /*63a0*/  ISETP.GE.AND P3, PT, R12, RZ, PT ;  /* 0x000000ff0c00720c */ /* 0x000fe20003f66270 */
[C---:B------:R-:W-:Y:S01]  /*63b0*/  IMAD R9, R0.reuse, R9, R81 ;  /* 0x0000000900097224 */ /* 0x040fe200078e0251 */
[----:B------:R-:W-:Y:S01]  /*63c0*/  IABS R81, R22 ;  /* 0x0000001600517213 */ /* 0x000fe20000000000 */
[----:B------:R-:W-:Y:S01]  /*63d0*/  IMAD.MOV R8, RZ, RZ, -R8 ;  /* 0x000000ffff087224 */ /* 0x000fe200078e0a08 */
[C---:B------:R-:W-:Y:S01]  /*63e0*/  ISETP.GT.U32.AND P5, PT, R0.reuse, R17, PT ;  /* 0x000000110000720c */ /* 0x040fe20003fa4070 */
[----:B------:R-:W-:Y:S01]  /*63f0*/  @!P6 IMAD.IADD R15, R15, 0x1, -R0 ;  /* 0x000000010f0fe824 */ /* 0x000fe200078e0a00 */
[C---:B------:R-:W-:Y:S01]  /*6400*/  ISETP.GT.U32.AND P6, PT, R0.reuse, R9, PT ;  /* 0x000000090000720c */ /* 0x040fe20003fc4070 */
[----:B------:R-:W-:Y:S02]  /*6410*/  IMAD R13, R0, R8, R13 ;  /* 0x00000008000d7224 */ /* 0x000fe400078e020d */
[----:B------:R-:W-:-:S04]  /*6420*/  IMAD.HI.U32 R8, R6, R79, RZ ;  /* 0x0000004f06087227 */ /* 0x000fc800078e00ff */
[----:B------:R-:W-:Y:S02]  /*6430*/  IMAD.MOV R8, RZ, RZ, -R8 ;  /* 0x000000ffff087224 */ /* 0x000fe400078e0a08 */
[----:B------:R-:W-:Y:S01]  /*6440*/  @!P1 IMAD.MOV R20, RZ, RZ, -R20 ;  /* 0x000000ffff149224 */ /* 0x000fe200078e0a14 */
[C---:B------:R-:W-:Y:S01]  /*6450*/  ISETP.GT.U32.AND P1, PT, R0.reuse, R13, PT ;  /* 0x0000000d0000720c */ /* 0x040fe20003f24070 */
[C---:B------:R-:W-:Y:S02]  /*6460*/  IMAD R79, R0.reuse, R8, R79 ;  /* 0x00000008004f7224 */ /* 0x040fe400078e024f */
[--C-:B------:R-:W-:Y:S02]  /*6470*/  @!P5 IMAD.IADD R17, R17, 0x1, -R0.reuse ;  /* 0x000000011111d824 */ /* 0x100fe400078e0a00 */
[----:B------:R-:W-:Y:S01]  /*6480*/  @!P6 IMAD.IADD R9, R9, 0x1, -R0 ;  /* 0x000000010909e824 */ /* 0x000fe200078e0a00 */
[----:B------:R-:W-:Y:S01]  /*6490*/  ISETP.GT.U32.AND P5, PT, R0, R79, PT ;  /* 0x0000004f0000720c */ /* 0x000fe20003fa4070 */
[----:B------:R-:W-:-:S02]  /*64a0*/  @!P0 IMAD.MOV R17, RZ, RZ, -R17 ;  /* 0x000000ffff118224 */ /* 0x000fc400078e0a11 */
[----:B------:R-:W-:Y:S01]  /*64b0*/  IMAD.HI.U32 R10, R6, R81, RZ ;  /* 0x00000051060a7227 */ /* 0x000fe200078e00ff */
[----:B------:R-:W-:-:S03]  /*64c0*/  ISETP.GT.U32.AND P0, PT, R0, R9, PT ;  /* 0x000000090000720c */ /* 0x000fc60003f04070 */
[----:B------:R-:W-:-:S04]  /*64d0*/  IMAD.HI.U32 R8, R6, R83, RZ ;  /* 0x0000005306087227 */ /* 0x000fc800078e00ff */
[----:B------:R-:W-:Y:S02]  /*64e0*/  IMAD.MOV R10, RZ, RZ, -R10 ;  /* 0x000000ffff0a7224 */ /* 0x000fe400078e0a0a */
[----:B------:R-:W-:Y:S02]  /*64f0*/  IMAD.MOV R8, RZ, RZ, -R8 ;  /* 0x000000ffff087224 */ /* 0x000fe400078e0a08 */
[--C-:B------:R-:W-:Y:S02]  /*6500*/  @!P5 IMAD.IADD R79, R79, 0x1, -R0.reuse ;  /* 0x000000014f4fd824 */ /* 0x100fe400078e0a00 */
[----:B------:R-:W-:Y:S01]  /*6510*/  IMAD R18, R0, R10, R81 ;  /* 0x0000000a00127224 */ /* 0x000fe200078e0251 */
[----:B------:R-:W-:Y:S01]  /*6520*/  IABS R81, R80 ;  /* 0x0000005000517213 */ /* 0x000fe20000000000 */
[--C-:B------:R-:W-:Y:S01]  /*6530*/  @!P1 IMAD.IADD R13, R13, 0x1, -R0.reuse ;  /* 0x000000010d0d9824 */ /* 0x100fe200078e0a00 */
[----:B------:R-:W-:Y:S01]  /*6540*/  ISETP.GE.AND P1, PT, R14, RZ, PT ;  /* 0x000000ff0e00720c */ /* 0x000fe20003f26270 */
[C---:B------:R-:W-:Y:S01]  /*6550*/  IMAD R8, R0.reuse, R8, R83 ;  /* 0x0000000800087224 */ /* 0x040fe200078e0253 */
[----:B------:R-:W-:Y:S01]  /*6560*/  LOP3.LUT R14, R5, 0x90, RZ, 0xfc, !PT ;  /* 0x00000090050e7812 */ /* 0x000fe200078efcff */
[----:B------:R-:W-:Y:S01]  /*6570*/  @!P0 IMAD.IADD R9, R9, 0x1, -R0 ;  /* 0x0000000109098824 */ /* 0x000fe200078e0a00 */
[C---:B------:R-:W-:Y:S01]  /*6580*/  ISETP.GT.U32.AND P6, PT, R0.reuse, R79, PT ;  /* 0x0000004f0000720c */ /* 0x040fe20003fc4070 */
[----:B------:R-:W-:Y:S01]  /*6590*/  @!P3 IMAD.MOV R15, RZ, RZ, -R15 ;  /* 0x000000ffff0fb224 */ /* 0x000fe200078e0a0f */
[----:B------:R-:W-:Y:S01]  /*65a0*/  ISETP.GT.U32.AND P0, PT, R0, R18, PT ;  /* 0x000000120000720c */ /* 0x000fe20003f04070 */
[----:B------:R-:W-:Y:S01]  /*65b0*/  IMAD.HI.U32 R12, R6, R85, RZ ;  /* 0x00000055060c7227 */ /* 0x000fe200078e00ff */
[----:B------:R-:W-:-:S02]  /*65c0*/  ISETP.GT.U32.AND P5, PT, R0, R13, PT ;  /* 0x0000000d0000720c */ /* 0x000fc40003fa4070 */
[----:B------:R-:W-:Y:S01]  /*65d0*/  ISETP.GT.U32.AND P3, PT, R0, R8, PT ;  /* 0x000000080000720c */ /* 0x000fe20003f64070 */
[----:B------:R-:W-:Y:S01]  /*65e0*/  IMAD.MOV R12, RZ, RZ, -R12 ;  /* 0x000000ffff0c7224 */ /* 0x000fe200078e0a0c */
[----:B------:R-:W-:Y:S01]  /*65f0*/  IABS R83, R14 ;  /* 0x0000000e00537213 */ /* 0x000fe20000000000 */
[----:B------:R-:W-:-:S04]  /*6600*/  @!P2 IMAD.MOV R9, RZ, RZ, -R9 ;  /* 0x000000ffff09a224 */ /* 0x000fc800078e0a09 */
[----:B------:R-:W-:-:S04]  /*6610*/  IMAD.HI.U32 R10, R6, R83, RZ ;  /* 0x00000053060a7227 */ /* 0x000fc800078e00ff */
[----:B------:R-:W-:Y:S01]  /*6620*/  @!P6 IMAD.IADD R79, R79, 0x1, -R0 ;  /* 0x000000014f4fe824 */ /* 0x000fe200078e0a00 */
[----:B------:R-:W-:Y:S01]  /*6630*/  ISETP.GE.AND P6, PT, R22, RZ, PT ;  /* 0x000000ff1600720c */ /* 0x000fe20003fc6270 */
[----:B------:R-:W-:Y:S01]  /*6640*/  IMAD.MOV R10, RZ, RZ, -R10 ;  /* 0x000000ffff0a7224 */ /* 0x000fe200078e0a0a */
[----:B------:R-:W-:Y:S01]  /*6650*/  IABS R22, R84 ;  /* 0x0000005400167213 */ /* 0x000fe20000000000 */
[--C-:B------:R-:W-:Y:S02]  /*6660*/  @!P0 IMAD.IADD R18, R18, 0x1, -R0.reuse ;  /* 0x0000000112128824 */ /* 0x100fe400078e0a00 */
[--C-:B------:R-:W-:Y:S01]  /*6670*/  @!P5 IMAD.IADD R13, R13, 0x1, -R0.reuse ;  /* 0x000000010d0dd824 */ /* 0x100fe200078e0a00 */
[----:B------:R-:W-:Y:S01]  /*6680*/  ISETP.GE.AND P5, PT, R16, RZ, PT ;  /* 0x000000ff1000720c */ /* 0x000fe20003fa6270 */
[----:B------:R-:W-:Y:S01]  /*6690*/  @!P3 IMAD.IADD R8, R8, 0x1, -R0 ;  /* 0x000000010808b824 */ /* 0x000fe200078e0a00 */
[----:B------:R-:W-:Y:S01]  /*66a0*/  ISETP.GE.AND P3, PT, R14, RZ, PT ;  /* 0x000000ff0e00720c */ /* 0x000fe20003f66270 */
[C---:B------:R-:W-:Y:S01]  /*66b0*/  IMAD R16, R0.reuse, R10, R83 ;  /* 0x0000000a00107224 */ /* 0x040fe200078e0253 */
[----:B------:R-:W-:Y:S01]  /*66c0*/  IABS R83, R82 ;  /* 0x0000005200537213 */ /* 0x000fe20000000000 */
[----:B------:R-:W-:Y:S01]  /*66d0*/  @!P1 IMAD.MOV R79, RZ, RZ, -R79 ;  /* 0x000000ffff4f9224 */ /* 0x000fe200078e0a4f */
[----:B------:R-:W-:Y:S01]  /*66e0*/  ISETP.GT.U32.AND P1, PT, R0, R18, PT ;  /* 0x000000120000720c */ /* 0x000fe20003f24070 */
[----:B------:R-:W-:Y:S01]  /*66f0*/  IMAD.HI.U32 R10, R6, R81, RZ ;  /* 0x00000051060a7227 */ /* 0x000fe200078e00ff */
[----:B------:R-:W-:-:S03]  /*6700*/  ISETP.GT.U32.AND P0, PT, R0, R8, PT ;  /* 0x000000080000720c */ /* 0x000fc60003f04070 */
[----:B------:R-:W-:Y:S01]  /*6710*/  @!P4 IMAD.MOV R13, RZ, RZ, -R13 ;  /* 0x000000ffff0dc224 */ /* 0x000fe200078e0a0d */
[C---:B------:R-:W-:Y:S01]  /*6720*/  ISETP.GT.U32.AND P4, PT, R0.reuse, R16, PT ;  /* 0x000000100000720c */ /* 0x040fe20003f84070 */
[----:B------:R-:W-:Y:S02]  /*6730*/  IMAD R14, R0, R12, R85 ;  /* 0x0000000c000e7224 */ /* 0x000fe400078e0255 */
[----:B------:R-:W-:-:S03]  /*6740*/  IMAD.MOV R10, RZ, RZ, -R10 ;  /* 0x000000ffff0a7224 */ /* 0x000fc600078e0a0a */
[C---:B------:R-:W-:Y:S01]  /*6750*/  ISETP.GT.U32.AND P2, PT, R0.reuse, R14, PT ;  /* 0x0000000e0000720c */ /* 0x040fe20003f44070 */
[----:B------:R-:W-:Y:S02]  /*6760*/  IMAD R12, R0, R10, R81 ;  /* 0x0000000a000c7224 */ /* 0x000fe400078e0251 */
[--C-:B------:R-:W-:Y:S02]  /*6770*/  @!P1 IMAD.IADD R18, R18, 0x1, -R0.reuse ;  /* 0x0000000112129824 */ /* 0x100fe400078e0a00 */
[--C-:B------:R-:W-:Y:S01]  /*6780*/  @!P0 IMAD.IADD R8, R8, 0x1, -R0.reuse ;  /* 0x0000000108088824 */ /* 0x100fe200078e0a00 */
[----:B------:R-:W-:Y:S01]  /*6790*/  ISETP.GT.U32.AND P1, PT, R0, R12, PT ;  /* 0x0000000c0000720c */ /* 0x000fe20003f24070 */
[----:B------:R-:W-:Y:S01]  /*67a0*/  @!P4 IMAD.IADD R16, R16, 0x1, -R0 ;  /* 0x000000011010c824 */ /* 0x000fe200078e0a00 */
[----:B------:R-:W-:Y:S01]  /*67b0*/  ISETP.GE.AND P0, PT, R78, RZ, PT ;  /* 0x000000ff4e00720c */ /* 0x000fe20003f06270 */
[----:B------:R-:W-:Y:S02]  /*67c0*/  VIADD R78, R7, 0x7c ;  /* 0x0000007c074e7836 */ /* 0x000fe40000000000 */
[----:B------:R-:W-:Y:S01]  /*67d0*/  IMAD.HI.U32 R10, R6, R83, RZ ;  /* 0x00000053060a7227 */ /* 0x000fe200078e00ff */
[----:B------:R-:W-:-:S03]  /*67e0*/  ISETP.GT.U32.AND P4, PT, R0, R16, PT ;  /* 0x000000100000720c */ /* 0x000fc60003f84070 */
[----:B------:R-:W-:Y:S01]  /*67f0*/  @!P2 IMAD.IADD R14, R14, 0x1, -R0 ;  /* 0x000000010e0ea824 */ /* 0x000fe200078e0a00 */
[----:B------:R-:W-:Y:S01]  /*6800*/  ISETP.GE.AND P2, PT, R78, RZ, PT ;  /* 0x000000ff4e00720c */ /* 0x000fe20003f46270 */
[----:B------:R-:W-:Y:S01]  /*6810*/  IMAD.MOV R10, RZ, RZ, -R10 ;  /* 0x000000ffff0a7224 */ /* 0x000fe200078e0a0a */
[----:B------:R-:W-:Y:S01]  /*6820*/  IABS R78, R78 ;  /* 0x0000004e004e7213 */ /* 0x000fe20000000000 */
[----:B------:R-:W-:Y:S01]  /*6830*/  @!P1 IMAD.IADD R12, R12, 0x1, -R0 ;  /* 0x000000010c0c9824 */ /* 0x000fe200078e0a00 */
[C---:B------:R-:W-:Y:S01]  /*6840*/  ISETP.GT.U32.AND P1, PT, R0.reuse, R14, PT ;  /* 0x0000000e0000720c */ /* 0x040fe20003f24070 */
[----:B------:R-:W-:Y:S02]  /*6850*/  IMAD.MOV.U32 R81, RZ, RZ, R22 ;  /* 0x000000ffff517224 */ /* 0x000fe400078e0016 */
[----:B------:R-:W-:Y:S02]  /*6860*/  IMAD R10, R0, R10, R83 ;  /* 0x0000000a000a7224 */ /* 0x000fe400078e0253 */
[----:B------:R-:W-:-:S02]  /*6870*/  IMAD.MOV.U32 R83, RZ, RZ, R78 ;  /* 0x000000ffff537224 */ /* 0x000fc400078e004e */
[----:B------:R-:W-:Y:S01]  /*6880*/  @!P5 IMAD.MOV R8, RZ, RZ, -R8 ;  /* 0x000000ffff08d224 */ /* 0x000fe200078e0a08 */
[----:B------:R-:W-:Y:S01]  /*6890*/  ISETP.GT.U32.AND P5, PT, R0, R12, PT ;  /* 0x0000000c0000720c */ /* 0x000fe20003fa4070 */
[----:B------:R-:W-:-:S04]  /*68a0*/  IMAD.HI.U32 R22, R6, R81, RZ ;  /* 0x0000005106167227 */ /* 0x000fc800078e00ff */
[----:B------:R-:W-:-:S04]  /*68b0*/  IMAD.HI.U32 R78, R6, R83, RZ ;  /* 0x00000053064e7227 */ /* 0x000fc800078e00ff */
[----:B------:R-:W-:Y:S01]  /*68c0*/  @!P4 IMAD.IADD R16, R16, 0x1, -R0 ;  /* 0x000000011010c824 */ /* 0x000fe200078e0a00 */
[----:B------:R-:W-:Y:S01]  /*68d0*/  ISETP.GT.U32.AND P4, PT, R0, R10, PT ;  /* 0x0000000a0000720c */ /* 0x000fe20003f84070 */
[----:B------:R-:W-:Y:S01]  /*68e0*/  @!P6 IMAD.MOV R18, RZ, RZ, -R18 ;  /* 0x000000ffff12e224 */ /* 0x000fe200078e0a12 */
[----:B------:R-:W-:Y:S01]  /*68f0*/  ISETP.GE.AND P6, PT, R80, RZ, PT ;  /* 0x000000ff5000720c */ /* 0x000fe20003fc6270 */
[----:B------:R-:W-:Y:S02]  /*6900*/  IMAD.MOV R22, RZ, RZ, -R22 ;  /* 0x000000ffff167224 */ /* 0x000fe400078e0a16 */
[----:B------:R-:W-:Y:S02]  /*6910*/  IMAD.MOV R78, RZ, RZ, -R78 ;  /* 0x000000ffff4e7224 */ /* 0x000fe400078e0a4e */
[C---:B------:R-:W-:Y:S01]  /*6920*/  IMAD R22, R0.reuse, R22, R81 ;  /* 0x0000001600167224 */ /* 0x040fe200078e0251 */
[C---:B------:R-:W-:Y:S01]  /*6930*/  LOP3.LUT R81, R5.reuse, 0x74, RZ, 0xfc, !PT ;  /* 0x0000007405517812 */ /* 0x040fe200078efcff */
[C---:B------:R-:W-:Y:S01]  /*6940*/  IMAD R80, R0.reuse, R78, R83 ;  /* 0x0000004e00507224 */ /* 0x040fe200078e0253 */
[----:B------:R-:W-:Y:S01]  /*6950*/  LOP3.LUT R78, R5, 0x78, RZ, 0xfc, !PT ;  /* 0x00000078054e7812 */ /* 0x000fe200078efcff */
[----:B------:R-:W-:Y:S01]  /*6960*/  @!P3 IMAD.MOV R16, RZ, RZ, -R16 ;  /* 0x000000ffff10b224 */ /* 0x000fe200078e0a10 */
[----:B------:R-:W-:Y:S01]  /*6970*/  ISETP.GT.U32.AND P3, PT, R0, R22, PT ;  /* 0x000000160000720c */ /* 0x000fe20003f64070 */
[--C-:B------:R-:W-:Y:S01]  /*6980*/  @!P5 IMAD.IADD R12, R12, 0x1, -R0.reuse ;  /* 0x000000010c0cd824 */ /* 0x100fe200078e0a00 */
[----:B------:R-:W-:Y:S01]  /*6990*/  IABS R83, R78 ;  /* 0x0000004e00537213 */ /* 0x000fe20000000000 */
[----:B------:R-:W-:Y:S01]  /*69a0*/  @!P4 IMAD.IADD R10, R10, 0x1, -R0 ;  /* 0x000000010a0ac824 */ /* 0x000fe200078e0a00 */
[----:B------:R-:W-:Y:S01]  /*69b0*/  ISETP.GE.AND P4, PT, R78, RZ, PT ;  /* 0x000000ff4e00720c */ /* 0x000fe20003f86270 */
[----:B------:R-:W-:Y:S01]  /*69c0*/  @!P6 IMAD.MOV R12, RZ, RZ, -R12 ;  /* 0x000000ffff0ce224 */ /* 0x000fe200078e0a0c */
[----:B------:R-:W-:Y:S01]  /*69d0*/  ISETP.GT.U32.AND P6, PT, R0, R80, PT ;  /* 0x000000500000720c */ /* 0x000fe20003fc4070 */
[----:B------:R-:W-:Y:S01]  /*69e0*/  IMAD.HI.U32 R78, R6, R83, RZ ;  /* 0x00000053064e7227 */ /* 0x000fe200078e00ff */
[----:B------:R-:W-:-:S02]  /*69f0*/  IABS R85, R81 ;  /* 0x0000005100557213 */ /* 0x000fc40000000000 */
[----:B------:R-:W-:Y:S01]  /*6a00*/  ISETP.GE.AND P5, PT, R84, RZ, PT ;  /* 0x000000ff5400720c */ /* 0x000fe20003fa6270 */
[----:B------:R-:W-:Y:S01]  /*6a10*/  @!P1 IMAD.IADD R14, R14, 0x1, -R0 ;  /* 0x000000010e0e9824 */ /* 0x000fe200078e0a00 */
[----:B------:R-:W-:Y:S01]  /*6a20*/  ISETP.GE.AND P1, PT, R82, RZ, PT ;  /* 0x000000ff5200720c */ /* 0x000fe20003f26270 */
[----:B------:R-:W-:Y:S01]  /*6a30*/  IMAD.MOV R78, RZ, RZ, -R78 ;  /* 0x000000ffff4e7224 */ /* 0x000fe200078e0a4e */
[----:B------:R-:W-:Y:S01]  /*6a40*/  LOP3.LUT R82, R5, 0x70, RZ, 0xfc, !PT ;  /* 0x0000007005527812 */ /* 0x000fe200078efcff */
[----:B------:R-:W-:Y:S01]  /*6a50*/  @!P3 IMAD.IADD R22, R22, 0x1, -R0 ;  /* 0x000000011616b824 */ /* 0x000fe200078e0a00 */
[----:B------:R-:W-:Y:S01]  /*6a60*/  IABS R84, R90 ;  /* 0x0000005a00547213 */ /* 0x000fe20000000000 */
[----:B------:R-:W-:Y:S01]  /*6a70*/  @!P0 IMAD.MOV R14, RZ, RZ, -R14 ;  /* 0x000000ffff0e8224 */ /* 0x000fe200078e0a0e */
[C---:B------:R-:W-:Y:S01]  /*6a80*/  ISETP.GT.U32.AND P0, PT, R0.reuse, R10, PT ;  /* 0x0000000a0000720c */ /* 0x040fe20003f04070 */
[C---:B------:R-:W-:Y:S01]  /*6a90*/  IMAD R78, R0.reuse, R78, R83 ;  /* 0x0000004e004e7224 */ /* 0x040fe200078e0253 */
[----:B------:R-:W-:Y:S01]  /*6aa0*/  ISETP.GT.U32.AND P3, PT, R0, R22, PT ;  /* 0x000000160000720c */ /* 0x000fe20003f64070 */
[----:B------:R-:W-:Y:S01]  /*6ab0*/  @!P6 IMAD.IADD R80, R80, 0x1, -R0 ;  /* 0x000000015050e824 */ /* 0x000fe200078e0a00 */
[----:B------:R-:W-:-:S02]  /*6ac0*/  IABS R87, R82 ;  /* 0x0000005200577213 */ /* 0x000fc40000000000 */
[----:B------:R-:W-:-:S07]  /*6ad0*/  ISETP.GT.U32.AND P6, PT, R0, R78, PT ;  /* 0x0000004e0000720c */ /* 0x000fce0003fc4070 */
[----:B------:R-:W-:Y:S01]  /*6ae0*/  @!P0 IMAD.IADD R10, R10, 0x1, -R0 ;  /* 0x000000010a0a8824 */ /* 0x000fe200078e0a00 */
[----:B------:R-:W-:Y:S01]  /*6af0*/  ISETP.GE.AND P0, PT, R81, RZ, PT ;  /* 0x000000ff5100720c */ /* 0x000fe20003f06270 */
[----:B------:R-:W-:-:S04]  /*6b00*/  IMAD.HI.U32 R81, R6, R85, RZ ;  /* 0x0000005506517227 */ /* 0x000fc800078e00ff */
[--C-:B------:R-:W-:Y:S01]  /*6b10*/  @!P3 IMAD.IADD R22, R22, 0x1, -R0.reuse ;  /* 0x000000011616b824 */ /* 0x100fe200078e0a00 */
[----:B------:R-:W-:Y:S01]  /*6b20*/  ISETP.GE.AND P3, PT, R82, RZ, PT ;  /* 0x000000ff5200720c */ /* 0x000fe20003f66270 */
[----:B------:R-:W-:Y:S01]  /*6b30*/  @!P6 IMAD.IADD R78, R78, 0x1, -R0 ;  /* 0x000000014e4ee824 */ /* 0x000fe200078e0a00 */
[----:B------:R-:W-:Y:S01]  /*6b40*/  ISETP.GT.U32.AND P6, PT, R0, R80, PT ;  /* 0x000000500000720c */ /* 0x000fe20003fc4070 */
[----:B------:R-:W-:-:S04]  /*6b50*/  IMAD.HI.U32 R82, R6, R87, RZ ;  /* 0x0000005706527227 */ /* 0x000fc800078e00ff */
[----:B------:R-:W-:Y:S02]  /*6b60*/  IMAD.MOV R81, RZ, RZ, -R81 ;  /* 0x000000ffff517224 */ /* 0x000fe400078e0a51 */
[----:B------:R-:W-:Y:S01]  /*6b70*/  @!P1 IMAD.MOV R10, RZ, RZ, -R10 ;  /* 0x000000ffff0a9224 */ /* 0x000fe200078e0a0a */
[C---:B------:R-:W-:Y:S01]  /*6b80*/  ISETP.GT.U32.AND P1, PT, R0.reuse, R78, PT ;  /* 0x0000004e0000720c */ /* 0x040fe20003f24070 */
[----:B------:R-:W-:Y:S02]  /*6b90*/  IMAD.MOV R83, RZ, RZ, -R82 ;  /* 0x000000ffff537224 */ /* 0x000fe400078e0a52 */
[----:B------:R-:W-:Y:S02]  /*6ba0*/  IMAD R82, R0, R81, R85 ;  /* 0x0000005100527224 */ /* 0x000fe400078e0255 */
[----:B------:R-:W-:Y:S02]  /*6bb0*/  @!P5 IMAD.MOV R22, RZ, RZ, -R22 ;  /* 0x000000ffff16d224 */ /* 0x000fe400078e0a16 */
[----:B------:R-:W-:Y:S01]  /*6bc0*/  IMAD.HI.U32 R81, R6, R89, RZ ;  /* 0x0000005906517227 */ /* 0x000fe200078e00ff */
[----:B------:R-:W-:-:S03]  /*6bd0*/  ISETP.GT.U32.AND P5, PT, R0, R82, PT ;  /* 0x000000520000720c */ /* 0x000fc60003fa4070 */
[----:B------:R-:W-:Y:S02]  /*6be0*/  IMAD R83, R0, R83, R87 ;  /* 0x0000005300537224 */ /* 0x000fe400078e0257 */
[----:B------:R-:W-:Y:S02]  /*6bf0*/  IMAD.MOV R81, RZ, RZ, -R81 ;  /* 0x000000ffff517224 */ /* 0x000fe400078e0a51 */
[----:B------:R-:W-:Y:S01]  /*6c00*/  @!P1 IMAD.IADD R78, R78, 0x1, -R0 ;  /* 0x000000014e4e9824 */ /* 0x000fe200078e0a00 */
[C---:B------:R-:W-:Y:S01]  /*6c10*/  ISETP.GT.U32.AND P1, PT, R0.reuse, R83, PT ;  /* 0x000000530000720c */ /* 0x040fe20003f24070 */
[----:B------:R-:W-:Y:S01]  /*6c20*/  IMAD R81, R0, R81, R89 ;  /* 0x0000005100517224 */ /* 0x000fe200078e0259 */
[----:B------:R-:W-:Y:S01]  /*6c30*/  IABS R89, R94 ;  /* 0x0000005e00597213 */ /* 0x000fe20000000000 */
[----:B------:R-:W-:Y:S02]  /*6c40*/  IMAD.MOV.U32 R87, RZ, RZ, R84 ;  /* 0x000000ffff577224 */ /* 0x000fe400078e0054 */
[----:B------:R-:W-:Y:S01]  /*6c50*/  @!P5 IMAD.IADD R82, R82, 0x1, -R0 ;  /* 0x000000015252d824 */ /* 0x000fe200078e0a00 */
[----:B------:R-:W-:Y:S01]  /*6c60*/  ISETP.GT.U32.AND P5, PT, R0, R81, PT ;  /* 0x000000510000720c */ /* 0x000fe20003fa4070 */
[----:B------:R-:W-:-:S04]  /*6c70*/  IMAD.HI.U32 R84, R6, R87, RZ ;  /* 0x0000005706547227 */ /* 0x000fc800078e00ff */
[--C-:B------:R-:W-:Y:S02]  /*6c80*/  @!P6 IMAD.IADD R80, R80, 0x1, -R0.reuse ;  /* 0x000000015050e824 */ /* 0x100fe400078e0a00 */
[----:B------:R-:W-:Y:S01]  /*6c90*/  @!P1 IMAD.IADD R83, R83, 0x1, -R0 ;  /* 0x0000000153539824 */ /* 0x000fe200078e0a00 */
[----:B------:R-:W-:Y:S01]  /*6ca0*/  ISETP.GT.U32.AND P1, PT, R0, R82, PT ;  /* 0x000000520000720c */ /* 0x000fe20003f24070 */
[----:B------:R-:W-:Y:S02]  /*6cb0*/  IMAD.MOV R88, RZ, RZ, -R84 ;  /* 0x000000ffff587224 */ /* 0x000fe400078e0a54 */
[----:B------:R-:W-:-:S04]  /*6cc0*/  IMAD.HI.U32 R84, R6, R91, RZ ;  /* 0x0000005b06547227 */ /* 0x000fc800078e00ff */
[----:B------:R-:W-:Y:S01]  /*6cd0*/  @!P2 IMAD.MOV R80, RZ, RZ, -R80 ;  /* 0x000000ffff50a224 */ /* 0x000fe200078e0a50 */
[C---:B------:R-:W-:Y:S01]  /*6ce0*/  ISETP.GT.U32.AND P2, PT, R0.reuse, R83, PT ;  /* 0x000000530000720c */ /* 0x040fe20003f44070 */
[----:B------:R-:W-:Y:S02]  /*6cf0*/  @!P5 IMAD.IADD R81, R81, 0x1, -R0 ;  /* 0x000000015151d824 */ /* 0x000fe400078e0a00 */
[----:B------:R-:W-:Y:S02]  /*6d00*/  IMAD.MOV R84, RZ, RZ, -R84 ;  /* 0x000000ffff547224 */ /* 0x000fe400078e0a54 */
[C---:B------:R-:W-:Y:S01]  /*6d10*/  IMAD R88, R0.reuse, R88, R87 ;  /* 0x0000005800587224 */ /* 0x040fe200078e0257 */
[C---:B------:R-:W-:Y:S01]  /*6d20*/  ISETP.GT.U32.AND P5, PT, R0.reuse, R81, PT ;  /* 0x000000510000720c */ /* 0x040fe20003fa4070 */
[----:B------:R-:W-:Y:S02]  /*6d30*/  IMAD R87, R0, R84, R91 ;  /* 0x0000005400577224 */ /* 0x000fe400078e025b */
[----:B------:R-:W-:-:S04]  /*6d40*/  IMAD.HI.U32 R84, R6, R89, RZ ;  /* 0x0000005906547227 */ /* 0x000fc800078e00ff */
[----:B------:R-:W-:Y:S02]  /*6d50*/  IMAD.MOV R84, RZ, RZ, -R84 ;  /* 0x000000ffff547224 */ /* 0x000fe400078e0a54 */
[----:B------:R-:W-:Y:S01]  /*6d60*/  @!P2 IMAD.IADD R83, R83, 0x1, -R0 ;  /* 0x000000015353a824 */ /* 0x000fe200078e0a00 */
[----:B------:R-:W-:Y:S01]  /*6d70*/  ISETP.GE.AND P2, PT, R86, RZ, PT ;  /* 0x000000ff5600720c */ /* 0x000fe20003f46270 */
[----:B------:R-:W-:Y:S01]  /*6d80*/  @!P4 IMAD.MOV R78, RZ, RZ, -R78 ;  /* 0x000000ffff4ec224 */ /* 0x000fe200078e0a4e */
[----:B------:R-:W-:Y:S01]  /*6d90*/  ISETP.GT.U32.AND P4, PT, R0, R88, PT ;  /* 0x000000580000720c */ /* 0x000fe20003f84070 */
[--C-:B------:R-:W-:Y:S01]  /*6da0*/  @!P1 IMAD.IADD R82, R82, 0x1, -R0.reuse ;  /* 0x0000000152529824 */ /* 0x100fe200078e0a00 */
[C---:B------:R-:W-:Y:S01]  /*6db0*/  ISETP.GT.U32.AND P1, PT, R0.reuse, R87, PT ;  /* 0x000000570000720c */ /* 0x040fe20003f24070 */
[----:B------:R-:W-:Y:S02]  /*6dc0*/  IMAD R86, R0, R84, R89 ;  /* 0x0000005400567224 */ /* 0x000fe400078e0259 */
[----:B------:R-:W-:-:S02]  /*6dd0*/  @!P5 IMAD.IADD R81, R81, 0x1, -R0 ;  /* 0x000000015151d824 */ /* 0x000fc400078e0a00 */
[----:B------:R-:W-:Y:S01]  /*6de0*/  @!P0 IMAD.MOV R82, RZ, RZ, -R82 ;  /* 0x000000ffff528224 */ /* 0x000fe200078e0a52 */
[----:B------:R-:W-:Y:S01]  /*6df0*/  ISETP.GT.U32.AND P5, PT, R0, R86, PT ;  /* 0x000000560000720c */ /* 0x000fe20003fa4070 */
[----:B------:R-:W-:-:S04]  /*6e00*/  IMAD.HI.U32 R84, R6, R93, RZ ;  /* 0x0000005d06547227 */ /* 0x000fc800078e00ff */
[--C-:B------:R-:W-:Y:S02]  /*6e10*/  @!P4 IMAD.IADD R88, R88, 0x1, -R0.reuse ;  /* 0x000000015858c824 */ /* 0x100fe400078e0a00 */
[----:B------:R-:W-:Y:S01]  /*6e20*/  @!P1 IMAD.IADD R87, R87, 0x1, -R0 ;  /* 0x0000000157579824 */ /* 0x000fe200078e0a00 */
[----:B------:R-:W-:Y:S01]  /*6e30*/  ISETP.GE.AND P1, PT, R90, RZ, PT ;  /* 0x000000ff5a00720c */ /* 0x000fe20003f26270 */
[----:B------:R-:W-:-:S03]  /*6e40*/  IMAD.HI.U32 R89, R6, R95, RZ ;  /* 0x0000005f06597227 */ /* 0x000fc600078e00ff */
[----:B------:R-:W-:Y:S01]  /*6e50*/  ISETP.GT.U32.AND P0, PT, R0, R87, PT ;  /* 0x000000570000720c */ /* 0x000fe20003f04070 */
[----:B------:R-:W-:Y:S01]  /*6e60*/  @!P5 IMAD.IADD R86, R86, 0x1, -R0 ;  /* 0x000000015656d824 */ /* 0x000fe200078e0a00 */
[C---:B------:R-:W-:Y:S01]  /*6e70*/  ISETP.GT.U32.AND P5, PT, R0.reuse, R88, PT ;  /* 0x000000580000720c */ /* 0x040fe20003fa4070 */
[----:B------:R-:W-:Y:S02]  /*6e80*/  VIADD R85, R7, 0x5c ;  /* 0x0000005c07557836 */ /* 0x000fe40000000000 */
[----:B------:R-:W-:Y:S02]  /*6e90*/  IMAD.MOV R84, RZ, RZ, -R84 ;  /* 0x000000ffff547224 */ /* 0x000fe400078e0a54 */
[----:B------:R-:W-:Y:S01]  /*6ea0*/  IMAD.MOV R89, RZ, RZ, -R89 ;  /* 0x000000ffff597224 */ /* 0x000fe200078e0a59 */
[----:B------:R-:W-:Y:S01]  /*6eb0*/  ISETP.GE.AND P6, PT, R85, RZ, PT ;  /* 0x000000ff5500720c */ /* 0x000fe20003fc6270 */
[C---:B------:R-:W-:Y:S01]  /*6ec0*/  IMAD R84, R0.reuse, R84, R93 ;  /* 0x0000005400547224 */ /* 0x040fe200078e025d */
[----:B------:R-:W-:Y:S01]  /*6ed0*/  IABS R85, R85 ;  /* 0x0000005500557213 */ /* 0x000fe20000000000 */
[----:B------:R-:W-:Y:S01]  /*6ee0*/  IMAD R89, R0, R89, R95 ;  /* 0x0000005900597224 */ /* 0x000fe200078e025f */
[----:B------:R-:W-:Y:S01]  /*6ef0*/  IABS R93, R98 ;  /* 0x00000062005d7213 */ /* 0x000fe20000000000 */
[--C-:B------:R-:W-:Y:S01]  /*6f00*/  @!P0 IMAD.IADD R87, R87, 0x1, -R0.reuse ;  /* 0x0000000157578824 */ /* 0x100fe200078e0a00 */
[----:B------:R-:W-:Y:S01]  /*6f10*/  IABS R95, R99 ;  /* 0x00000063005f7213 */ /* 0x000fe20000000000 */
[----:B------:R-:W-:Y:S01]  /*6f20*/  @!P5 IMAD.IADD R88, R88, 0x1, -R0 ;  /* 0x000000015858d824 */ /* 0x000fe200078e0a00 */
[----:B------:R-:W-:Y:S01]  /*6f30*/  ISETP.GE.AND P5, PT, R92, RZ, PT ;  /* 0x000000ff5c00720c */ /* 0x000fe20003fa6270 */
[----:B------:R-:W-:Y:S01]  /*6f40*/  IMAD.MOV.U32 R91, RZ, RZ, R85 ;  /* 0x000000ffff5b7224 */ /* 0x000fe200078e0055 */
[----:B------:R-:W-:Y:S01]  /*6f50*/  ISETP.GT.U32.AND P0, PT, R0, R89, PT ;  /* 0x000000590000720c */ /* 0x000fe20003f04070 */
[----:B------:R-:W-:Y:S01]  /*6f60*/  IMAD.HI.U32 R90, R6, R93, RZ ;  /* 0x0000005d065a7227 */ /* 0x000fe200078e00ff */
[----:B------:R-:W-:-:S03]  /*6f70*/  LOP3.LUT R92, R5, 0x48, RZ, 0xfc, !PT ;  /* 0x00000048055c7812 */ /* 0x000fc600078efcff */
[----:B------:R-:W-:-:S04]  /*6f80*/  IMAD.HI.U32 R85, R6, R91, RZ ;  /* 0x0000005b06557227 */ /* 0x000fc800078e00ff */
[----:B------:R-:W-:Y:S02]  /*6f90*/  IMAD.MOV R90, RZ, RZ, -R90 ;  /* 0x000000ffff5a7224 */ /* 0x000fe400078e0a5a */
[----:B------:R-:W-:Y:S02]  /*6fa0*/  IMAD.MOV R85, RZ, RZ, -R85 ;  /* 0x000000ffff557224 */ /* 0x000fe400078e0a55 */
[C---:B------:R-:W-:Y:S02]  /*6fb0*/  IMAD R90, R0.reuse, R90, R93 ;  /* 0x0000005a005a7224 */ /* 0x040fe400078e025d */
[C---:B------:R-:W-:Y:S02]  /*6fc0*/  IMAD R85, R0.reuse, R85, R91 ;  /* 0x0000005500557224 */ /* 0x040fe400078e025b */
[----:B------:R-:W-:Y:S02]  /*6fd0*/  @!P0 IMAD.IADD R89, R89, 0x1, -R0 ;  /* 0x0000000159598824 */ /* 0x000fe400078e0a00 */
[----:B------:R-:W-:Y:S01]  /*6fe0*/  @!P5 IMAD.MOV R87, RZ, RZ, -R87 ;  /* 0x000000ffff57d224 */ /* 0x000fe200078e0a57 */
[C---:B------:R-:W-:Y:S01]  /*6ff0*/  ISETP.GT.U32.AND P5, PT, R0.reuse, R90, PT ;  /* 0x0000005a0000720c */ /* 0x040fe20003fa4070 */
[----:B------:R-:W-:Y:S01]  /*7000*/  @!P1 IMAD.MOV R88, RZ, RZ, -R88 ;  /* 0x000000ffff589224 */ /* 0x000fe200078e0a58 */
[----:B------:R-:W-:Y:S01]  /*7010*/  ISETP.GT.U32.AND P4, PT, R0, R85, PT ;  /* 0x000000550000720c */ /* 0x000fe20003f84070 */
[----:B------:R-:W-:Y:S01]  /*7020*/  IMAD.HI.U32 R91, R6, R95, RZ ;  /* 0x0000005f065b7227 */ /* 0x000fe200078e00ff */
[----:B------:R-:W-:-:S03]  /*7030*/  ISETP.GT.U32.AND P1, PT, R0, R89, PT ;  /* 0x000000590000720c */ /* 0x000fc60003f24070 */
[----:B------:R-:W-:Y:S02]  /*7040*/  IMAD.MOV R91, RZ, RZ, -R91 ;  /* 0x000000ffff5b7224 */ /* 0x000fe400078e0a5b */
[----:B------:R-:W-:Y:S01]  /*7050*/  @!P3 IMAD.MOV R83, RZ, RZ, -R83 ;  /* 0x000000ffff53b224 */ /* 0x000fe200078e0a53 */
[C---:B------:R-:W-:Y:S01]  /*7060*/  ISETP.GT.U32.AND P3, PT, R0.reuse, R86, PT ;  /* 0x000000560000720c */ /* 0x040fe20003f64070 */
[----:B------:R-:W-:Y:S01]  /*7070*/  IMAD R91, R0, R91, R95 ;  /* 0x0000005b005b7224 */ /* 0x000fe200078e025f */
[----:B------:R-:W-:Y:S01]  /*7080*/  IABS R95, R92 ;  /* 0x0000005c005f7213 */ /* 0x000fe20000000000 */
[--C-:B------:R-:W-:Y:S02]  /*7090*/  @!P5 IMAD.IADD R90, R90, 0x1, -R0.reuse ;  /* 0x000000015a5ad824 */ /* 0x100fe400078e0a00 */
[--C-:B------:R-:W-:Y:S02]  /*70a0*/  @!P4 IMAD.IADD R85, R85, 0x1, -R0.reuse ;  /* 0x000000015555c824 */ /* 0x100fe400078e0a00 */
[----:B------:R-:W-:Y:S01]  /*70b0*/  @!P1 IMAD.IADD R89, R89, 0x1, -R0 ;  /* 0x0000000159599824 */ /* 0x000fe200078e0a00 */
[----:B------:R-:W-:Y:S01]  /*70c0*/  ISETP.GE.AND P1, PT, R92, RZ, PT ;  /* 0x000000ff5c00720c */ /* 0x000fe20003f26270 */
[----:B------:R-:W-:Y:S01]  /*70d0*/  IMAD.HI.U32 R92, R6, R95, RZ ;  /* 0x0000005f065c7227 */ /* 0x000fe200078e00ff */
[----:B------:R-:W-:-:S02]  /*70e0*/  ISETP.GT.U32.AND P5, PT, R0, R90, PT ;  /* 0x0000005a0000720c */ /* 0x000fc40003fa4070 */
[C---:B------:R-:W-:Y:S01]  /*70f0*/  ISETP.GT.U32.AND P4, PT, R0.reuse, R85, PT ;  /* 0x000000550000720c */ /* 0x040fe20003f84070 */
[----:B------:R-:W-:Y:S02]  /*7100*/  IMAD.MOV R92, RZ, RZ, -R92 ;  /* 0x000000ffff5c7224 */ /* 0x000fe400078e0a5c */
[----:B------:R-:W-:Y:S01]  /*7110*/  @!P2 IMAD.MOV R81, RZ, RZ, -R81 ;  /* 0x000000ffff51a224 */ /* 0x000fe200078e0a51 */
[C---:B------:R-:W-:Y:S01]  /*7120*/  ISETP.GT.U32.AND P2, PT, R0.reuse, R84, PT ;  /* 0x000000540000720c */ /* 0x040fe20003f44070 */
[----:B------:R-:W-:Y:S01]  /*7130*/  IMAD R92, R0, R92, R95 ;  /* 0x0000005c005c7224 */ /* 0x000fe200078e025f */
[C---:B------:R-:W-:Y:S01]  /*7140*/  LOP3.LUT R95, R5.reuse, 0x38, RZ, 0xfc, !PT ;  /* 0x00000038055f7812 */ /* 0x040fe200078efcff */
[--C-:B------:R-:W-:Y:S01]  /*7150*/  @!P3 IMAD.IADD R86, R86, 0x1, -R0.reuse ;  /* 0x000000015656b824 */ /* 0x100fe200078e0a00 */
[----:B------:R-:W-:Y:S02]  /*7160*/  ISETP.GE.AND P3, PT, R94, RZ, PT ;  /* 0x000000ff5e00720c */ /* 0x000fe40003f66270 */
[----:B------:R-:W-:Y:S01]  /*7170*/  LOP3.LUT R94, R5, 0x44, RZ, 0xfc, !PT ;  /* 0x00000044055e7812 */ /* 0x000fe200078efcff */
[--C-:B------:R-:W-:Y:S01]  /*7180*/  @!P5 IMAD.IADD R90, R90, 0x1, -R0.reuse ;  /* 0x000000015a5ad824 */ /* 0x100fe200078e0a00 */
[----:B------:R-:W-:Y:S01]  /*7190*/  ISETP.GT.U32.AND P5, PT, R0, R92, PT ;  /* 0x0000005c0000720c */ /* 0x000fe20003fa4070 */
[----:B------:R-:W-:Y:S01]  /*71a0*/  @!P4 IMAD.IADD R85, R85, 0x1, -R0 ;  /* 0x000000015555c824 */ /* 0x000fe200078e0a00 */
[----:B------:R-:W-:-:S02]  /*71b0*/  ISETP.GE.AND P4, PT, R96, RZ, PT ;  /* 0x000000ff6000720c */ /* 0x000fc40003f86270 */
[----:B------:R-:W-:Y:S01]  /*71c0*/  IABS R103, R95 ;  /* 0x0000005f00677213 */ /* 0x000fe20000000000 */
[----:B------:R-:W-:Y:S01]  /*71d0*/  @!P6 IMAD.MOV R85, RZ, RZ, -R85 ;  /* 0x000000ffff55e224 */ /* 0x000fe200078e0a55 */
[----:B------:R-:W-:Y:S01]  /*71e0*/  ISETP.GT.U32.AND P6, PT, R0, R91, PT ;  /* 0x0000005b0000720c */ /* 0x000fe20003fc4070 */
[----:B------:R-:W-:Y:S01]  /*71f0*/  @!P2 IMAD.IADD R84, R84, 0x1, -R0 ;  /* 0x000000015454a824 */ /* 0x000fe200078e0a00 */
[----:B------:R-:W-:Y:S01]  /*7200*/  ISETP.GE.AND P2, PT, R97, RZ, PT ;  /* 0x000000ff6100720c */ /* 0x000fe20003f46270 */
[----:B------:R-:W-:Y:S01]  /*7210*/  @!P3 IMAD.MOV R86, RZ, RZ, -R86 ;  /* 0x000000ffff56b224 */ /* 0x000fe200078e0a56 */
[----:B------:R-:W-:Y:S02]  /*7220*/  IABS R97, R94 ;  /* 0x0000005e00617213 */ /* 0x000fe40000000000 */
[----:B------:R-:W-:Y:S01]  /*7230*/  ISETP.GT.U32.AND P0, PT, R0, R84, PT ;  /* 0x000000540000720c */ /* 0x000fe20003f04070 */
[----:B------:R-:W-:Y:S01]  /*7240*/  @!P5 IMAD.IADD R92, R92, 0x1, -R0 ;  /* 0x000000015c5cd824 */ /* 0x000fe200078e0a00 */
[----:B------:R-:W-:Y:S01]  /*7250*/  ISETP.GE.AND P3, PT, R98, RZ, PT ;  /* 0x000000ff6200720c */ /* 0x000fe20003f66270 */
[----:B------:R-:W-:Y:S01]  /*7260*/  IMAD.HI.U32 R93, R6, R97, RZ ;  /* 0x00000061065d7227 */ /* 0x000fe200078e00ff */
[----:B------:R-:W-:-:S02]  /*7270*/  LOP3.LUT R96, R5, 0x34, RZ, 0xfc, !PT ;  /* 0x0000003405607812 */ /* 0x000fc400078efcff */
[----:B------:R-:W-:Y:S01]  /*7280*/  ISETP.GT.U32.AND P5, PT, R0, R92, PT ;  /* 0x0000005c0000720c */ /* 0x000fe20003fa4070 */
[--C-:B------:R-:W-:Y:S01]  /*7290*/  @!P6 IMAD.IADD R91, R91, 0x1, -R0.reuse ;  /* 0x000000015b5be824 */ /* 0x100fe200078e0a00 */
[----:B------:R-:W-:Y:S01]  /*72a0*/  ISETP.GE.AND P6, PT, R94, RZ, PT ;  /* 0x000000ff5e00720c */ /* 0x000fe20003fc6270 */
[----:B------:R-:W-:Y:S01]  /*72b0*/  IMAD.MOV R94, RZ, RZ, -R93 ;  /* 0x000000ffff5e7224 */ /* 0x000fe200078e0a5d */
[----:B------:R-:W-:Y:S01]  /*72c0*/  IABS R105, R96 ;  /* 0x0000006000697213 */ /* 0x000fe20000000000 */
[----:B------:R-:W-:Y:S02]  /*72d0*/  VIADD R93, R7, 0x3c ;  /* 0x0000003c075d7836 */ /* 0x000fe40000000000 */
[----:B------:R-:W-:Y:S02]  /*72e0*/  IMAD R94, R0, R94, R97 ;  /* 0x0000005e005e7224 */ /* 0x000fe400078e0261 */
[--C-:B------:R-:W-:Y:S01]  /*72f0*/  @!P0 IMAD.IADD R84, R84, 0x1, -R0.reuse ;  /* 0x0000000154548824 */ /* 0x100fe200078e0a00 */
[----:B------:R-:W-:Y:S01]  /*7300*/  IABS R101, R93 ;  /* 0x0000005d00657213 */ /* 0x000fe20000000000 */
[----:B------:R-:W-:Y:S01]  /*7310*/  @!P2 IMAD.MOV R89, RZ, RZ, -R89 ;  /* 0x000000ffff59a224 */ /* 0x000fe200078e0a59 */
[----:B------:R-:W-:Y:S01]  /*7320*/  ISETP.GE.AND P2, PT, R93, RZ, PT ;  /* 0x000000ff5d00720c */ /* 0x000fe20003f46270 */
[----:B------:R-:W-:Y:S01]  /*7330*/  @!P5 IMAD.IADD R92, R92, 0x1, -R0 ;  /* 0x000000015c5cd824 */ /* 0x000fe200078e0a00 */
[C---:B------:R-:W-:Y:S01]  /*7340*/  ISETP.GT.U32.AND P5, PT, R0.reuse, R94, PT ;  /* 0x0000005e0000720c */ /* 0x040fe20003fa4070 */
[----:B------:R-:W-:Y:S01]  /*7350*/  @!P4 IMAD.MOV R84, RZ, RZ, -R84 ;  /* 0x000000ffff54c224 */ /* 0x000fe200078e0a54 */
[----:B------:R-:W-:Y:S01]  /*7360*/  ISETP.GT.U32.AND P4, PT, R0, R91, PT ;  /* 0x0000005b0000720c */ /* 0x000fe20003f84070 */
[----:B------:R-:W-:Y:S01]  /*7370*/  @!P3 IMAD.MOV R90, RZ, RZ, -R90 ;  /* 0x000000ffff5ab224 */ /* 0x000fe200078e0a5a */
[----:B------:R-:W-:Y:S01]  /*7380*/  LOP3.LUT R93, R5, 0x40, RZ, 0xfc, !PT ;  /* 0x00000040055d7812 */ /* 0x000fe200078efcff */
[----:B------:R-:W-:Y:S01]  /*7390*/  IMAD.HI.U32 R97, R6, R105, RZ ;  /* 0x0000006906617227 */ /* 0x000fe200078e00ff */
[----:B------:R-:W-:-:S02]  /*73a0*/  ISETP.GE.AND P0, PT, R99, RZ, PT ;  /* 0x000000ff6300720c */ /* 0x000fc40003f06270 */
[----:B------:R-:W-:Y:S01]  /*73b0*/  IABS R99, R93 ;  /* 0x0000005d00637213 */ /* 0x000fe20000000000 */
[----:B------:R-:W-:Y:S01]  /*73c0*/  IMAD.MOV R102, RZ, RZ, -R97 ;  /* 0x000000ffff667224 */ /* 0x000fe200078e0a61 */
[----:B------:R-:W-:Y:S01]  /*73d0*/  ISETP.GE.AND P3, PT, R95, RZ, PT ;  /* 0x000000ff5f00720c */ /* 0x000fe20003f66270 */
[----:B------:R-:W-:Y:S01]  /*73e0*/  IMAD.HI.U32 R95, R6, R101, RZ ;  /* 0x00000065065f7227 */ /* 0x000fe200078e00ff */
[----:B------:R-:W-:-:S03]  /*73f0*/  LOP3.LUT R5, R5, 0x4, RZ, 0xfc, !PT ;  /* 0x0000000405057812 */ /* 0x000fc600078efcff */
[--C-:B------:R-:W-:Y:S02]  /*7400*/  @!P5 IMAD.IADD R94, R94, 0x1, -R0.reuse ;  /* 0x000000015e5ed824 */ /* 0x100fe400078e0a00 */
[----:B------:R-:W-:Y:S01]  /*7410*/  @!P4 IMAD.IADD R91, R91, 0x1, -R0 ;  /* 0x000000015b5bc824 */ /* 0x000fe200078e0a00 */
[----:B------:R-:W-:Y:S01]  /*7420*/  ISETP.GE.AND P4, PT, R93, RZ, PT ;  /* 0x000000ff5d00720c */ /* 0x000fe20003f86270 */
[----:B------:R-:W-:Y:S01]  /*7430*/  IMAD.HI.U32 R93, R6, R99, RZ ;  /* 0x00000063065d7227 */ /* 0x000fe200078e00ff */
[----:B------:R-:W-:-:S03]  /*7440*/  ISETP.GT.U32.AND P5, PT, R0, R94, PT ;  /* 0x0000005e0000720c */ /* 0x000fc60003fa4070 */
[----:B------:R-:W-:Y:S02]  /*7450*/  IMAD.MOV R93, RZ, RZ, -R93 ;  /* 0x000000ffff5d7224 */ /* 0x000fe400078e0a5d */
[----:B------:R-:W-:Y:S02]  /*7460*/  IMAD.MOV R100, RZ, RZ, -R95 ;  /* 0x000000ffff647224 */ /* 0x000fe400078e0a5f */
[C---:B------:R-:W-:Y:S02]  /*7470*/  IMAD R95, R0.reuse, R93, R99 ;  /* 0x0000005d005f7224 */ /* 0x040fe400078e0263 */
[----:B------:R-:W-:Y:S02]  /*7480*/  IMAD R93, R0, R100, R101 ;  /* 0x00000064005d7224 */ /* 0x000fe400078e0265 */
[----:B------:R-:W-:Y:S01]  /*7490*/  @!P0 IMAD.MOV R91, RZ, RZ, -R91 ;  /* 0x000000ffff5b8224 */ /* 0x000fe200078e0a5b */
[----:B------:R-:W-:Y:S01]  /*74a0*/  ISETP.GE.AND P0, PT, R96, RZ, PT ;  /* 0x000000ff6000720c */ /* 0x000fe20003f06270 */
[----:B------:R-:W-:Y:S01]  /*74b0*/  @!P5 IMAD.IADD R94, R94, 0x1, -R0 ;  /* 0x000000015e5ed824 */ /* 0x000fe200078e0a00 */
[----:B------:R-:W-:Y:S01]  /*74c0*/  ISETP.GT.U32.AND P5, PT, R0, R95, PT ;  /* 0x0000005f0000720c */ /* 0x000fe20003fa4070 */
[----:B------:R-:W-:-:S04]  /*74d0*/  IMAD.HI.U32 R96, R6, R103, RZ ;  /* 0x0000006706607227 */ /* 0x000fc800078e00ff */
[----:B------:R-:W-:Y:S01]  /*74e0*/  @!P6 IMAD.MOV R94, RZ, RZ, -R94 ;  /* 0x000000ffff5ee224 */ /* 0x000fe200078e0a5e */
[----:B------:R-:W-:Y:S01]  /*74f0*/  ISETP.GT.U32.AND P6, PT, R0, R93, PT ;  /* 0x0000005d0000720c */ /* 0x000fe20003fc4070 */
[----:B------:R-:W-:Y:S02]  /*7500*/  IMAD.MOV R96, RZ, RZ, -R96 ;  /* 0x000000ffff607224 */ /* 0x000fe400078e0a60 */
[----:B------:R-:W-:-:S04]  /*7510*/  IMAD.HI.U32 R98, R6, R107, RZ ;  /* 0x0000006b06627227 */ /* 0x000fc800078e00ff */
[--C-:B------:R-:W-:Y:S02]  /*7520*/  @!P5 IMAD.IADD R95, R95, 0x1, -R0.reuse ;  /* 0x000000015f5fd824 */ /* 0x100fe400078e0a00 */
[C---:B------:R-:W-:Y:S01]  /*7530*/  IMAD R97, R0.reuse, R96, R103 ;  /* 0x0000006000617224 */ /* 0x040fe200078e0267 */
[----:B------:R-:W-:Y:S01]  /*7540*/  IABS R103, R112 ;  /* 0x0000007000677213 */ /* 0x000fe20000000000 */
[C---:B------:R-:W-:Y:S01]  /*7550*/  IMAD R96, R0.reuse, R102, R105 ;  /* 0x0000006600607224 */ /* 0x040fe200078e0269 */
[C---:B------:R-:W-:Y:S01]  /*7560*/  ISETP.GT.U32.AND P5, PT, R0.reuse, R95, PT ;  /* 0x0000005f0000720c */ /* 0x040fe20003fa4070 */
[----:B------:R-:W-:Y:S01]  /*7570*/  @!P6 IMAD.IADD R93, R93, 0x1, -R0 ;  /* 0x000000015d5de824 */ /* 0x000fe200078e0a00 */
[----:B------:R-:W-:Y:S01]  /*7580*/  IABS R105, R114 ;  /* 0x0000007200697213 */ /* 0x000fe20000000000 */
[----:B------:R-:W-:Y:S02]  /*7590*/  VIADD R7, R7, 0x1c ;  /* 0x0000001c07077836 */ /* 0x000fe40000000000 */
[----:B------:R-:W-:Y:S01]  /*75a0*/  IMAD.MOV R98, RZ, RZ, -R98 ;  /* 0x000000ffff627224 */ /* 0x000fe200078e0a62 */
[C---:B------:R-:W-:Y:S01]  /*75b0*/  ISETP.GT.U32.AND P6, PT, R0.reuse, R93, PT ;  /* 0x0000005d0000720c */ /* 0x040fe20003fc4070 */
[----:B------:R-:W-:Y:S01]  /*75c0*/  @!P1 IMAD.MOV R92, RZ, RZ, -R92 ;  /* 0x000000ffff5c9224 */ /* 0x000fe200078e0a5c */
[----:B------:R-:W-:Y:S01]  /*75d0*/  ISETP.GE.AND P1, PT, R7, RZ, PT ;  /* 0x000000ff0700720c */ /* 0x000fe20003f26270 */
[----:B------:R-:W-:Y:S01]  /*75e0*/  IMAD R102, R0, R98, R107 ;  /* 0x0000006200667224 */ /* 0x000fe200078e026b */
[----:B------:R-:W-:Y:S01]  /*75f0*/  IABS R111, R7 ;  /* 0x00000007006f7213 */ /* 0x000fe20000000000 */
[----:B------:R-:W-:Y:S01]  /*7600*/  IMAD.HI.U32 R7, R6, R103, RZ ;  /* 0x0000006706077227 */ /* 0x000fe200078e00ff */
[----:B------:R-:W-:-:S03]  /*7610*/  IABS R107, R115 ;  /* 0x00000073006b7213 */ /* 0x000fc60000000000 */
[----:B------:R-:W-:Y:S01]  /*7620*/  @!P5 IMAD.IADD R95, R95, 0x1, -R0 ;  /* 0x000000015f5fd824 */ /* 0x000fe200078e0a00 */
[----:B------:R-:W-:Y:S01]  /*7630*/  ISETP.GT.U32.AND P5, PT, R0, R97, PT ;  /* 0x000000610000720c */ /* 0x000fe20003fa4070 */
[----:B------:R-:W-:-:S04]  /*7640*/  IMAD.HI.U32 R98, R6, R105, RZ ;  /* 0x0000006906627227 */ /* 0x000fc800078e00ff */
[----:B------:R-:W-:Y:S01]  /*7650*/  @!P6 IMAD.IADD R93, R93, 0x1, -R0 ;  /* 0x000000015d5de824 */ /* 0x000fe200078e0a00 */
[----:B------:R-:W-:Y:S01]  /*7660*/  ISETP.GT.U32.AND P6, PT, R0, R96, PT ;  /* 0x000000600000720c */ /* 0x000fe20003fc4070 */
[----:B------:R-:W-:Y:S02]  /*7670*/  IMAD.MOV R7, RZ, RZ, -R7 ;  /* 0x000000ffff077224 */ /* 0x000fe400078e0a07 */
[----:B------:R-:W-:-:S04]  /*7680*/  IMAD.HI.U32 R101, R6, R109, RZ ;  /* 0x0000006d06657227 */ /* 0x000fc800078e00ff */
[----:B------:R-:W-:Y:S02]  /*7690*/  @!P5 IMAD.IADD R97, R97, 0x1, -R0 ;  /* 0x000000016161d824 */ /* 0x000fe400078e0a00 */
[----:B------:R-:W-:-:S03]  /*76a0*/  IMAD.HI.U32 R99, R6, R107, RZ ;  /* 0x0000006b06637227 */ /* 0x000fc600078e00ff */
[----:B------:R-:W-:Y:S01]  /*76b0*/  ISETP.GT.U32.AND P5, PT, R0, R97, PT ;  /* 0x000000610000720c */ /* 0x000fe20003fa4070 */
[----:B------:R-:W-:Y:S02]  /*76c0*/  @!P6 IMAD.IADD R96, R96, 0x1, -R0 ;  /* 0x000000016060e824 */ /* 0x000fe400078e0a00 */
[----:B------:R-:W-:Y:S02]  /*76d0*/  IMAD.MOV R98, RZ, RZ, -R98 ;  /* 0x000000ffff627224 */ /* 0x000fe400078e0a62 */
[C---:B------:R-:W-:Y:S01]  /*76e0*/  IMAD R100, R0.reuse, R7, R103 ;  /* 0x0000000700647224 */ /* 0x040fe200078e0267 */
[C---:B------:R-:W-:Y:S01]  /*76f0*/  ISETP.GT.U32.AND P6, PT, R0.reuse, R96, PT ;  /* 0x000000600000720c */ /* 0x040fe20003fc4070 */
[----:B------:R-:W-:Y:S02]  /*7700*/  IMAD.MOV R103, RZ, RZ, -R101 ;  /* 0x000000ffff677224 */ /* 0x000fe400078e0a65 */
[----:B------:R-:W-:Y:S02]  /*7710*/  IMAD.MOV R99, RZ, RZ, -R99 ;  /* 0x000000ffff637224 */ /* 0x000fe400078e0a63 */
[C---:B------:R-:W-:Y:S01]  /*7720*/  IMAD R101, R0.reuse, R98, R105 ;  /* 0x0000006200657224 */ /* 0x040fe200078e0269 */
[----:B------:R-:W-:Y:S01]  /*7730*/  IABS R105, R118 ;  /* 0x0000007600697213 */ /* 0x000fe20000000000 */
[----:B------:R-:W-:Y:S01]  /*7740*/  @!P4 IMAD.MOV R95, RZ, RZ, -R95 ;  /* 0x000000ffff5fc224 */ /* 0x000fe200078e0a5f */
[C---:B------:R-:W-:Y:S01]  /*7750*/  ISETP.GT.U32.AND P4, PT, R0.reuse, R102, PT ;  /* 0x000000660000720c */ /* 0x040fe20003f84070 */
[C---:B------:R-:W-:Y:S01]  /*7760*/  IMAD R99, R0.reuse, R99, R107 ;  /* 0x0000006300637224 */ /* 0x040fe200078e026b */
[----:B------:R-:W-:Y:S01]  /*7770*/  IABS R107, R117 ;  /* 0x00000075006b7213 */ /* 0x000fe20000000000 */
[----:B------:R-:W-:Y:S01]  /*7780*/  @!P5 IMAD.IADD R97, R97, 0x1, -R0 ;  /* 0x000000016161d824 */ /* 0x000fe200078e0a00 */
[----:B------:R-:W-:Y:S01]  /*7790*/  ISETP.GT.U32.AND P5, PT, R0, R101, PT ;  /* 0x000000650000720c */ /* 0x000fe20003fa4070 */
[----:B------:R-:W-:-:S04]  /*77a0*/  IMAD.HI.U32 R7, R6, R111, RZ ;  /* 0x0000006f06077227 */ /* 0x000fc800078e00ff */
[--C-:B------:R-:W-:Y:S01]  /*77b0*/  @!P6 IMAD.IADD R96, R96, 0x1, -R0.reuse ;  /* 0x000000016060e824 */ /* 0x100fe200078e0a00 */
[C---:B------:R-:W-:Y:S01]  /*77c0*/  ISETP.GT.U32.AND P6, PT, R0.reuse, R99, PT ;  /* 0x000000630000720c */ /* 0x040fe20003fc4070 */
[----:B------:R-:W-:Y:S01]  /*77d0*/  IMAD R98, R0, R103, R109 ;  /* 0x0000006700627224 */ /* 0x000fe200078e026d */
[----:B------:R-:W-:Y:S01]  /*77e0*/  IABS R109, R119 ;  /* 0x00000077006d7213 */ /* 0x000fe20000000000 */
[----:B------:R-:W-:Y:S02]  /*77f0*/  IMAD.MOV R7, RZ, RZ, -R7 ;  /* 0x000000ffff077224 */ /* 0x000fe400078e0a07 */
[----:B------:R-:W-:Y:S01]  /*7800*/  @!P4 IMAD.IADD R102, R102, 0x1, -R0 ;  /* 0x000000016666c824 */ /* 0x000fe200078e0a00 */
[C---:B------:R-:W-:Y:S01]  /*7810*/  ISETP.GT.U32.AND P4, PT, R0.reuse, R98, PT ;  /* 0x000000620000720c */ /* 0x040fe20003f84070 */
[----:B------:R-:W-:Y:S01]  /*7820*/  IMAD R103, R0, R7, R111 ;  /* 0x0000000700677224 */ /* 0x000fe200078e026f */
[----:B------:R-:W-:Y:S01]  /*7830*/  IABS R111, R120 ;  /* 0x00000078006f7213 */ /* 0x000fe20000000000 */
[----:B------:R-:W-:-:S04]  /*7840*/  IMAD.HI.U32 R7, R6, R107, RZ ;  /* 0x0000006b06077227 */ /* 0x000fc800078e00ff */
[----:B------:R-:W-:Y:S01]  /*7850*/  @!P2 IMAD.MOV R93, RZ, RZ, -R93 ;  /* 0x000000ffff5da224 */ /* 0x000fe200078e0a5d */
[C---:B------:R-:W-:Y:S01]  /*7860*/  ISETP.GT.U32.AND P2, PT, R0.reuse, R100, PT ;  /* 0x000000640000720c */ /* 0x040fe20003f44070 */
[----:B------:R-:W-:Y:S01]  /*7870*/  @!P5 IMAD.IADD R101, R101, 0x1, -R0 ;  /* 0x000000016565d824 */ /* 0x000fe200078e0a00 */
[----:B------:R-:W-:Y:S01]  /*7880*/  ISETP.GT.U32.AND P5, PT, R0, R102, PT ;  /* 0x000000660000720c */ /* 0x000fe20003fa4070 */
[----:B------:R-:W-:Y:S02]  /*7890*/  IMAD.MOV R7, RZ, RZ, -R7 ;  /* 0x000000ffff077224 */ /* 0x000fe400078e0a07 */
[----:B------:R-:W-:-:S04]  /*78a0*/  IMAD.HI.U32 R104, R6, R105, RZ ;  /* 0x0000006906687227 */ /* 0x000fc800078e00ff */
[----:B------:R-:W-:Y:S01]  /*78b0*/  @!P6 IMAD.IADD R99, R99, 0x1, -R0 ;  /* 0x000000016363e824 */ /* 0x000fe200078e0a00 */
[C---:B------:R-:W-:Y:S01]  /*78c0*/  ISETP.GT.U32.AND P6, PT, R0.reuse, R101, PT ;  /* 0x000000650000720c */ /* 0x040fe20003fc4070 */
[----:B------:R-:W-:Y:S02]  /*78d0*/  IMAD R107, R0, R7, R107 ;  /* 0x00000007006b7224 */ /* 0x000fe400078e026b */
[----:B------:R-:W-:Y:S02]  /*78e0*/  IMAD.MOV R104, RZ, RZ, -R104 ;  /* 0x000000ffff687224 */ /* 0x000fe400078e0a68 */
[----:B------:R-:W-:-:S04]  /*78f0*/  IMAD.HI.U32 R7, R6, R109, RZ ;  /* 0x0000006d06077227 */ /* 0x000fc800078e00ff */
[----:B------:R-:W-:Y:S02]  /*7900*/  IMAD R106, R0, R104, R105 ;  /* 0x00000068006a7224 */ /* 0x000fe400078e0269 */
[----:B------:R-:W-:Y:S02]  /*7910*/  IMAD.MOV R7, RZ, RZ, -R7 ;  /* 0x000000ffff077224 */ /* 0x000fe400078e0a07 */
[----:B------:R-:W-:Y:S01]  /*7920*/  @!P4 IMAD.IADD R98, R98, 0x1, -R0 ;  /* 0x000000016262c824 */ /* 0x000fe200078e0a00 */
[----:B------:R-:W-:Y:S01]  /*7930*/  ISETP.GT.U32.AND P4, PT, R0, R99, PT ;  /* 0x000000630000720c */ /* 0x000fe20003f84070 */
[----:B------:R-:W-:-:S04]  /*7940*/  IMAD.HI.U32 R104, R6, R111, RZ ;  /* 0x0000006f06687227 */ /* 0x000fc800078e00ff */
[----:B------:R-:W-:Y:S01]  /*7950*/  @!P2 IMAD.IADD R100, R100, 0x1, -R0 ;  /* 0x000000016464a824 */ /* 0x000fe200078e0a00 */
[C---:B------:R-:W-:Y:S01]  /*7960*/  ISETP.GT.U32.AND P2, PT, R0.reuse, R103, PT ;  /* 0x000000670000720c */ /* 0x040fe20003f44070 */
[C---:B------:R-:W-:Y:S01]  /*7970*/  IMAD R108, R0.reuse, R7, R109 ;  /* 0x00000007006c7224 */ /* 0x040fe200078e026d */
[----:B------:R-:W-:Y:S01]  /*7980*/  SHF.R.S32.HI R109, RZ, 0x2, R153 ;  /* 0x00000002ff6d7819 */ /* 0x000fe20000011499 */
[----:B------:R-:W-:Y:S01]  /*7990*/  @!P0 IMAD.MOV R96, RZ, RZ, -R96 ;  /* 0x000000ffff608224 */ /* 0x000fe200078e0a60 */
[----:B------:R-:W-:Y:S01]  /*79a0*/  ISETP.GT.U32.AND P0, PT, R0, R98, PT ;  /* 0x000000620000720c */ /* 0x000fe20003f04070 */
[----:B------:R-:W-:Y:S01]  /*79b0*/  IMAD.MOV R105, RZ, RZ, -R104 ;  /* 0x000000ffff697224 */ /* 0x000fe200078e0a68 */
[----:B------:R-:W-:Y:S01]  /*79c0*/  SGXT R109, R109, 0x1 ;  /* 0x000000016d6d781a */ /* 0x000fe20000000200 */
[----:B------:R-:W-:-:S03]  /*79d0*/  IMAD.HI.U32 R104, R6, R113, RZ ;  /* 0x0000007106687227 */ /* 0x000fc600078e00ff */
[----:B------:R-:W-:Y:S01]  /*79e0*/  LOP3.LUT R109, R109, 0x90, RZ, 0xc0, !PT ;  /* 0x000000906d6d7812 */ /* 0x000fe200078ec0ff */
[----:B------:R-:W-:Y:S01]  /*79f0*/  @!P3 IMAD.MOV R97, RZ, RZ, -R97 ;  /* 0x000000ffff61b224 */ /* 0x000fe200078e0a61 */
[C---:B------:R-:W-:Y:S01]  /*7a00*/  ISETP.GT.U32.AND P3, PT, R0.reuse, R100, PT ;  /* 0x000000640000720c */ /* 0x040fe20003f64070 */
[----:B------:R-:W-:Y:S01]  /*7a10*/  @!P6 IMAD.IADD R101, R101, 0x1, -R0 ;  /* 0x000000016565e824 */ /* 0x000fe200078e0a00 */
[C---:B------:R-:W-:Y:S01]  /*7a20*/  ISETP.GT.U32.AND P6, PT, R0.reuse, R108, PT ;  /* 0x0000006c0000720c */ /* 0x040fe20003fc4070 */
[----:B------:R-:W-:Y:S01]  /*7a30*/  IMAD R7, R0, R105, R111 ;  /* 0x0000006900077224 */ /* 0x000fe200078e026f */
[----:B------:R-:W-:Y:S01]  /*7a40*/  IABS R105, R5 ;  /* 0x0000000500697213 */ /* 0x000fe20000000000 */
[----:B------:R-:W-:Y:S02]  /*7a50*/  IMAD.MOV R104, RZ, RZ, -R104 ;  /* 0x000000ffff687224 */ /* 0x000fe400078e0a68 */
[----:B------:R-:W-:Y:S01]  /*7a60*/  @!P5 IMAD.IADD R102, R102, 0x1, -R0 ;  /* 0x000000016666d824 */ /* 0x000fe200078e0a00 */
[C---:B------:R-:W-:Y:S01]  /*7a70*/  ISETP.GT.U32.AND P5, PT, R0.reuse, R107, PT ;  /* 0x0000006b0000720c */ /* 0x040fe20003fa4070 */
[----:B------:R-:W-:-:S02]  /*7a80*/  IMAD R104, R0, R104, R113 ;  /* 0x0000006800687224 */ /* 0x000fc400078e0271 */
[----:B------:R-:W-:Y:S01]  /*7a90*/  @!P4 IMAD.IADD R99, R99, 0x1, -R0 ;  /* 0x000000016363c824 */ /* 0x000fe200078e0a00 */
[----:B------:R-:W-:Y:S01]  /*7aa0*/  ISETP.GT.U32.AND P4, PT, R0, R7, PT ;  /* 0x000000070000720c */ /* 0x000fe20003f84070 */
[----:B------:R-:W-:-:S04]  /*7ab0*/  IMAD.HI.U32 R6, R6, R105, RZ ;  /* 0x0000006906067227 */ /* 0x000fc800078e00ff */
[--C-:B------:R-:W-:Y:S01]  /*7ac0*/  @!P0 IMAD.IADD R98, R98, 0x1, -R0.reuse ;  /* 0x0000000162628824 */ /* 0x100fe200078e0a00 */
[----:B------:R-:W-:Y:S01]  /*7ad0*/  ISETP.GT.U32.AND P0, PT, R0, R104, PT ;  /* 0x000000680000720c */ /* 0x000fe20003f04070 */
[----:B------:R-:W-:Y:S01]  /*7ae0*/  @!P3 IMAD.IADD R100, R100, 0x1, -R0 ;  /* 0x000000016464b824 */ /* 0x000fe200078e0a00 */
[----:B------:R-:W-:Y:S01]  /*7af0*/  ISETP.GT.U32.AND P3, PT, R0, R106, PT ;  /* 0x0000006a0000720c */ /* 0x000fe20003f64070 */
[----:B------:R-:W-:Y:S02]  /*7b00*/  IMAD.MOV R6, RZ, RZ, -R6 ;  /* 0x000000ffff067224 */ /* 0x000fe400078e0a06 */
[--C-:B------:R-:W-:Y:S01]  /*7b10*/  @!P6 IMAD.IADD R108, R108, 0x1, -R0.reuse ;  /* 0x000000016c6ce824 */ /* 0x100fe200078e0a00 */
[----:B------:R-:W-:Y:S01]  /*7b20*/  ISETP.GE.AND P6, PT, R114, RZ, PT ;  /* 0x000000ff7200720c */ /* 0x000fe20003fc6270 */
[----:B------:R-:W-:Y:S02]  /*7b30*/  IMAD R105, R0, R6, R105 ;  /* 0x0000000600697224 */ /* 0x000fe400078e0269 */
[----:B------:R-:W-:-:S02]  /*7b40*/  @!P2 IMAD.IADD R103, R103, 0x1, -R0 ;  /* 0x000000016767a824 */ /* 0x000fc400078e0a00 */
[--C-:B------:R-:W-:Y:S01]  /*7b50*/  @!P5 IMAD.IADD R107, R107, 0x1, -R0.reuse ;  /* 0x000000016b6bd824 */ /* 0x100fe200078e0a00 */
[----:B------:R-:W-:Y:S01]  /*7b60*/  ISETP.GT.U32.AND P5, PT, R0, R105, PT ;  /* 0x000000690000720c */ /* 0x000fe20003fa4070 */
[--C-:B------:R-:W-:Y:S01]  /*7b70*/  @!P4 IMAD.IADD R7, R7, 0x1, -R0.reuse ;  /* 0x000000010707c824 */ /* 0x100fe200078e0a00 */
[----:B------:R-:W-:Y:S01]  /*7b80*/  ISETP.GE.AND P4, PT, R115, RZ, PT ;  /* 0x000000ff7300720c */ /* 0x000fe20003f86270 */
[--C-:B------:R-:W-:Y:S01]  /*7b90*/  @!P0 IMAD.IADD R104, R104, 0x1, -R0.reuse ;  /* 0x0000000168688824 */ /* 0x100fe200078e0a00 */
[----:B------:R-:W-:Y:S01]  /*7ba0*/  ISETP.GT.U32.AND P2, PT, R0, R103, PT ;  /* 0x000000670000720c */ /* 0x000fe20003f44070 */
[----:B------:R-:W-:Y:S01]  /*7bb0*/  @!P3 IMAD.IADD R106, R106, 0x1, -R0 ;  /* 0x000000016a6ab824 */ /* 0x000fe200078e0a00 */
[----:B------:R-:W-:Y:S01]  /*7bc0*/  ISETP.GE.AND P0, PT, R116, RZ, PT ;  /* 0x000000ff7400720c */ /* 0x000fe20003f06270 */
[----:B------:R-:W-:Y:S01]  /*7bd0*/  @!P6 IMAD.MOV R101, RZ, RZ, -R101 ;  /* 0x000000ffff65e224 */ /* 0x000fe200078e0a65 */
[----:B------:R-:W-:Y:S01]  /*7be0*/  ISETP.GE.AND P3, PT, R112, RZ, PT ;  /* 0x000000ff7000720c */ /* 0x000fe20003f66270 */
[----:B------:R-:W-:Y:S01]  /*7bf0*/  IMAD.SHL.U32 R6, R153, 0x20, RZ ;  /* 0x0000002099067824 */ /* 0x000fe200078e00ff */
[----:B------:R-:W-:-:S02]  /*7c00*/  ISETP.GT.U32.AND P6, PT, R0, R104, PT ;  /* 0x000000680000720c */ /* 0x000fc40003fc4070 */
[----:B------:R-:W-:Y:S02]  /*7c10*/  CS2R R112, SRZ ;  /* 0x0000000000707805 */ /* 0x000fe4000001ff00 */
[----:B------:R-:W-:Y:S01]  /*7c20*/  CS2R R114, SRZ ;  /* 0x0000000000727805 */ /* 0x000fe2000001ff00 */
[--C-:B------:R-:W-:Y:S01]  /*7c30*/  @!P5 IMAD.IADD R105, R105, 0x1, -R0.reuse ;  /* 0x000000016969d824 */ /* 0x100fe200078e0a00 */
[C---:B------:R-:W-:Y:S01]  /*7c40*/  ISETP.GT.U32.AND P5, PT, R0.reuse, R108, PT ;  /* 0x0000006c0000720c */ /* 0x040fe20003fa4070 */
[----:B------:R-:W-:Y:S01]  /*7c50*/  @!P4 IMAD.MOV R99, RZ, RZ, -R99 ;  /* 0x000000ffff63c224 */ /* 0x000fe200078e0a63 */
[----:B------:R-:W-:Y:S01]  /*7c60*/  ISETP.GT.U32.AND P4, PT, R0, R7, PT ;  /* 0x000000070000720c */ /* 0x000fe20003f84070 */
[----:B------:R-:W-:Y:S01]  /*7c70*/  @!P2 IMAD.IADD R103, R103, 0x1, -R0 ;  /* 0x000000016767a824 */ /* 0x000fe200078e0a00 */
[----:B------:R-:W-:Y:S01]  /*7c80*/  ISETP.GE.AND P2, PT, R110, RZ, PT ;  /* 0x000000ff6e00720c */ /* 0x000fe20003f46270 */
[----:B------:R-:W-:Y:S01]  /*7c90*/  @!P0 IMAD.MOV R98, RZ, RZ, -R98 ;  /* 0x000000ffff628224 */ /* 0x000fe200078e0a62 */
[C---:B------:R-:W-:Y:S01]  /*7ca0*/  ISETP.GT.U32.AND P0, PT, R0.reuse, R105, PT ;  /* 0x000000690000720c */ /* 0x040fe20003f04070 */
[----:B------:R-:W-:Y:S01]  /*7cb0*/  @!P3 IMAD.MOV R100, RZ, RZ, -R100 ;  /* 0x000000ffff64b224 */ /* 0x000fe200078e0a64 */
[----:B------:R-:W-:Y:S01]  /*7cc0*/  ISETP.GT.U32.AND P3, PT, R0, R106, PT ;  /* 0x0000006a0000720c */ /* 0x000fe20003f64070 */
[--C-:B------:R-:W-:Y:S01]  /*7cd0*/  @!P6 IMAD.IADD R104, R104, 0x1, -R0.reuse ;  /* 0x000000016868e824 */ /* 0x100fe200078e0a00 */
[----:B------:R-:W-:Y:S01]  /*7ce0*/  ISETP.GE.AND P6, PT, R5, RZ, PT ;  /* 0x000000ff0500720c */ /* 0x000fe20003fc6270 */
[----:B------:R-:W-:Y:S01]  /*7cf0*/  @!P1 IMAD.MOV R103, RZ, RZ, -R103 ;  /* 0x000000ffff679224 */ /* 0x000fe200078e0a67 */
[----:B------:R-:W-:Y:S01]  /*7d00*/  LOP3.LUT R110, RZ, R3, RZ, 0x33, !PT ;  /* 0x00000003ff6e7212 */ /* 0x000fe200078e33ff */
[--C-:B------:R-:W-:Y:S01]  /*7d10*/  @!P5 IMAD.IADD R108, R108, 0x1, -R0.reuse ;  /* 0x000000016c6cd824 */ /* 0x100fe200078e0a00 */
[----:B------:R-:W-:Y:S01]  /*7d20*/  ISETP.GE.AND P5, PT, R120, RZ, PT ;  /* 0x000000ff7800720c */ /* 0x000fe20003fa6270 */
[----:B------:R-:W-:Y:S01]  /*7d30*/  @!P4 IMAD.IADD R7, R7, 0x1, -R0 ;  /* 0x000000010707c824 */ /* 0x000fe200078e0a00 */
[----:B------:R-:W-:Y:S01]  /*7d40*/  ISETP.GE.AND P4, PT, R121, RZ, PT ;  /* 0x000000ff7900720c */ /* 0x000fe20003f86270 */
[----:B------:R-:W-:Y:S01]  /*7d50*/  @!P2 IMAD.MOV R102, RZ, RZ, -R102 ;  /* 0x000000ffff66a224 */ /* 0x000fe200078e0a66 */
[----:B------:R-:W-:Y:S01]  /*7d60*/  ISETP.GT.U32.AND P2, PT, R0, R107, PT ;  /* 0x0000006b0000720c */ /* 0x000fe20003f44070 */
[--C-:B------:R-:W-:Y:S01]  /*7d70*/  @!P0 IMAD.IADD R105, R105, 0x1, -R0.reuse ;  /* 0x0000000169698824 */ /* 0x100fe200078e0a00 */
[----:B------:R-:W-:Y:S01]  /*7d80*/  ISETP.NE.AND P0, PT, R3, RZ, PT ;  /* 0x000000ff0300720c */ /* 0x000fe20003f05270 */
[----:B------:R-:W-:Y:S01]  /*7d90*/  @!P3 IMAD.IADD R106, R106, 0x1, -R0 ;  /* 0x000000016a6ab824 */ /* 0x000fe200078e0a00 */
[----:B------:R-:W-:Y:S01]  /*7da0*/  ISETP.GE.AND P3, PT, R119, RZ, PT ;  /* 0x000000ff7700720c */ /* 0x000fe20003f66270 */
[----:B------:R-:W-:Y:S01]  /*7db0*/  @!P6 IMAD.MOV R105, RZ, RZ, -R105 ;  /* 0x000000ffff69e224 */ /* 0x000fe200078e0a69 */
[----:B------:R-:W-:Y:S01]  /*7dc0*/  ISETP.GE.AND P1, PT, R117, RZ, PT ;  /* 0x000000ff7500720c */ /* 0x000fe20003f26270 */
[----:B------:R-:W-:Y:S01]  /*7dd0*/  IMAD.MOV.U32 R3, RZ, RZ, R7 ;  /* 0x000000ffff037224 */ /* 0x000fe200078e0007 */
[----:B------:R-:W-:-:S02]  /*7de0*/  LOP3.LUT R152, R109, 0xf60, R6, 0xf8, !PT ;  /* 0x00000f606d987812 */ /* 0x000fc400078ef806 */
[----:B------:R-:W-:Y:S02]  /*7df0*/  CS2R R116, SRZ ;  /* 0x0000000000747805 */ /* 0x000fe4000001ff00 */
[C---:B------:R-:W-:Y:S01]  /*7e00*/  SEL R105, R110.reuse, R105, !P0 ;  /* 0x000000696e697207 */ /* 0x040fe20004000000 */
[----:B------:R-:W-:Y:S01]  /*7e10*/  @!P5 IMAD.MOV R3, RZ, RZ, -R3 ;  /* 0x000000ffff03d224 */ /* 0x000fe200078e0a03 */
[C---:B------:R-:W-:Y:S01]  /*7e20*/  SEL R6, R110.reuse, R80, !P0 ;  /* 0x000000506e067207 */ /* 0x040fe20004000000 */
[----:B------:R-:W-:Y:S01]  /*7e30*/  @!P4 IMAD.MOV R104, RZ, RZ, -R104 ;  /* 0x000000ffff68c224 */ /* 0x000fe200078e0a68 */
[----:B------:R-:W-:Y:S01]  /*7e40*/  SEL R2, R110, R2, !P0 ;  /* 0x000000026e027207 */ /* 0x000fe20004000000 */
[----:B------:R-:W-:Y:S01]  /*7e50*/  @!P2 IMAD.IADD R107, R107, 0x1, -R0 ;  /* 0x000000016b6ba824 */ /* 0x000fe200078e0a00 */
[----:B------:R-:W-:Y:S01]  /*7e60*/  ISETP.GE.AND P2, PT, R118, RZ, PT ;  /* 0x000000ff7600720c */ /* 0x000fe20003f46270 */
[----:B------:R-:W-:Y:S01]  /*7e70*/  IMAD R105, R105, UR4, RZ ;  /* 0x0000000469697c24 */ /* 0x000fe2000f8e02ff */
[C---:B------:R-:W-:Y:S01]  /*7e80*/  SEL R3, R110.reuse, R3, !P0 ;  /* 0x000000036e037207 */ /* 0x040fe20004000000 */
[----:B------:R-:W-:Y:S01]  /*7e90*/  @!P3 IMAD.MOV R108, RZ, RZ, -R108 ;  /* 0x000000ffff6cb224 */ /* 0x000fe200078e0a6c */
[C---:B------:R-:W-:Y:S01]  /*7ea0*/  SEL R104, R110.reuse, R104, !P0 ;  /* 0x000000686e687207 */ /* 0x040fe20004000000 */
[----:B------:R-:W-:Y:S01]  /*7eb0*/  @!P1 IMAD.MOV R107, RZ, RZ, -R107 ;  /* 0x000000ffff6b9224 */ /* 0x000fe200078e0a6b */
[----:B------:R-:W-:Y:S01]  /*7ec0*/  IADD3 R80, P4, R105, UR10, RZ ;  /* 0x0000000a69507c10 */ /* 0x000fe2000ff9e0ff */
[----:B------:R-:W-:Y:S01]  /*7ed0*/  IMAD R3, R3, UR4, RZ ;  /* 0x0000000403037c24 */ /* 0x000fe2000f8e02ff */
[----:B------:R-:W-:Y:S01]  /*7ee0*/  SEL R108, R110, R108, !P0 ;  /* 0x0000006c6e6c7207 */ /* 0x000fe20004000000 */
[----:B------:R-:W-:Y:S01]  /*7ef0*/  IMAD R104, R104, UR4, RZ ;  /* 0x0000000468687c24 */ /* 0x000fe2000f8e02ff */
[C---:B------:R-:W-:Y:S01]  /*7f00*/  SEL R7, R110.reuse, R8, !P0 ;  /* 0x000000086e077207 */ /* 0x040fe20004000000 */
[----:B------:R0:W-:Y:S01]  /*7f10*/  STL [R1+0x920], R80 ;  /* 0x0009205001007387 */ /* 0x0001e20000100800 */
[----:B------:R-:W-:Y:S01]  /*7f20*/  SEL R8, R110, R22, !P0 ;  /* 0x000000166e087207 */ /* 0x000fe20004000000 */
[----:B------:R-:W-:Y:S01]  /*7f30*/  IMAD R22, R2, UR4, RZ ;  /* 0x0000000402167c24 */ /* 0x000fe2000f8e02ff */
[----:B------:R-:W-:Y:S01]  /*7f40*/  IADD3 R2, P3, R104, UR8, RZ ;  /* 0x0000000868027c10 */ /* 0x000fe2000ff7e0ff */
[----:B------:R-:W-:Y:S01]  /*7f50*/  @!P2 IMAD.MOV R106, RZ, RZ, -R106 ;  /* 0x000000ffff6aa224 */ /* 0x000fe200078e0a6a */
[----:B------:R-:W-:Y:S01]  /*7f60*/  SEL R5, R110, R82, !P0 ;  /* 0x000000526e057207 */ /* 0x000fe20004000000 */
[----:B------:R-:W-:Y:S01]  /*7f70*/  IMAD R108, R108, UR4, RZ ;  /* 0x000000046c6c7c24 */ /* 0x000fe2000f8e02ff */
[----:B------:R-:W-:Y:S01]  /*7f80*/  SEL R0, R110, R78, !P0 ;  /* 0x0000004e6e007207 */ /* 0x000fe20004000000 */
[----:B------:R-:W-:Y:S01]  /*7f90*/  STL [R1+0x918], R2 ;  /* 0x0009180201007387 */ /* 0x000fe20000100800 */
[----:B------:R-:W-:Y:S01]  /*7fa0*/  SHF.R.S32.HI R82, RZ, 0x1f, R104 ;  /* 0x0000001fff527819 */ /* 0x000fe20000011468 */
[----:B------:R-:W-:Y:S01]  /*7fb0*/  IMAD R7, R7, UR4, RZ ;  /* 0x0000000407077c24 */ /* 0x000fe2000f8e02ff */
[----:B0-----:R-:W-:Y:S01]  /*7fc0*/  SHF.R.S32.HI R80, RZ, 0x1f, R3 ;  /* 0x0000001fff507819 */ /* 0x001fe20000011403 */
[----:B------:R-:W-:Y:S01]  /*7fd0*/  IMAD R8, R8, UR4, RZ ;  /* 0x0000000408087c24 */ /* 0x000fe2000f8e02ff */
[----:B------:R-:W-:Y:S01]  /*7fe0*/  IADD3 R3, P2, R3, UR6, RZ ;  /* 0x0000000603037c10 */ /* 0x000fe2000ff5e0ff */
[----:B------:R-:W-:Y:S01]  /*7ff0*/  IMAD R6, R6, UR4, RZ ;  /* 0x0000000406067c24 */ /* 0x000fe2000f8e02ff */
[----:B------:R-:W-:Y:S01]  /*8000*/  SEL R201, R110, R201, !P0 ;  /* 0x000000c96ec97207 */ /* 0x000fe20004000000 */
[----:B------:R-:W-:Y:S01]  /*8010*/  IMAD R0, R0, UR4, RZ ;  /* 0x0000000400007c24 */ /* 0x000fe2000f8e02ff */
[C---:B------:R-:W-:Y:S01]  /*8020*/  SEL R203, R110.reuse, R203, !P0 ;  /* 0x000000cb6ecb7207 */ /* 0x040fe20004000000 */
[----:B------:R0:W-:Y:S01]  /*8030*/  STL [R1+0x910], R3 ;  /* 0x0009100301007387 */ /* 0x0001e20000100800 */
[C---:B------:R-:W-:Y:S01]  /*8040*/  SEL R205, R110.reuse, R205, !P0 ;  /* 0x000000cd6ecd7207 */ /* 0x040fe20004000000 */
[----:B------:R-:W-:Y:S01]  /*8050*/  IMAD R201, R201, UR4, RZ ;  /* 0x00000004c9c97c24 */ /* 0x000fe2000f8e02ff */
        /* <DEDUP_REMOVED lines=52> */
[----:B------:R-:W-:Y:S01]  /*83a0*/  SEL R74, R110, R74, !P0 ;  /* 0x0000004a6e4a7207 */ /* 0x000fe20004000000 */
        /* <DEDUP_REMOVED lines=177> */
[----:B------:R-:W-:Y:S01]  /*8ec0*/  IADD3 R104, P1, R108, UR14, RZ ;  /* 0x0000000e6c687c10 */ /* 0x000fe2000ff3e0ff */
[----:B------:R-:W-:Y:S01]  /*8ed0*/  IMAD R107, R107, UR4, RZ ;  /* 0x000000046b6b7c24 */ /* 0x000fe2000f8e02ff */
[----:B------:R-:W-:Y:S01]  /*8ee0*/  SHF.R.S32.HI R83, RZ, 0x1f, R105 ;  /* 0x0000001fff537819 */ /* 0x000fe20000011469 */
[----:B------:R-:W-:Y:S01]  /*8ef0*/  IMAD R106, R106, UR4, RZ ;  /* 0x000000046a6a7c24 */ /* 0x000fe2000f8e02ff */
[----:B0-----:R-:W-:Y:S01]  /*8f00*/  IADD3 R3, P0, R22, UR12, RZ ;  /* 0x0000000c16037c10 */ /* 0x001fe2000ff1e0ff */
[----:B------:R0:W-:Y:S01]  /*8f10*/  STL [R1+0x908], R104 ;  /* 0x0009086801007387 */ /* 0x0001e20000100800 */
[----:B------:R-:W-:Y:S01]  /*8f20*/  IADD3.X R83, R83, UR13, RZ, P4, !PT ;  /* 0x0000000d53537c10 */ /* 0x000fe2000a7fe4ff */
[----:B------:R-:W-:Y:S01]  /*8f30*/  ULDC.64 UR12, c[0x0][0x218] ;  /* 0x00008600000c7ab9 */ /* 0x000fe20000000a00 */
[----:B------:R-:W-:Y:S01]  /*8f40*/  IADD3.X R82, R82, UR11, RZ, P3, !PT ;  /* 0x0000000b52527c10 */ /* 0x000fe20009ffe4ff */
[----:B------:R1:W-:Y:S01]  /*8f50*/  STL [R1+0x928], R3 ;  /* 0x0009280301007387 */ /* 0x0003e20000100800 */
[----:B------:R-:W-:Y:S01]  /*8f60*/  SHF.R.S32.HI R2, RZ, 0x1f, R108 ;  /* 0x0000001fff027819 */ /* 0x000fe2000001146c */
[----:B------:R-:W-:Y:S01]  /*8f70*/  ULDC.64 UR10, c[0x0][0x218] ;  /* 0x00008600000a7ab9 */ /* 0x000fe20000000a00 */
[----:B------:R-:W-:Y:S01]  /*8f80*/  SHF.R.S32.HI R204, RZ, 0x1f, R205 ;  /* 0x0000001fffcc7819 */ /* 0x000fe200000114cd */
[----:B------:R2:W-:Y:S01]  /*8f90*/  STL [R1+0x91c], R83 ;  /* 0x00091c5301007387 */ /* 0x0005e20000100800 */
[----:B------:R-:W-:Y:S01]  /*8fa0*/  IADD3.X R2, R2, UR7, RZ, P1, !PT ;  /* 0x0000000702027c10 */ /* 0x000fe20008ffe4ff */
[----:B------:R-:W-:Y:S01]  /*8fb0*/  ULDC.64 UR6, c[0x0][0x218] ;  /* 0x0000860000067ab9 */ /* 0x000fe20000000a00 */
[----:B------:R-:W-:Y:S01]  /*8fc0*/  SHF.R.S32.HI R216, RZ, 0x1f, R217 ;  /* 0x0000001fffd87819 */ /* 0x000fe200000114d9 */
[----:B------:R3:W-:Y:S01]  /*8fd0*/  STL [R1+0x914], R82 ;  /* 0x0009145201007387 */ /* 0x0007e20000100800 */
[----:B------:R-:W-:-:S02]  /*8fe0*/  SHF.R.S32.HI R206, RZ, 0x1f, R207 ;  /* 0x0000001fffce7819 */ /* 0x000fc400000114cf */
[----:B0-----:R-:W-:Y:S02]  /*8ff0*/  CS2R R104, SRZ ;  /* 0x0000000000687805 */ /* 0x001fe4000001ff00 */
[----:B-1----:R-:W-:Y:S01]  /*9000*/  IADD3.X R3, R80, UR9, RZ, P2, !PT ;  /* 0x0000000950037c10 */ /* 0x002fe200097fe4ff */
[----:B------:R-:W-:Y:S01]  /*9010*/  ULDC.64 UR8, c[0x0][0x218] ;  /* 0x0000860000087ab9 */ /* 0x000fe20000000a00 */
[----:B------:R-:W-:Y:S02]  /*9020*/  SHF.R.S32.HI R80, RZ, 0x1f, R107 ;  /* 0x0000001fff507819 */ /* 0x000fe4000001146b */
[----:B------:R-:W-:Y:S02]  /*9030*/  CS2R R108, SRZ ;  /* 0x00000000006c7805 */ /* 0x000fe4000001ff00 */
[----:B--2---:R-:W-:Y:S01]  /*9040*/  IADD3 R83, P1, R98, UR12, RZ ;  /* 0x0000000c62537c10 */ /* 0x004fe2000ff3e0ff */
[----:B------:R0:W-:Y:S01]  /*9050*/  STL [R1+0x90c], R3 ;  /* 0x00090c0301007387 */ /* 0x0001e20000100800 */
[----:B------:R-:W-:-:S02]  /*9060*/  SHF.R.S32.HI R228, RZ, 0x1f, R229 ;  /* 0x0000001fffe47819 */ /* 0x000fc400000114e5 */
[----:B------:R-:W-:Y:S02]  /*9070*/  CS2R R110, SRZ ;  /* 0x00000000006e7805 */ /* 0x000fe4000001ff00 */
[----:B---3--:R-:W-:Y:S01]  /*9080*/  SHF.R.S32.HI R82, RZ, 0x1f, R106 ;  /* 0x0000001fff527819 */ /* 0x008fe2000001146a */
[----:B------:R1:W-:Y:S01]  /*9090*/  STL [R1+0x904], R2 ;  /* 0x0009040201007387 */ /* 0x0003e20000100800 */
[----:B------:R-:W-:Y:S02]  /*90a0*/  SHF.R.S32.HI R218, RZ, 0x1f, R219 ;  /* 0x0000001fffda7819 */ /* 0x000fe400000114db */
[----:B------:R-:W-:Y:S02]  /*90b0*/  CS2R R118, SRZ ;  /* 0x0000000000767805 */ /* 0x000fe4000001ff00 */
[----:B------:R-:W-:Y:S02]  /*90c0*/  SHF.R.S32.HI R208, RZ, 0x1f, R209 ;  /* 0x0000001fffd07819 */ /* 0x000fe400000114d1 */
[----:B------:R-:W-:-:S02]  /*90d0*/  CS2R R120, SRZ ;  /* 0x0000000000787805 */ /* 0x000fc4000001ff00 */
[----:B------:R-:W-:Y:S02]  /*90e0*/  SHF.R.S32.HI R240, RZ, 0x1f, R241 ;  /* 0x0000001ffff07819 */ /* 0x000fe400000114f1 */
[----:B0-----:R-:W-:Y:S02]  /*90f0*/  IADD3 R3, P4, R106, UR10, RZ ;  /* 0x0000000a6a037c10 */ /* 0x001fe4000ff9e0ff */
[----:B------:R-:W-:Y:S02]  /*9100*/  SHF.R.S32.HI R230, RZ, 0x1f, R231 ;  /* 0x0000001fffe67819 */ /* 0x000fe400000114e7 */
[----:B-1----:R-:W-:Y:S01]  /*9110*/  IADD3 R2, P3, R107, UR8, RZ ;  /* 0x000000086b027c10 */ /* 0x002fe2000ff7e0ff */
[----:B------:R0:W-:Y:S01]  /*9120*/  STL [R1+0x900], R3 ;  /* 0x0009000301007387 */ /* 0x0001e20000100800 */
[----:B------:R-:W-:Y:S01]  /*9130*/  IADD3.X R82, R82, UR15, RZ, P4, !PT ;  /* 0x0000000f52527c10 */ /* 0x000fe2000a7fe4ff */
[----:B------:R-:W-:Y:S01]  /*9140*/  ULDC.64 UR14, c[0x0][0x218] ;  /* 0x00008600000e7ab9 */ /* 0x000fe20000000a00 */
[----:B------:R-:W-:Y:S01]  /*9150*/  IADD3.X R80, R80, UR11, RZ, P3, !PT ;  /* 0x0000000b50507c10 */ /* 0x000fe20009ffe4ff */
[----:B------:R1:W-:Y:S01]  /*9160*/  STL [R1+0x8f8], R2 ;  /* 0x0008f80201007387 */ /* 0x0003e20000100800 */
[----:B------:R-:W-:Y:S01]  /*9170*/  ULDC.64 UR10, c[0x0][0x218] ;  /* 0x00008600000a7ab9 */ /* 0x000fe20000000a00 */
[----:B------:R-:W-:-:S02]  /*9180*/  SHF.R.S32.HI R220, RZ, 0x1f, R221 ;  /* 0x0000001fffdc7819 */ /* 0x000fc400000114dd */
[----:B------:R-:W-:Y:S02]  /*9190*/  CS2R R106, SRZ ;  /* 0x00000000006a7805 */ /* 0x000fe4000001ff00 */
[----:B------:R-:W-:Y:S02]  /*91a0*/  SHF.R.S32.HI R210, RZ, 0x1f, R211 ;  /* 0x0000001fffd27819 */ /* 0x000fe400000114d3 */
[----:B0-----:R-:W-:Y:S02]  /*91b0*/  SHF.R.S32.HI R3, RZ, 0x1f, R103 ;  /* 0x0000001fff037819 */ /* 0x001fe40000011467 */
[----:B------:R-:W-:Y:S02]  /*91c0*/  IADD3 R103, P2, R103, UR6, RZ ;  /* 0x0000000667677c10 */ /* 0x000fe4000ff5e0ff */
[----:B-1----:R-:W-:Y:S02]  /*91d0*/  SHF.R.S32.HI R2, RZ, 0x1f, R98 ;  /* 0x0000001fff027819 */ /* 0x002fe40000011462 */
[----:B------:R-:W-:Y:S01]  /*91e0*/  IADD3.X R3, R3, UR9, RZ, P2, !PT ;  /* 0x0000000903037c10 */ /* 0x000fe200097fe4ff */
[----:B------:R-:W-:Y:S01]  /*91f0*/  STL [R1+0x8f0], R103 ;  /* 0x0008f06701007387 */ /* 0x000fe20000100800 */
[----:B------:R-:W-:Y:S01]  /*9200*/  IADD3.X R2, R2, UR7, RZ, P1, !PT ;  /* 0x0000000702027c10 */ /* 0x000fe20008ffe4ff */
[----:B------:R-:W-:Y:S01]  /*9210*/  ULDC.64 UR8, c[0x0][0x218] ;  /* 0x0000860000087ab9 */ /* 0x000fe20000000a00 */
[----:B------:R-:W-:Y:S01]  /*9220*/  ULDC.64 UR6, c[0x0][0x218] ;  /* 0x0000860000067ab9 */ /* 0x000fe20000000a00 */
[----:B------:R0:W-:Y:S01]  /*9230*/  STL [R1+0x8e8], R83 ;  /* 0x0008e85301007387 */ /* 0x0001e20000100800 */
[----:B------:R-:W-:-:S02]  /*9240*/  IADD3 R98, P2, R100, UR6, RZ ;  /* 0x0000000664627c10 */ /* 0x000fc4000ff5e0ff */
[----:B------:R-:W-:Y:S01]  /*9250*/  SHF.R.S32.HI R200, RZ, 0x1f, R201 ;  /* 0x0000001fffc87819 */ /* 0x000fe200000114c9 */
[----:B------:R1:W-:Y:S01]  /*9260*/  STL [R1+0x8fc], R82 ;  /* 0x0008fc5201007387 */ /* 0x0003e20000100800 */
[----:B------:R-:W-:Y:S02]  /*9270*/  SHF.R.S32.HI R242, RZ, 0x1f, R243 ;  /* 0x0000001ffff27819 */ /* 0x000fe400000114f3 */
[----:B------:R-:W-:Y:S01]  /*9280*/  SHF.R.S32.HI R232, RZ, 0x1f, R233 ;  /* 0x0000001fffe87819 */ /* 0x000fe200000114e9 */
[----:B------:R2:W-:Y:S01]  /*9290*/  STL [R1+0x8f4], R80 ;  /* 0x0008f45001007387 */ /* 0x0005e20000100800 */
[----:B------:R-:W-:Y:S02]  /*92a0*/  SHF.R.S32.HI R222, RZ, 0x1f, R223 ;  /* 0x0000001fffde7819 */ /* 0x000fe400000114df */
[----:B0-----:R-:W-:Y:S01]  /*92b0*/  IADD3 R83, P1, R102, UR14, RZ ;  /* 0x0000000e66537c10 */ /* 0x001fe2000ff3e0ff */
[----:B------:R0:W-:Y:S01]  /*92c0*/  STL [R1+0x8ec], R3 ;  /* 0x0008ec0301007387 */ /* 0x0001e20000100800 */
[----:B------:R-:W-:-:S02]  /*92d0*/  SHF.R.S32.HI R212, RZ, 0x1f, R213 ;  /* 0x0000001fffd47819 */ /* 0x000fc400000114d5 */
[----:B-1----:R-:W-:Y:S01]  /*92e0*/  SHF.R.S32.HI R82, RZ, 0x1f, R99 ;  /* 0x0000001fff527819 */ /* 0x002fe20000011463 */
[----:B------:R1:W-:Y:S01]  /*92f0*/  STL [R1+0x8e4], R2 ;  /* 0x0008e40201007387 */ /* 0x0003e20000100800 */
[----:B------:R-:W-:Y:S02]  /*9300*/  SHF.R.S32.HI R202, RZ, 0x1f, R203 ;  /* 0x0000001fffca7819 */ /* 0x000fe400000114cb */
[----:B--2---:R-:W-:Y:S02]  /*9310*/  SHF.R.S32.HI R80, RZ, 0x1f, R101 ;  /* 0x0000001fff507819 */ /* 0x004fe40000011465 */
[----:B------:R-:W-:Y:S02]  /*9320*/  SHF.R.S32.HI R244, RZ, 0x1f, R245 ;  /* 0x0000001ffff47819 */ /* 0x000fe400000114f5 */
[----:B0-----:R-:W-:Y:S02]  /*9330*/  IADD3 R3, P4, R99, UR10, RZ ;  /* 0x0000000a63037c10 */ /* 0x001fe4000ff9e0ff */
[----:B------:R-:W-:-:S02]  /*9340*/  SHF.R.S32.HI R234, RZ, 0x1f, R235 ;  /* 0x0000001fffea7819 */ /* 0x000fc400000114eb */
[----:B-1----:R-:W-:Y:S01]  /*9350*/  IADD3 R2, P3, R101, UR8, RZ ;  /* 0x0000000865027c10 */ /* 0x002fe2000ff7e0ff */
[----:B------:R0:W-:Y:S01]  /*9360*/  STL [R1+0x8e0], R3 ;  /* 0x0008e00301007387 */ /* 0x0001e20000100800 */
[----:B------:R-:W-:Y:S01]  /*9370*/  IADD3.X R82, R82, UR13, RZ, P4, !PT ;  /* 0x0000000d52527c10 */ /* 0x000fe2000a7fe4ff */
[----:B------:R-:W-:Y:S01]  /*9380*/  ULDC.64 UR12, c[0x0][0x218] ;  /* 0x00008600000c7ab9 */ /* 0x000fe20000000a00 */
[----:B------:R-:W-:Y:S01]  /*9390*/  IADD3.X R80, R80, UR11, RZ, P3, !PT ;  /* 0x0000000b50507c10 */ /* 0x000fe20009ffe4ff */
[----:B------:R1:W-:Y:S01]  /*93a0*/  STL [R1+0x8d8], R2 ;  /* 0x0008d80201007387 */ /* 0x0003e20000100800 */
[----:B------:R-:W-:Y:S01]  /*93b0*/  ULDC.64 UR10, c[0x0][0x218] ;  /* 0x00008600000a7ab9 */ /* 0x000fe20000000a00 */
[----:B------:R-:W-:Y:S02]  /*93c0*/  SHF.R.S32.HI R224, RZ, 0x1f, R225 ;  /* 0x0000001fffe07819 */ /* 0x000fe400000114e1 */
[----:B------:R-:W-:Y:S01]  /*93d0*/  STL [R1+0x8d0], R98 ;  /* 0x0008d06201007387 */ /* 0x000fe20000100800 */
[----:B------:R-:W-:-:S02]  /*93e0*/  SHF.R.S32.HI R214, RZ, 0x1f, R215 ;  /* 0x0000001fffd67819 */ /* 0x000fc400000114d7 */
[----:B0-----:R-:W-:Y:S01]  /*93f0*/  SHF.R.S32.HI R3, RZ, 0x1f, R100 ;  /* 0x0000001fff037819 */ /* 0x001fe20000011464 */
[----:B------:R0:W-:Y:S01]  /*9400*/  STL [R1+0x8c8], R83 ;  /* 0x0008c85301007387 */ /* 0x0001e20000100800 */
[----:B------:R-:W-:Y:S02]  /*9410*/  SHF.R.S32.HI R246, RZ, 0x1f, R247 ;  /* 0x0000001ffff67819 */ /* 0x000fe400000114f7 */
[----:B------:R-:W-:Y:S02]  /*9420*/  CS2R R100, SRZ ;  /* 0x0000000000647805 */ /* 0x000fe4000001ff00 */
[----:B-1----:R-:W-:Y:S01]  /*9430*/  SHF.R.S32.HI R2, RZ, 0x1f, R102 ;  /* 0x0000001fff027819 */ /* 0x002fe20000011466 */
[----:B------:R1:W-:Y:S01]  /*9440*/  STL [R1+0x8dc], R82 ;  /* 0x0008dc5201007387 */ /* 0x0003e20000100800 */
[----:B------:R-:W-:Y:S01]  /*9450*/  IADD3.X R3, R3, UR9, RZ, P2, !PT ;  /* 0x0000000903037c10 */ /* 0x000fe200097fe4ff */
[----:B------:R-:W-:Y:S01]  /*9460*/  ULDC.64 UR8, c[0x0][0x218] ;  /* 0x0000860000087ab9 */ /* 0x000fe20000000a00 */
[----:B------:R-:W-:Y:S01]  /*9470*/  IADD3.X R2, R2, UR7, RZ, P1, !PT ;  /* 0x0000000702027c10 */ /* 0x000fe20008ffe4ff */
[----:B------:R2:W-:Y:S01]  /*9480*/  STL [R1+0x8d4], R80 ;  /* 0x0008d45001007387 */ /* 0x0005e20000100800 */
[----:B------:R-:W-:Y:S01]  /*9490*/  ULDC.64 UR6, c[0x0][0x218] ;  /* 0x0000860000067ab9 */ /* 0x000fe20000000a00 */
[----:B0-----:R-:W-:-:S02]  /*94a0*/  IADD3 R83, P1, R95, UR12, RZ ;  /* 0x0000000c5f537c10 */ /* 0x001fc4000ff3e0ff */
[----:B------:R-:W-:Y:S01]  /*94b0*/  CS2R R98, SRZ ;  /* 0x0000000000627805 */ /* 0x000fe2000001ff00 */
[----:B------:R0:W-:Y:S01]  /*94c0*/  STL [R1+0x8cc], R3 ;  /* 0x0008cc0301007387 */ /* 0x0001e20000100800 */
[----:B------:R-:W-:Y:S02]  /*94d0*/  SHF.R.S32.HI R236, RZ, 0x1f, R237 ;  /* 0x0000001fffec7819 */ /* 0x000fe400000114ed */
[----:B------:R-:W-:Y:S02]  /*94e0*/  CS2R R102, SRZ ;  /* 0x0000000000667805 */ /* 0x000fe4000001ff00 */
[----:B-1----:R-:W-:Y:S01]  /*94f0*/  SHF.R.S32.HI R82, RZ, 0x1f, R96 ;  /* 0x0000001fff527819 */ /* 0x002fe20000011460 */
[----:B------:R1:W-:Y:S01]  /*9500*/  STL [R1+0x8c4], R2 ;  /* 0x0008c40201007387 */ /* 0x0003e20000100800 */
[----:B------:R-:W-:Y:S02]  /*9510*/  SHF.R.S32.HI R226, RZ, 0x1f, R227 ;  /* 0x0000001fffe27819 */ /* 0x000fe400000114e3 */
[----:B--2---:R-:W-:-:S02]  /*9520*/  SHF.R.S32.HI R80, RZ, 0x1f, R97 ;  /* 0x0000001fff507819 */ /* 0x004fc40000011461 */
        /* <DEDUP_REMOVED lines=22> */
[----:B------:R-:W-:-:S03]  /*9690*/  SHF.R.S32.HI R22, RZ, 0x1f, R22 ;  /* 0x0000001fff167819 */ /* 0x000fc60000011416 */
[----:B------:R1:W-:Y:S04]  /*96a0*/  STL [R1+0x8bc], R82 ;  /* 0x0008bc5201007387 */ /* 0x0003e80000100800 */
[----:B------:R2:W-:Y:S01]  /*96b0*/  STL [R1+0x8b4], R80 ;  /* 0x0008b45001007387 */ /* 0x0005e20000100800 */
[----:B0-----:R-:W-:-:S03]  /*96c0*/  IADD3 R83, P1, R90, UR14, RZ ;  /* 0x0000000e5a537c10 */ /* 0x001fc6000ff3e0ff */
[----:B------:R0:W-:Y:S01]  /*96d0*/  STL [R1+0x8ac], R3 ;  /* 0x0008ac0301007387 */ /* 0x0001e20000100800 */
[----:B-1----:R-:W-:-:S03]  /*96e0*/  SHF.R.S32.HI R82, RZ, 0x1f, R94 ;  /* 0x0000001fff527819 */ /* 0x002fc6000001145e */
[----:B------:R1:W-:Y:S01]  /*96f0*/  STL [R1+0x8a4], R2 ;  /* 0x0008a40201007387 */ /* 0x0003e20000100800 */
[----:B--2---:R-:W-:Y:S02]  /*9700*/  SHF.R.S32.HI R80, RZ, 0x1f, R92 ;  /* 0x0000001fff507819 */ /* 0x004fe4000001145c */
[----:B0-----:R-:W-:Y:S02]  /*9710*/  IADD3 R3, P4, R94, UR10, RZ ;  /* 0x0000000a5e037c10 */ /* 0x001fe4000ff9e0ff */
[----:B------:R-:W-:Y:S02]  /*9720*/  CS2R R94, SRZ ;  /* 0x00000000005e7805 */ /* 0x000fe4000001ff00 */
[----:B-1----:R-:W-:Y:S01]  /*9730*/  IADD3 R2, P3, R92, UR8, RZ ;  /* 0x000000085c027c10 */ /* 0x002fe2000ff7e0ff */
[----:B------:R0:W-:Y:S01]  /*9740*/  STL [R1+0x8a0], R3 ;  /* 0x0008a00301007387 */ /* 0x0001e20000100800 */
[----:B------:R-:W-:Y:S01]  /*9750*/  IADD3.X R82, R82, UR13, RZ, P4, !PT ;  /* 0x0000000d52527c10 */ /* 0x000fe2000a7fe4ff */
[----:B------:R-:W-:Y:S01]  /*9760*/  ULDC.64 UR12, c[0x0][0x218] ;  /* 0x00008600000c7ab9 */ /* 0x000fe20000000a00 */
[----:B------:R-:W-:Y:S01]  /*9770*/  IADD3.X R80, R80, UR11, RZ, P3, !PT ;  /* 0x0000000b50507c10 */ /* 0x000fe20009ffe4ff */
[----:B------:R1:W-:Y:S01]  /*9780*/  STL [R1+0x898], R2 ;  /* 0x0008980201007387 */ /* 0x0003e20000100800 */
[----:B------:R-:W-:Y:S01]  /*9790*/  ULDC.64 UR10, c[0x0][0x218] ;  /* 0x00008600000a7ab9 */ /* 0x000fe20000000a00 */
[----:B------:R-:W-:-:S02]  /*97a0*/  CS2R R92, SRZ ;  /* 0x00000000005c7805 */ /* 0x000fc4000001ff00 */
[----:B0-----:R-:W-:Y:S02]  /*97b0*/  SHF.R.S32.HI R3, RZ, 0x1f, R91 ;  /* 0x0000001fff037819 */ /* 0x001fe4000001145b */
[----:B------:R-:W-:Y:S02]  /*97c0*/  IADD3 R91, P2, R91, UR6, RZ ;  /* 0x000000065b5b7c10 */ /* 0x000fe4000ff5e0ff */
[----:B-1----:R-:W-:Y:S02]  /*97d0*/  SHF.R.S32.HI R2, RZ, 0x1f, R90 ;  /* 0x0000001fff027819 */ /* 0x002fe4000001145a */
[----:B------:R-:W-:Y:S01]  /*97e0*/  IADD3.X R3, R3, UR9, RZ, P2, !PT ;  /* 0x0000000903037c10 */ /* 0x000fe200097fe4ff */
[----:B------:R0:W-:Y:S01]  /*97f0*/  STL [R1+0x890], R91 ;  /* 0x0008905b01007387 */ /* 0x0001e20000100800 */
[----:B------:R-:W-:Y:S01]  /*9800*/  IADD3.X R2, R2, UR7, RZ, P1, !PT ;  /* 0x0000000702027c10 */ /* 0x000fe20008ffe4ff */
[----:B------:R-:W-:Y:S01]  /*9810*/  ULDC.64 UR8, c[0x0][0x218] ;  /* 0x0000860000087ab9 */ /* 0x000fe20000000a00 */
[----:B------:R-:W-:Y:S01]  /*9820*/  ULDC.64 UR6, c[0x0][0x218] ;  /* 0x0000860000067ab9 */ /* 0x000fe20000000a00 */
[----:B------:R1:W-:Y:S04]  /*9830*/  STL [R1+0x888], R83 ;  /* 0x0008885301007387 */ /* 0x0003e80000100800 */
[----:B------:R2:W-:Y:S01]  /*9840*/  STL [R1+0x89c], R82 ;  /* 0x00089c5201007387 */ /* 0x0005e20000100800 */
[----:B0-----:R-:W-:-:S03]  /*9850*/  CS2R R90, SRZ ;  /* 0x00000000005a7805 */ /* 0x001fc6000001ff00 */
[----:B------:R0:W-:Y:S01]  /*9860*/  STL [R1+0x894], R80 ;  /* 0x0008945001007387 */ /* 0x0001e20000100800 */
[----:B-1----:R-:W-:Y:S01]  /*9870*/  IADD3 R83, P1, R86, UR6, RZ ;  /* 0x0000000656537c10 */ /* 0x002fe2000ff3e0ff */
[----:B------:R-:W-:Y:S02]  /*9880*/  ULDC UR6, c[0x0][0x234] ;  /* 0x00008d0000067ab9 */ /* 0x000fe40000000800 */
[----:B------:R1:W-:Y:S01]  /*9890*/  STL [R1+0x88c], R3 ;  /* 0x00088c0301007387 */ /* 0x0003e20000100800 */
[----:B--2---:R-:W-:-:S03]  /*98a0*/  SHF.R.S32.HI R82, RZ, 0x1f, R89 ;  /* 0x0000001fff527819 */ /* 0x004fc60000011459 */
[----:B------:R2:W-:Y:S01]  /*98b0*/  STL [R1+0x884], R2 ;  /* 0x0008840201007387 */ /* 0x0005e20000100800 */
[----:B0-----:R-:W-:Y:S02]  /*98c0*/  SHF.R.S32.HI R80, RZ, 0x1f, R84 ;  /* 0x0000001fff507819 */ /* 0x001fe40000011454 */
[----:B-1----:R-:W-:Y:S02]  /*98d0*/  IADD3 R3, P4, R89, UR12, RZ ;  /* 0x0000000c59037c10 */ /* 0x002fe4000ff9e0ff */
[----:B--2---:R-:W-:-:S03]  /*98e0*/  IADD3 R2, P3, R84, UR10, RZ ;  /* 0x0000000a54027c10 */ /* 0x004fc6000ff7e0ff */
[----:B------:R0:W-:Y:S01]  /*98f0*/  STL [R1+0x880], R3 ;  /* 0x0008800301007387 */ /* 0x0001e20000100800 */
[----:B------:R-:W-:Y:S02]  /*9900*/  IADD3 R84, P2, R85, UR8, RZ ;  /* 0x0000000855547c10 */ /* 0x000fe4000ff5e0ff */
[----:B------:R-:W-:Y:S01]  /*9910*/  IADD3.X R82, R82, UR15, RZ, P4, !PT ;  /* 0x0000000f52527c10 */ /* 0x000fe2000a7fe4ff */
[----:B------:R1:W-:Y:S01]  /*9920*/  STL [R1+0x878], R2 ;  /* 0x0008780201007387 */ /* 0x0003e20000100800 */
[----:B------:R-:W-:Y:S01]  /*9930*/  IADD3.X R80, R80, UR13, RZ, P3, !PT ;  /* 0x0000000d50507c10 */ /* 0x000fe20009ffe4ff */
[----:B------:R-:W-:Y:S01]  /*9940*/  ULDC.64 UR14, c[0x0][0x218] ;  /* 0x00008600000e7ab9 */ /* 0x000fe20000000a00 */
[----:B------:R-:W-:Y:S01]  /*9950*/  ULDC.64 UR12, c[0x0][0x218] ;  /* 0x00008600000c7ab9 */ /* 0x000fe20000000a00 */
[----:B------:R-:W-:Y:S01]  /*9960*/  STL [R1+0x870], R84 ;  /* 0x0008705401007387 */ /* 0x000fe20000100800 */
[----:B------:R-:W-:Y:S02]  /*9970*/  IADD3 R209, P6, R209, UR12, RZ ;  /* 0x0000000cd1d17c10 */ /* 0x000fe4000ffde0ff */
[----:B0-----:R-:W-:Y:S01]  /*9980*/  SHF.R.S32.HI R3, RZ, 0x1f, R85 ;  /* 0x0000001fff037819 */ /* 0x001fe20000011455 */
[----:B------:R0:W-:Y:S01]  /*9990*/  STL [R1+0x868], R83 ;  /* 0x0008685301007387 */ /* 0x0001e20000100800 */
[----:B------:R-:W-:-:S02]  /*99a0*/  IADD3.X R208, R208, UR13, RZ, P6, !PT ;  /* 0x0000000dd0d07c10 */ /* 0x000fc4000b7fe4ff */
[----:B-1----:R-:W-:Y:S01]  /*99b0*/  SHF.R.S32.HI R2, RZ, 0x1f, R86 ;  /* 0x0000001fff027819 */ /* 0x002fe20000011456 */
[----:B------:R1:W-:Y:S01]  /*99c0*/  STL [R1+0x87c], R82 ;  /* 0x00087c5201007387 */ /* 0x0003e20000100800 */
[----:B------:R-:W-:Y:S01]  /*99d0*/  IADD3.X R3, R3, UR11, RZ, P2, !PT ;  /* 0x0000000b03037c10 */ /* 0x000fe200097fe4ff */
[----:B------:R-:W-:Y:S01]  /*99e0*/  ULDC.64 UR10, c[0x0][0x218] ;  /* 0x00008600000a7ab9 */ /* 0x000fe20000000a00 */
[----:B------:R-:W-:Y:S01]  /*99f0*/  IADD3.X R2, R2, UR9, RZ, P1, !PT ;  /* 0x0000000902027c10 */ /* 0x000fe20008ffe4ff */
[----:B------:R2:W-:Y:S01]  /*9a00*/  STL [R1+0x874], R80 ;  /* 0x0008745001007387 */ /* 0x0005e20000100800 */
[----:B------:R-:W-:Y:S01]  /*9a10*/  ULDC.64 UR8, c[0x0][0x210] ;  /* 0x0000840000087ab9 */ /* 0x000fe20000000a00 */
[----:B0-----:R-:W-:Y:S02]  /*9a20*/  IADD3 R83, P3, R88, UR10, RZ ;  /* 0x0000000a58537c10 */ /* 0x001fe4000ff7e0ff */
[----:B------:R-:W-:Y:S01]  /*9a30*/  CS2R R84, SRZ ;  /* 0x0000000000547805 */ /* 0x000fe2000001ff00 */
[----:B------:R0:W-:Y:S01]  /*9a40*/  STL [R1+0x86c], R3 ;  /* 0x00086c0301007387 */ /* 0x0001e20000100800 */
[----:B------:R-:W-:Y:S01]  /*9a50*/  IADD3 R221, P6, R221, UR12, RZ ;  /* 0x0000000cdddd7c10 */ /* 0x000fe2000ffde0ff */
[----:B------:R-:W-:Y:S01]  /*9a60*/  UMOV UR10, 0xfffffe00 ;  /* 0xfffffe00000a7882 */ /* 0x000fe20000000000 */
[----:B-1----:R-:W-:Y:S01]  /*9a70*/  IADD3 R82, P2, R81, UR12, RZ ;  /* 0x0000000c51527c10 */ /* 0x002fe2000ff5e0ff */
[----:B------:R1:W-:Y:S01]  /*9a80*/  STL [R1+0x864], R2 ;  /* 0x0008640201007387 */ /* 0x0003e20000100800 */
[----:B------:R-:W-:-:S02]  /*9a90*/  IADD3.X R220, R220, UR13, RZ, P6, !PT ;  /* 0x0000000ddcdc7c10 */ /* 0x000fc4000b7fe4ff */
[----:B--2---:R-:W-:Y:S02]  /*9aa0*/  SHF.R.S32.HI R80, RZ, 0x1f, R88 ;  /* 0x0000001fff507819 */ /* 0x004fe40000011458 */
[----:B------:R-:W-:Y:S02]  /*9ab0*/  CS2R R88, SRZ ;  /* 0x0000000000587805 */ /* 0x000fe4000001ff00 */
[----:B------:R-:W-:Y:S02]  /*9ac0*/  IADD3 R233, P6, R233, UR12, RZ ;  /* 0x0000000ce9e97c10 */ /* 0x000fe4000ffde0ff */
[----:B0-----:R-:W-:Y:S02]  /*9ad0*/  SHF.R.S32.HI R3, RZ, 0x1f, R87 ;  /* 0x0000001fff037819 */ /* 0x001fe40000011457 */
[----:B------:R-:W-:Y:S01]  /*9ae0*/  IADD3.X R80, R80, UR15, RZ, P3, !PT ;  /* 0x0000000f50507c10 */ /* 0x000fe20009ffe4ff */
[----:B-1----:R-:W-:Y:S01]  /*9af0*/  IMAD R2, R11, UR6, RZ ;  /* 0x000000060b027c24 */ /* 0x002fe2000f8e02ff */
[----:B------:R-:W-:Y:S01]  /*9b00*/  IADD3 R11, P1, R87, UR14, RZ ;  /* 0x0000000e570b7c10 */ /* 0x000fe2000ff3e0ff */
[----:B------:R-:W-:Y:S01]  /*9b10*/  ULDC UR14, c[0x0][0x21c] ;  /* 0x00008700000e7ab9 */ /* 0x000fe20000000800 */
[----:B------:R-:W-:Y:S01]  /*9b20*/  IADD3 R205, P3, R205, UR12, RZ ;  /* 0x0000000ccdcd7c10 */ /* 0x000fe2000ff7e0ff */
[----:B------:R-:W-:Y:S01]  /*9b30*/  USHF.R.U32.HI UR6, URZ, 0x4, UR5 ;  /* 0x000000043f067899 */ /* 0x000fe20008011605 */
[----:B------:R-:W-:Y:S01]  /*9b40*/  IADD3 R203, P4, R203, UR12, RZ ;  /* 0x0000000ccbcb7c10 */ /* 0x000fe2000ff9e0ff */
[----:B------:R0:W-:Y:S01]  /*9b50*/  STL [R1+0x860], R11 ;  /* 0x0008600b01007387 */ /* 0x0001e20000100800 */
[----:B------:R-:W-:Y:S01]  /*9b60*/  IADD3.X R204, R204, UR13, RZ, P3, !PT ;  /* 0x0000000dcccc7c10 */ /* 0x000fe20009ffe4ff */
[----:B------:R-:W-:Y:S01]  /*9b70*/  USGXT.U32 UR6, UR6, 0xe ;  /* 0x0000000e0606789a */ /* 0x000fe20008000000 */
[----:B------:R-:W-:Y:S01]  /*9b80*/  IADD3 R217, P3, R217, UR12, RZ ;  /* 0x0000000cd9d97c10 */ /* 0x000fe2000ff7e0ff */
[----:B------:R-:W-:Y:S01]  /*9b90*/  STL [R1+0x858], R83 ;  /* 0x0008585301007387 */ /* 0x000fe20000100800 */
[----:B------:R-:W-:-:S02]  /*9ba0*/  IADD3.X R232, R232, UR13, RZ, P6, !PT ;  /* 0x0000000de8e87c10 */ /* 0x000fc4000b7fe4ff */
[----:B------:R-:W-:Y:S02]  /*9bb0*/  CS2R R86, SRZ ;  /* 0x0000000000567805 */ /* 0x000fe4000001ff00 */
[----:B------:R-:W-:Y:S01]  /*9bc0*/  IADD3.X R216, R216, UR13, RZ, P3, !PT ;  /* 0x0000000dd8d87c10 */ /* 0x000fe20009ffe4ff */
[----:B------:R1:W-:Y:S01]  /*9bd0*/  STL [R1+0x850], R82 ;  /* 0x0008505201007387 */ /* 0x0003e20000100800 */
[----:B------:R-:W-:Y:S01]  /*9be0*/  IADD3 R229, P3, R229, UR12, RZ ;  /* 0x0000000ce5e57c10 */ /* 0x000fe2000ff7e0ff */
[----:B------:R-:W-:Y:S01]  /*9bf0*/  UMOV UR15, 0xc0000010 ;  /* 0xc0000010000f7882 */ /* 0x000fe20000000000 */
[----:B0-----:R-:W-:Y:S02]  /*9c00*/  SHF.R.S32.HI R11, RZ, 0x1f, R81 ;  /* 0x0000001fff0b7819 */ /* 0x001fe40000011451 */
[----:B------:R-:W-:Y:S01]  /*9c10*/  IADD3.X R81, R3, UR7, RZ, P1, !PT ;  /* 0x0000000703517c10 */ /* 0x000fe20008ffe4ff */
[----:B------:R-:W-:Y:S01]  /*9c20*/  UMOV UR7, URZ ;  /* 0x0000003f00077c82 */ /* 0x000fe20008000000 */
[----:B------:R-:W-:Y:S01]  /*9c30*/  IADD3.X R11, R11, UR11, RZ, P2, !PT ;  /* 0x0000000b0b0b7c10 */ /* 0x000fe200097fe4ff */
[----:B------:R-:W-:Y:S01]  /*9c40*/  UMOV UR11, 0x3fffffef ;  /* 0x3fffffef000b7882 */ /* 0x000fe20000000000 */
[----:B------:R-:W-:Y:S01]  /*9c50*/  IADD3 R207, P2, R207, UR12, RZ ;  /* 0x0000000ccfcf7c10 */ /* 0x000fe2000ff5e0ff */
[----:B------:R-:W-:Y:S01]  /*9c60*/  STL [R1+0x85c], R81 ;  /* 0x00085c5101007387 */ /* 0x000fe20000100800 */
[----:B------:R-:W-:-:S02]  /*9c70*/  IADD3 R3, P1, R2, UR8, RZ ;  /* 0x0000000802037c10 */ /* 0x000fc4000ff3e0ff */
[----:B-1----:R-:W-:Y:S02]  /*9c80*/  CS2R R82, SRZ ;  /* 0x0000000000527805 */ /* 0x002fe4000001ff00 */
[----:B------:R-:W-:Y:S01]  /*9c90*/  IADD3.X R206, R206, UR13, RZ, P2, !PT ;  /* 0x0000000dcece7c10 */ /* 0x000fe200097fe4ff */
[----:B------:R0:W-:Y:S01]  /*9ca0*/  STL [R1+0x854], R80 ;  /* 0x0008545001007387 */ /* 0x0001e20000100800 */
[----:B------:R-:W-:Y:S01]  /*9cb0*/  IADD3 R219, P2, R219, UR12, RZ ;  /* 0x0000000cdbdb7c10 */ /* 0x000fe2000ff5e0ff */
[----:B------:R-:W-:Y:S01]  /*9cc0*/  UIADD3.64 UR10, UR6, -UR10, URZ ;  /* 0x8000000a060a7297 */ /* 0x000fe2000fffe03f */
[----:B------:R-:W-:Y:S01]  /*9cd0*/  IADD3.X R228, R228, UR13, RZ, P3, !PT ;  /* 0x0000000de4e47c10 */ /* 0x000fe20009ffe4ff */
[----:B------:R1:W-:Y:S01]  /*9ce0*/  STL [R1+0x84c], R11 ;  /* 0x00084c0b01007387 */ /* 0x0003e20000100800 */
[----:B------:R-:W-:Y:S02]  /*9cf0*/  IADD3.X R218, R218, UR13, RZ, P2, !PT ;  /* 0x0000000ddada7c10 */ /* 0x000fe400097fe4ff */
[----:B------:R-:W-:-:S02]  /*9d00*/  IADD3 R241, P3, R241, UR12, RZ ;  /* 0x0000000cf1f17c10 */ /* 0x000fc4000ff7e0ff */
[----:B------:R-:W-:Y:S02]  /*9d10*/  IADD3 R231, P2, R231, UR12, RZ ;  /* 0x0000000ce7e77c10 */ /* 0x000fe4000ff5e0ff */
[----:B0-----:R-:W-:Y:S02]  /*9d20*/  CS2R R80, SRZ ;  /* 0x0000000000507805 */ /* 0x001fe4000001ff00 */
[----:B------:R-:W-:Y:S01]  /*9d30*/  LEA.HI.X.SX32 R2, R2, UR9, 0x1, P1 ;  /* 0x0000000902027c11 */ /* 0x000fe200088f0eff */
[----:B------:R-:W-:Y:S01]  /*9d40*/  UMOV UR9, URZ ;  /* 0x0000003f00097c82 */ /* 0x000fe20008000000 */
[----:B------:R-:W-:Y:S01]  /*9d50*/  IADD3 R201, P1, R201, UR12, RZ ;  /* 0x0000000cc9c97c10 */ /* 0x000fe2000ff3e0ff */
[----:B-1----:R-:W-:Y:S01]  /*9d60*/  IMAD R11, R79, UR4, RZ ;  /* 0x000000044f0b7c24 */ /* 0x002fe2000f8e02ff */
[----:B------:R-:W-:Y:S01]  /*9d70*/  SHF.R.S32.HI R79, RZ, 0x1f, R78 ;  /* 0x0000001fff4f7819 */ /* 0x000fe2000001144e */
[----:B------:R-:W-:Y:S01]  /*9d80*/  UIADD3 UR4, UR5, 0x4000, URZ ;  /* 0x0000400005047890 */ /* 0x000fe2000fffe03f */
[----:B------:R-:W-:-:S02]  /*9d90*/  IADD3 R78, P5, R78, UR12, RZ ;  /* 0x0000000c4e4e7c10 */ /* 0x000fc4000ffbe0ff */
[----:B------:R-:W-:Y:S01]  /*9da0*/  IADD3.X R240, R240, UR13, RZ, P3, !PT ;  /* 0x0000000df0f07c10 */ /* 0x000fe20009ffe4ff */
[----:B------:R-:W-:Y:S01]  /*9db0*/  USHF.R.U32.HI UR4, URZ, 0x4, UR4 ;  /* 0x000000043f047899 */ /* 0x000fe20008011604 */
[----:B------:R-:W-:Y:S01]  /*9dc0*/  IADD3.X R230, R230, UR13, RZ, P2, !PT ;  /* 0x0000000de6e67c10 */ /* 0x000fe200097fe4ff */
[----:B------:R0:W-:Y:S01]  /*9dd0*/  STL [R1+0x848], R78 ;  /* 0x0008484e01007387 */ /* 0x0001e20000100800 */
[----:B------:R-:W-:Y:S01]  /*9de0*/  IADD3 R243, P2, R243, UR12, RZ ;  /* 0x0000000cf3f37c10 */ /* 0x000fe2000ff5e0ff */
[----:B------:R-:W-:Y:S01]  /*9df0*/  USGXT.U32 UR8, UR4, 0xe ;  /* 0x0000000e0408789a */ /* 0x000fe20008000000 */
[----:B------:R-:W-:Y:S02]  /*9e00*/  IADD3.X R200, R200, UR13, RZ, P1, !PT ;  /* 0x0000000dc8c87c10 */ /* 0x000fe40008ffe4ff */
[----:B------:R-:W-:Y:S01]  /*9e10*/  IADD3 R213, P1, R213, UR12, RZ ;  /* 0x0000000cd5d57c10 */ /* 0x000fe2000ff3e0ff */
[----:B------:R-:W-:Y:S01]  /*9e20*/  UIADD3.64 UR16, UR8, -UR16, URZ ;  /* 0x8000001008107297 */ /* 0x000fe2000fffe03f */
[----:B------:R-:W-:Y:S01]  /*9e30*/  IADD3.X R242, R242, UR13, RZ, P2, !PT ;  /* 0x0000000df2f27c10 */ /* 0x000fe200097fe4ff */
[----:B------:R-:W-:Y:S01]  /*9e40*/  ULDC UR4, c[0x0][0x238] ;  /* 0x00008e0000047ab9 */ /* 0x000fe20000000800 */
[----:B------:R-:W-:-:S02]  /*9e50*/  IADD3 R245, P6, R245, UR12, RZ ;  /* 0x0000000cf5f57c10 */ /* 0x000fc4000ffde0ff */
[----:B0-----:R-:W-:Y:S02]  /*9e60*/  IADD3.X R78, R79, UR13, RZ, P5, !PT ;  /* 0x0000000d4f4e7c10 */ /* 0x001fe4000affe4ff */
[----:B------:R-:W-:Y:S02]  /*9e70*/  IADD3 R211, P5, R211, UR12, RZ ;  /* 0x0000000cd3d37c10 */ /* 0x000fe4000ffbe0ff */
[----:B------:R-:W-:Y:S01]  /*9e80*/  IADD3.X R212, R212, UR13, RZ, P1, !PT ;  /* 0x0000000dd4d47c10 */ /* 0x000fe20008ffe4ff */
[----:B------:R0:W-:Y:S01]  /*9e90*/  STL [R1+0x844], R78 ;  /* 0x0008444e01007387 */ /* 0x0001e20000100800 */
[----:B------:R-:W-:Y:S02]  /*9ea0*/  IADD3.X R210, R210, UR13, RZ, P5, !PT ;  /* 0x0000000dd2d27c10 */ /* 0x000fe4000affe4ff */
[----:B------:R-:W-:Y:S02]  /*9eb0*/  IADD3 R223, P5, R223, UR12, RZ ;  /* 0x0000000cdfdf7c10 */ /* 0x000fe4000ffbe0ff */
[----:B------:R-:W-:-:S02]  /*9ec0*/  IADD3.X R202, R202, UR13, RZ, P4, !PT ;  /* 0x0000000dcaca7c10 */ /* 0x000fc4000a7fe4ff */
[----:B------:R-:W-:Y:S02]  /*9ed0*/  IADD3.X R222, R222, UR13, RZ, P5, !PT ;  /* 0x0000000ddede7c10 */ /* 0x000fe4000affe4ff */
[----:B------:R-:W-:Y:S02]  /*9ee0*/  IADD3 R235, P5, R235, UR12, RZ ;  /* 0x0000000cebeb7c10 */ /* 0x000fe4000ffbe0ff */
[----:B0-----:R-:W-:Y:S02]  /*9ef0*/  IADD3 R78, P3, R77, UR12, RZ ;  /* 0x0000000c4d4e7c10 */ /* 0x001fe4000ff7e0ff */
[----:B------:R-:W-:Y:S02]  /*9f00*/  IADD3 R225, P1, R225, UR12, RZ ;  /* 0x0000000ce1e17c10 */ /* 0x000fe4000ff3e0ff */
[----:B------:R-:W-:Y:S01]  /*9f10*/  IADD3 R215, P4, R215, UR12, RZ ;  /* 0x0000000cd7d77c10 */ /* 0x000fe2000ff9e0ff */
[----:B------:R0:W-:Y:S01]  /*9f20*/  STL [R1+0x600], R78 ;  /* 0x0006004e01007387 */ /* 0x0001e20000100800 */
[----:B------:R-:W-:-:S02]  /*9f30*/  IADD3.X R244, R244, UR13, RZ, P6, !PT ;  /* 0x0000000df4f47c10 */ /* 0x000fc4000b7fe4ff */
[----:B------:R-:W-:Y:S02]  /*9f40*/  IADD3.X R234, R234, UR13, RZ, P5, !PT ;  /* 0x0000000deaea7c10 */ /* 0x000fe4000affe4ff */
[----:B------:R-:W-:Y:S02]  /*9f50*/  IADD3.X R224, R224, UR13, RZ, P1, !PT ;  /* 0x0000000de0e07c10 */ /* 0x000fe40008ffe4ff */
[----:B------:R-:W-:Y:S02]  /*9f60*/  IADD3 R247, P5, R247, UR12, RZ ;  /* 0x0000000cf7f77c10 */ /* 0x000fe4000ffbe0ff */
[----:B------:R-:W-:Y:S02]  /*9f70*/  IADD3.X R214, R214, UR13, RZ, P4, !PT ;  /* 0x0000000dd6d67c10 */ /* 0x000fe4000a7fe4ff */
[----:B0-----:R-:W-:Y:S02]  /*9f80*/  IADD3 R78, P2, R76, UR12, RZ ;  /* 0x0000000c4c4e7c10 */ /* 0x001fe4000ff5e0ff */
[----:B------:R-:W-:-:S02]  /*9f90*/  IADD3 R237, P1, R237, UR12, RZ ;  /* 0x0000000ceded7c10 */ /* 0x000fc4000ff3e0ff */
[----:B------:R-:W-:Y:S01]  /*9fa0*/  IADD3 R227, P4, R227, UR12, RZ ;  /* 0x0000000ce3e37c10 */ /* 0x000fe2000ff9e0ff */
[----:B------:R0:W-:Y:S01]  /*9fb0*/  STL [R1+0x608], R78 ;  /* 0x0006084e01007387 */ /* 0x0001e20000100800 */
[----:B------:R-:W-:Y:S02]  /*9fc0*/  IADD3.X R246, R246, UR13, RZ, P5, !PT ;  /* 0x0000000df6f67c10 */ /* 0x000fe4000affe4ff */
[----:B------:R-:W-:Y:S02]  /*9fd0*/  IADD3.X R236, R236, UR13, RZ, P1, !PT ;  /* 0x0000000decec7c10 */ /* 0x000fe40008ffe4ff */
[----:B------:R-:W-:Y:S02]  /*9fe0*/  IADD3.X R226, R226, UR13, RZ, P4, !PT ;  /* 0x0000000de2e27c10 */ /* 0x000fe4000a7fe4ff */
[----:B------:R-:W-:Y:S02]  /*9ff0*/  IADD3 R249, P1, R249, UR12, RZ ;  /* 0x0000000cf9f97c10 */ /* 0x000fe4000ff3e0ff */
[----:B------:R-:W-:-:S02]  /*a000*/  IADD3 R239, P4, R239, UR12, RZ ;  /* 0x0000000cefef7c10 */ /* 0x000fc4000ff9e0ff */
[----:B0-----:R-:W-:Y:S02]  /*a010*/  IADD3 R78, P6, R75, UR12, RZ ;  /* 0x0000000c4b4e7c10 */ /* 0x001fe4000ffde0ff */
[----:B------:R-:W-:Y:S02]  /*a020*/  IADD3.X R248, R248, UR13, RZ, P1, !PT ;  /* 0x0000000df8f87c10 */ /* 0x000fe40008ffe4ff */
[----:B------:R-:W-:Y:S01]  /*a030*/  IADD3.X R238, R238, UR13, RZ, P4, !PT ;  /* 0x0000000deeee7c10 */ /* 0x000fe2000a7fe4ff */
[----:B------:R0:W-:Y:S01]  /*a040*/  STL [R1+0x610], R78 ;  /* 0x0006104e01007387 */ /* 0x0001e20000100800 */
[----:B------:R-:W-:Y:S02]  /*a050*/  IADD3 R251, P4, R251, UR12, RZ ;  /* 0x0000000cfbfb7c10 */ /* 0x000fe4000ff9e0ff */
[----:B------:R-:W-:Y:S02]  /*a060*/  SHF.R.S32.HI R77, RZ, 0x1f, R76 ;  /* 0x0000001fff4d7819 */ /* 0x000fe4000001144c */
[----:B------:R-:W-:-:S02]  /*a070*/  IADD3.X R250, R250, UR13, RZ, P4, !PT ;  /* 0x0000000dfafa7c10 */ /* 0x000fc4000a7fe4ff */
[----:B------:R-:W-:Y:S02]  /*a080*/  IADD3.X R252, R252, UR13, RZ, P3, !PT ;  /* 0x0000000dfcfc7c10 */ /* 0x000fe40009ffe4ff */
[----:B------:R-:W-:Y:S02]  /*a090*/  IADD3.X R77, R77, UR13, RZ, P2, !PT ;  /* 0x0000000d4d4d7c10 */ /* 0x000fe400097fe4ff */
[----:B0-----:R-:W-:Y:S02]  /*a0a0*/  IADD3 R78, P5, R74, UR12, RZ ;  /* 0x0000000c4a4e7c10 */ /* 0x001fe4000ffbe0ff */
[----:B------:R-:W-:Y:S02]  /*a0b0*/  SHF.R.S32.HI R76, RZ, 0x1f, R75 ;  /* 0x0000001fff4c7819 */ /* 0x000fe4000001144b */
[----:B------:R-:W-:Y:S01]  /*a0c0*/  SHF.R.S32.HI R75, RZ, 0x1f, R74 ;  /* 0x0000001fff4b7819 */ /* 0x000fe2000001144a */
[----:B------:R0:W-:Y:S01]  /*a0d0*/  STL [R1+0x618], R78 ;  /* 0x0006184e01007387 */ /* 0x0001e20000100800 */
[----:B------:R-:W-:-:S02]  /*a0e0*/  SHF.R.S32.HI R74, RZ, 0x1f, R73 ;  /* 0x0000001fff4a7819 */ /* 0x000fc40000011449 */
[----:B------:R-:W-:Y:S02]  /*a0f0*/  IADD3.X R75, R75, UR13, RZ, P5, !PT ;  /* 0x0000000d4b4b7c10 */ /* 0x000fe4000affe4ff */
[----:B0-----:R-:W-:Y:S02]  /*a100*/  IADD3 R78, P1, R73, UR12, RZ ;  /* 0x0000000c494e7c10 */ /* 0x001fe4000ff3e0ff */
[----:B------:R-:W-:-:S03]  /*a110*/  SHF.R.S32.HI R73, RZ, 0x1f, R72 ;  /* 0x0000001fff497819 */ /* 0x000fc60000011448 */
[----:B------:R0:W-:Y:S02]  /*a120*/  STL [R1+0x620], R78 ;  /* 0x0006204e01007387 */ /* 0x0001e40000100800 */
[----:B0-----:R-:W-:Y:S02]  /*a130*/  IADD3 R78, P4, R72, UR12, RZ ;  /* 0x0000000c484e7c10 */ /* 0x001fe4000ff9e0ff */
[----:B------:R-:W-:Y:S02]  /*a140*/  SHF.R.S32.HI R72, RZ, 0x1f, R71 ;  /* 0x0000001fff487819 */ /* 0x000fe40000011447 */
[----:B------:R-:W-:Y:S01]  /*a150*/  IADD3.X R73, R73, UR13, RZ, P4, !PT ;  /* 0x0000000d49497c10 */ /* 0x000fe2000a7fe4ff */
[----:B------:R0:W-:Y:S02]  /*a160*/  STL [R1+0x628], R78 ;  /* 0x0006284e01007387 */ /* 0x0001e40000100800 */
[----:B0-----:R-:W-:Y:S02]  /*a170*/  IADD3 R78, P3, R71, UR12, RZ ;  /* 0x0000000c474e7c10 */ /* 0x001fe4000ff7e0ff */
[----:B------:R-:W-:-:S03]  /*a180*/  SHF.R.S32.HI R71, RZ, 0x1f, R70 ;  /* 0x0000001fff477819 */ /* 0x000fc60000011446 */
[----:B------:R0:W-:Y:S04]  /*a190*/  STL [R1+0x630], R78 ;  /* 0x0006304e01007387 */ /* 0x0001e80000100800 */
[----:B------:R1:W-:Y:S01]  /*a1a0*/  STL [R1+0x604], R77 ;  /* 0x0006044d01007387 */ /* 0x0003e20000100800 */
[----:B0-----:R-:W-:Y:S02]  /*a1b0*/  IADD3 R78, P2, R70, UR12, RZ ;  /* 0x0000000c464e7c10 */ /* 0x001fe4000ff5e0ff */
[----:B------:R-:W-:Y:S02]  /*a1c0*/  SHF.R.S32.HI R70, RZ, 0x1f, R69 ;  /* 0x0000001fff467819 */ /* 0x000fe40000011445 */
[----:B-1----:R-:W-:Y:S01]  /*a1d0*/  IADD3.X R77, R76, UR13, RZ, P6, !PT ;  /* 0x0000000d4c4d7c10 */ /* 0x002fe2000b7fe4ff */
[----:B------:R0:W-:Y:S01]  /*a1e0*/  STL [R1+0x638], R78 ;  /* 0x0006384e01007387 */ /* 0x0001e20000100800 */
[----:B------:R-:W-:-:S02]  /*a1f0*/  IADD3 R76, P6, R69, UR12, RZ ;  /* 0x0000000c454c7c10 */ /* 0x000fc4000ffde0ff */
[----:B------:R-:W-:Y:S01]  /*a200*/  IADD3.X R71, R71, UR13, RZ, P2, !PT ;  /* 0x0000000d47477c10 */ /* 0x000fe200097fe4ff */
[----:B------:R-:W-:Y:S01]  /*a210*/  STL [R1+0x60c], R77 ;  /* 0x00060c4d01007387 */ /* 0x000fe20000100800 */
[----:B------:R-:W-:-:S03]  /*a220*/  SHF.R.S32.HI R69, RZ, 0x1f, R68 ;  /* 0x0000001fff457819 */ /* 0x000fc60000011444 */
[----:B------:R1:W-:Y:S01]  /*a230*/  STL [R1+0x640], R76 ;  /* 0x0006404c01007387 */ /* 0x0003e20000100800 */
[----:B0-----:R-:W-:-:S03]  /*a240*/  CS2R R78, SRZ ;  /* 0x00000000004e7805 */ /* 0x001fc6000001ff00 */
[----:B------:R0:W-:Y:S01]  /*a250*/  STL [R1+0x614], R75 ;  /* 0x0006144b01007387 */ /* 0x0001e20000100800 */
[----:B-1----:R-:W-:Y:S02]  /*a260*/  IADD3 R76, P5, R68, UR12, RZ ;  /* 0x0000000c444c7c10 */ /* 0x002fe4000ffbe0ff */
[----:B------:R-:W-:Y:S02]  /*a270*/  SHF.R.S32.HI R68, RZ, 0x1f, R67 ;  /* 0x0000001fff447819 */ /* 0x000fe40000011443 */
[----:B0-----:R-:W-:Y:S01]  /*a280*/  IADD3.X R75, R74, UR13, RZ, P1, !PT ;  /* 0x0000000d4a4b7c10 */ /* 0x001fe20008ffe4ff */
[----:B------:R0:W-:Y:S01]  /*a290*/  STL [R1+0x648], R76 ;  /* 0x0006484c01007387 */ /* 0x0001e20000100800 */
[----:B------:R-:W-:Y:S02]  /*a2a0*/  IADD3 R74, P1, R67, UR12, RZ ;  /* 0x0000000c434a7c10 */ /* 0x000fe4000ff3e0ff */
        /* <DEDUP_REMOVED lines=295> */
[----:B------:R-:W-:Y:S01]  /*b520*/  STL [R1+0x7f8], R21 ;  /* 0x0007f81501007387 */ /* 0x000fe20000100800 */
[----:B------:R-:W-:Y:S02]  /*b530*/  IADD3 R19, P1, R18, UR12, RZ ;  /* 0x0000000c12137c10 */ /* 0x000fe4000ff3e0ff */
[----:B------:R-:W-:Y:S01]  /*b540*/  IADD3.X R9, R9, UR13, RZ, P5, !PT ;  /* 0x0000000d09097c10 */ /* 0x000fe2000affe4ff */
[----:B------:R-:W-:Y:S01]  /*b550*/  STL [R1+0x7cc], R20 ;  /* 0x0007cc1401007387 */ /* 0x000fe20000100800 */
[----:B------:R-:W-:-:S03]  /*b560*/  SHF.R.S32.HI R18, RZ, 0x1f, R16 ;  /* 0x0000001fff127819 */ /* 0x000fc60000011410 */
[----:B------:R0:W-:Y:S04]  /*b570*/  STL [R1+0x800], R19 ;  /* 0x0008001301007387 */ /* 0x0001e80000100800 */
[----:B------:R1:W-:Y:S01]  /*b580*/  STL [R1+0x7d4], R17 ;  /* 0x0007d41101007387 */ /* 0x0003e20000100800 */
[----:B0-----:R-:W-:Y:S02]  /*b590*/  IADD3 R19, P4, R16, UR12, RZ ;  /* 0x0000000c10137c10 */ /* 0x001fe4000ff9e0ff */
[----:B------:R-:W-:Y:S02]  /*b5a0*/  SHF.R.S32.HI R16, RZ, 0x1f, R14 ;  /* 0x0000001fff107819 */ /* 0x000fe4000001140e */
[----:B-1----:R-:W-:Y:S01]  /*b5b0*/  IADD3.X R17, R15, UR13, RZ, P3, !PT ;  /* 0x0000000d0f117c10 */ /* 0x002fe20009ffe4ff */
[----:B------:R-:W-:Y:S01]  /*b5c0*/  STL [R1+0x808], R19 ;  /* 0x0008081301007387 */ /* 0x000fe20000100800 */
[----:B------:R-:W-:-:S02]  /*b5d0*/  IADD3 R15, P3, R14, UR12, RZ ;  /* 0x0000000c0e0f7c10 */ /* 0x000fc4000ff7e0ff */
[----:B------:R-:W-:Y:S01]  /*b5e0*/  SHF.R.S32.HI R14, RZ, 0x1f, R12 ;  /* 0x0000001fff0e7819 */ /* 0x000fe2000001140c */
[----:B------:R-:W-:Y:S04]  /*b5f0*/  STL [R1+0x7dc], R17 ;  /* 0x0007dc1101007387 */ /* 0x000fe80000100800 */
[----:B------:R0:W-:Y:S04]  /*b600*/  STL [R1+0x810], R15 ;  /* 0x0008100f01007387 */ /* 0x0001e80000100800 */
[----:B------:R1:W-:Y:S01]  /*b610*/  STL [R1+0x7e4], R13 ;  /* 0x0007e40d01007387 */ /* 0x0003e20000100800 */
[----:B0-----:R-:W-:-:S02]  /*b620*/  IADD3 R15, P2, R12, UR12, RZ ;  /* 0x0000000c0c0f7c10 */ /* 0x001fc4000ff5e0ff */
[----:B------:R-:W-:Y:S02]  /*b630*/  SHF.R.S32.HI R12, RZ, 0x1f, R10 ;  /* 0x0000001fff0c7819 */ /* 0x000fe4000001140a */
[----:B-1----:R-:W-:Y:S01]  /*b640*/  IADD3.X R13, R11, UR13, RZ, P6, !PT ;  /* 0x0000000d0b0d7c10 */ /* 0x002fe2000b7fe4ff */
[----:B------:R-:W-:Y:S01]  /*b650*/  STL [R1+0x818], R15 ;  /* 0x0008180f01007387 */ /* 0x000fe20000100800 */
[----:B------:R-:W-:Y:S02]  /*b660*/  IADD3 R11, P6, R10, UR12, RZ ;  /* 0x0000000c0a0b7c10 */ /* 0x000fe4000ffde0ff */
[----:B------:R-:W-:Y:S01]  /*b670*/  SHF.R.S32.HI R10, RZ, 0x1f, R8 ;  /* 0x0000001fff0a7819 */ /* 0x000fe20000011408 */
[----:B------:R-:W-:Y:S04]  /*b680*/  STL [R1+0x7ec], R13 ;  /* 0x0007ec0d01007387 */ /* 0x000fe80000100800 */
[----:B------:R0:W-:Y:S04]  /*b690*/  STL [R1+0x820], R11 ;  /* 0x0008200b01007387 */ /* 0x0001e80000100800 */
[----:B------:R1:W-:Y:S01]  /*b6a0*/  STL [R1+0x7f4], R9 ;  /* 0x0007f40901007387 */ /* 0x0003e20000100800 */
[----:B0-----:R-:W-:-:S02]  /*b6b0*/  IADD3 R11, P5, R8, UR12, RZ ;  /* 0x0000000c080b7c10 */ /* 0x001fc4000ffbe0ff */
[----:B------:R-:W-:Y:S02]  /*b6c0*/  SHF.R.S32.HI R8, RZ, 0x1f, R6 ;  /* 0x0000001fff087819 */ /* 0x000fe40000011406 */
[----:B-1----:R-:W-:Y:S01]  /*b6d0*/  IADD3.X R9, R7, UR13, RZ, P1, !PT ;  /* 0x0000000d07097c10 */ /* 0x002fe20008ffe4ff */
[----:B------:R0:W-:Y:S01]  /*b6e0*/  STL [R1+0x828], R11 ;  /* 0x0008280b01007387 */ /* 0x0001e20000100800 */
[----:B------:R-:W-:Y:S02]  /*b6f0*/  IADD3 R7, P1, R6, UR12, RZ ;  /* 0x0000000c06077c10 */ /* 0x000fe4000ff3e0ff */
[----:B------:R-:W-:Y:S01]  /*b700*/  SHF.R.S32.HI R6, RZ, 0x1f, R0 ;  /* 0x0000001fff067819 */ /* 0x000fe20000011400 */
[----:B------:R1:W-:Y:S04]  /*b710*/  STL [R1+0x7fc], R9 ;  /* 0x0007fc0901007387 */ /* 0x0003e80000100800 */
[----:B------:R2:W-:Y:S01]  /*b720*/  STL [R1+0x830], R7 ;  /* 0x0008300701007387 */ /* 0x0005e20000100800 */
[----:B0-----:R-:W-:-:S02]  /*b730*/  IADD3.X R11, R16, UR13, RZ, P3, !PT ;  /* 0x0000000d100b7c10 */ /* 0x001fc40009ffe4ff */
[----:B-1----:R-:W-:Y:S02]  /*b740*/  IADD3.X R9, R18, UR13, RZ, P4, !PT ;  /* 0x0000000d12097c10 */ /* 0x002fe4000a7fe4ff */
[----:B--2---:R-:W-:-:S03]  /*b750*/  IADD3 R7, P4, R0, UR12, RZ ;  /* 0x0000000c00077c10 */ /* 0x004fc6000ff9e0ff */
[----:B------:R0:W-:Y:S01]  /*b760*/  STL [R1+0x804], R9 ;  /* 0x0008040901007387 */ /* 0x0001e20000100800 */
[----:B------:R-:W-:-:S03]  /*b770*/  SHF.R.S32.HI R0, RZ, 0x1f, R5 ;  /* 0x0000001fff007819 */ /* 0x000fc60000011405 */
[----:B------:R1:W-:Y:S04]  /*b780*/  STL [R1+0x838], R7 ;  /* 0x0008380701007387 */ /* 0x0003e80000100800 */
[----:B------:R-:W-:Y:S01]  /*b790*/  STL [R1+0x80c], R11 ;  /* 0x00080c0b01007387 */ /* 0x000fe20000100800 */
[----:B0-----:R-:W-:Y:S01]  /*b7a0*/  IADD3 R9, P3, R5, UR12, RZ ;  /* 0x0000000c05097c10 */ /* 0x001fe2000ff7e0ff */
[----:B------:R-:W-:Y:S01]  /*b7b0*/  ULDC UR12, c[0x0][0x23c] ;  /* 0x00008f00000c7ab9 */ /* 0x000fe20000000800 */
[----:B------:R-:W-:Y:S01]  /*b7c0*/  IADD3.X R5, R12, UR13, RZ, P6, !PT ;  /* 0x0000000d0c057c10 */ /* 0x000fe2000b7fe4ff */
[----:B------:R-:W-:Y:S01]  /*b7d0*/  USHF.L.U32 UR24, UR12, 0x5, URZ ;  /* 0x000000050c187899 */ /* 0x000fe2000800063f */
[----:B-1----:R-:W-:Y:S01]  /*b7e0*/  IADD3.X R7, R14, UR13, RZ, P2, !PT ;  /* 0x0000000d0e077c10 */ /* 0x002fe200097fe4ff */
[----:B------:R0:W-:Y:S01]  /*b7f0*/  STL [R1+0x840], R9 ;  /* 0x0008400901007387 */ /* 0x0001e20000100800 */
[----:B------:R-:W-:Y:S01]  /*b800*/  IADD3.X R0, R0, UR13, RZ, P3, !PT ;  /* 0x0000000d00007c10 */ /* 0x000fe20009ffe4ff */
[----:B------:R-:W-:-:S02]  /*b810*/  USHF.R.S32.HI UR25, URZ, 0x1f, UR24 ;  /* 0x0000001f3f197899 */ /* 0x000fc40008011418 */
[----:B------:R1:W-:Y:S04]  /*b820*/  STL [R1+0x814], R7 ;  /* 0x0008140701007387 */ /* 0x0003e80000100800 */
[----:B------:R2:W-:Y:S01]  /*b830*/  STL [R1+0x81c], R5 ;  /* 0x00081c0501007387 */ /* 0x0005e20000100800 */
[----:B0-----:R-:W-:Y:S02]  /*b840*/  IADD3.X R9, R10, UR13, RZ, P5, !PT ;  /* 0x0000000d0a097c10 */ /* 0x001fe4000affe4ff */
[----:B-1----:R-:W-:-:S03]  /*b850*/  IADD3.X R7, R8, UR13, RZ, P1, !PT ;  /* 0x0000000d08077c10 */ /* 0x002fc60008ffe4ff */
[----:B------:R-:W-:Y:S01]  /*b860*/  STL [R1+0x824], R9 ;  /* 0x0008240901007387 */ /* 0x000fe20000100800 */
[----:B------:R-:W-:Y:S02]  /*b870*/  LOP3.LUT R8, R152, 0x10, RZ, 0x3c, !PT ;  /* 0x0000001098087812 */ /* 0x000fe400078e3cff */
[----:B--2---:R-:W-:Y:S01]  /*b880*/  IADD3.X R5, R6, UR13, RZ, P4, !PT ;  /* 0x0000000d06057c10 */ /* 0x004fe2000a7fe4ff */
[----:B------:R0:W-:Y:S01]  /*b890*/  STL [R1+0x82c], R7 ;  /* 0x00082c0701007387 */ /* 0x0001e20000100800 */
[----:B------:R-:W-:Y:S01]  /*b8a0*/  LOP3.LUT R6, R153, 0x1f, RZ, 0xc0, !PT ;  /* 0x0000001f99067812 */ /* 0x000fe200078ec0ff */
[----:B------:R-:W-:Y:S02]  /*b8b0*/  ULDC UR13, c[0x0][0x230] ;  /* 0x00008c00000d7ab9 */ /* 0x000fe40000000800 */
[----:B------:R1:W-:Y:S04]  /*b8c0*/  STL [R1+0x834], R5 ;  /* 0x0008340501007387 */ /* 0x0003e80000100800 */
[----:B------:R2:W-:Y:S01]  /*b8d0*/  STL [R1+0x83c], R0 ;  /* 0x00083c0001007387 */ /* 0x0005e20000100800 */
[----:B0-----:R-:W-:-:S03]  /*b8e0*/  LOP3.LUT R7, R196, 0x10, RZ, 0x3c, !PT ;  /* 0x00000010c4077812 */ /* 0x001fc600078e3cff */
[----:B------:R-:W-:Y:S01]  /*b8f0*/  STL [R1+0x400], RZ ;  /* 0x000400ff01007387 */ /* 0x000fe20000100800 */
[----:B-1----:R-:W-:Y:S01]  /*b900*/  IMAD R5, R6, UR12, RZ ;  /* 0x0000000c06057c24 */ /* 0x002fe2000f8e02ff */
[----:B------:R-:W-:Y:S02]  /*b910*/  UMOV UR12, UR8 ;  /* 0x00000008000c7c82 */ /* 0x000fe40008000000 */
[----:B------:R-:W-:Y:S01]  /*b920*/  STL [R1+0x404], RZ ;  /* 0x000404ff01007387 */ /* 0x000fe20000100800 */
[----:B--2---:R-:W-:Y:S01]  /*b930*/  IADD3.X R0, R22, UR14, RZ, P0, !PT ;  /* 0x0000000e16007c10 */ /* 0x004fe200087fe4ff */
[----:B------:R-:W-:Y:S02]  /*b940*/  UMOV UR14, UR6 ;  /* 0x00000006000e7c82 */ /* 0x000fe40008000000 */
[----:B------:R-:W-:Y:S01]  /*b950*/  STL [R1+0x408], RZ ;  /* 0x000408ff01007387 */ /* 0x000fe20000100800 */
[----:B------:R-:W-:-:S03]  /*b960*/  SHF.R.S32.HI R197, RZ, 0x1f, R5 ;  /* 0x0000001fffc57819 */ /* 0x000fc60000011405 */
[----:B------:R-:W-:Y:S04]  /*b970*/  STL [R1+0x40c], RZ ;  /* 0x00040cff01007387 */ /* 0x000fe80000100800 */
        /* <DEDUP_REMOVED lines=252> */
[----:B------:R-:W-:Y:S04]  /*c940*/  STL [R1], RZ ;  /* 0x000000ff01007387 */ /* 0x000fe80000100800 */
        /* <DEDUP_REMOVED lines=127> */
[----:B------:R0:W-:Y:S04]  /*d140*/  STL [R1+0x924], R0 ;  /* 0x0009240001007387 */ /* 0x0001e80000100800 */
[----:B------:R1:W-:Y:S01]  /*d150*/  STL [R1+0x9b4], R8 ;  /* 0x0009b40801007387 */ /* 0x0003e20000100800 */
[----:B0-----:R-:W-:Y:S01]  /*d160*/  IMAD.U32 R0, RZ, RZ, UR13 ;  /* 0x0000000dff007e24 */ /* 0x001fe2000f8e00ff */
[----:B------:R-:W-:-:S06]  /*d170*/  UMOV UR13, 0xc0000010 ;  /* 0xc0000010000d7882 */ /* 0x000fcc0000000000 */
.L_x_1:
[----:B------:R0:W-:Y:S01]  /*d180*/  STL [R1+0x12d0], R217 ;  /* 0x0012d0d901007387 */ /* 0x0001e20000100800 */
[----:B------:R-:W-:Y:S02]  /*d190*/  ISETP.GT.AND P1, PT, R0, 0x1, PT ;  /* 0x000000010000780c */ /* 0x000fe40003f24270 */
[----:B-1----:R-:W-:Y:S01]  /*d1a0*/  IADD3 R8, P0, R3, UR4, RZ ;  /* 0x0000000403087c10 */ /* 0x002fe2000ff1e0ff */
[----:B------:R1:W-:Y:S01]  /*d1b0*/  STL [R1+0x12cc], R216 ;  /* 0x0012ccd801007387 */ /* 0x0003e20000100800 */
[----:B------:R-:W-:-:S03]  /*d1c0*/  PRMT R169, RZ, 0x7610, R169 ;  /* 0x00007610ffa97816 */ /* 0x000fc600000000a9 */
[----:B------:R2:W-:Y:S01]  /*d1d0*/  STL [R1+0x12c8], R213 ;  /* 0x0012c8d501007387 */ /* 0x0005e20000100800 */
[----:B0-----:R-:W0:Y:S01]  /*d1e0*/  LDC R217, c[0x0][0x238] ;  /* 0x00008e00ffd97b82 */ /* 0x001e220000000800 */
[----:B------:R-:W-:Y:S02]  /*d1f0*/  PRMT R168, RZ, 0x7610, R168 ;  /* 0x00007610ffa87816 */ /* 0x000fe400000000a8 */
[----:B------:R-:W-:Y:S01]  /*d200*/  STL [R1+0x12c4], R212 ;  /* 0x0012c4d401007387 */ /* 0x000fe20000100800 */
[----:B------:R-:W-:Y:S02]  /*d210*/  PRMT R167, RZ, 0x7610, R167 ;  /* 0x00007610ffa77816 */ /* 0x000fe400000000a7 */
[----:B------:R-:W-:Y:S01]  /*d220*/  PRMT R166, RZ, 0x7610, R166 ;  /* 0x00007610ffa67816 */ /* 0x000fe200000000a6 */
[----:B------:R-:W-:Y:S01]  /*d230*/  STL [R1+0x12c0], R209 ;  /* 0x0012c0d101007387 */ /* 0x000fe20000100800 */
[----:B-1----:R-:W2:Y:S01]  /*d240*/  LDC R216, c[0x0][0x238] ;  /* 0x00008e00ffd87b82 */ /* 0x002ea20000000800 */
[----:B------:R-:W-:-:S02]  /*d250*/  PRMT R165, RZ, 0x7610, R165 ;  /* 0x00007610ffa57816 */ /* 0x000fc400000000a5 */
[----:B------:R-:W-:Y:S04]  /*d260*/  STL [R1+0x12bc], R208 ;  /* 0x0012bcd001007387 */ /* 0x000fe80000100800 */
[----:B------:R-:W-:Y:S04]  /*d270*/  STL [R1+0x12b8], R205 ;  /* 0x0012b8cd01007387 */ /* 0x000fe80000100800 */
[----:B------:R-:W-:Y:S04]  /*d280*/  STL [R1+0x12b4], R204 ;  /* 0x0012b4cc01007387 */ /* 0x000fe80000100800 */
[----:B------:R-:W-:Y:S01]  /*d290*/  STL [R1+0x12b0], R199 ;  /* 0x0012b0c701007387 */ /* 0x000fe20000100800 */
[----:B0-----:R-:W-:-:S03]  /*d2a0*/  LEA.HI.X.SX32 R9, R217, R2, 0x1, P0 ;  /* 0x00000002d9097211 */ /* 0x001fc600000f0eff */
[----:B------:R-:W-:Y:S04]  /*d2b0*/  STL [R1+0x1038], R133 ;  /* 0x0010388501007387 */ /* 0x000fe80000100800 */
[----:B------:R0:W3:Y:S01]  /*d2c0*/  @P1 LDG.E.U8 R169, desc[UR32][R8.64] ;  /* 0x0000002008a91981 */ /* 0x0000e2000c1e1100 */
[----:B--2---:R-:W-:Y:S02]  /*d2d0*/  IMAD.SHL.U32 R213, R216, 0x2, RZ ;  /* 0x00000002d8d57824 */ /* 0x004fe400078e00ff */
[----:B------:R-:W1:Y:S01]  /*d2e0*/  LDC R216, c[0x0][0x238] ;  /* 0x00008e00ffd87b82 */ /* 0x000e620000000800 */
[----:B------:R-:W-:Y:S01]  /*d2f0*/  STL [R1+0x1034], R134 ;  /* 0x0010348601007387 */ /* 0x000fe20000100800 */
[----:B------:R-:W-:-:S03]  /*d300*/  ISETP.GT.AND P1, PT, R0, 0x2, PT ;  /* 0x000000020000780c */ /* 0x000fc60003f24270 */
[----:B------:R-:W-:Y:S01]  /*d310*/  STL [R1+0x1030], R135 ;  /* 0x0010308701007387 */ /* 0x000fe20000100800 */
[----:B0-----:R-:W-:-:S03]  /*d320*/  IADD3 R8, P0, R213, R3, RZ ;  /* 0x00000003d5087210 */ /* 0x001fc60007f1e0ff */
[----:B------:R-:W-:Y:S01]  /*d330*/  STL [R1+0x102c], R136 ;  /* 0x00102c8801007387 */ /* 0x000fe20000100800 */
[----:B------:R-:W-:-:S03]  /*d340*/  LEA.HI.X.SX32 R9, R213, R2, 0x1, P0 ;  /* 0x00000002d5097211 */ /* 0x000fc600000f0eff */
[----:B------:R-:W-:Y:S04]  /*d350*/  STL [R1+0x1028], R137 ;  /* 0x0010288901007387 */ /* 0x000fe80000100800 */
[----:B------:R0:W2:Y:S01]  /*d360*/  @P1 LDG.E.U8 R168, desc[UR32][R8.64] ;  /* 0x0000002008a81981 */ /* 0x0000a2000c1e1100 */
[----:B-1----:R-:W-:-:S03]  /*d370*/  IMAD R213, R216, 0x3, RZ ;  /* 0x00000003d8d57824 */ /* 0x002fc600078e02ff */
[----:B------:R-:W-:Y:S01]  /*d380*/  STL [R1+0x1024], R138 ;  /* 0x0010248a01007387 */ /* 0x000fe20000100800 */
[----:B------:R-:W1:Y:S01]  /*d390*/  LDC R216, c[0x0][0x238] ;  /* 0x00008e00ffd87b82 */ /* 0x000e620000000800 */
[C---:B0-----:R-:W-:Y:S02]  /*d3a0*/  IADD3 R8, P0, R213.reuse, R3, RZ ;  /* 0x00000003d5087210 */ /* 0x041fe40007f1e0ff */
[----:B------:R-:W-:Y:S02]  /*d3b0*/  STL [R1+0x1020], R139 ;  /* 0x0010208b01007387 */ /* 0x000fe40000100800 */
[----:B------:R-:W-:Y:S02]  /*d3c0*/  LEA.HI.X.SX32 R9, R213, R2, 0x1, P0 ;  /* 0x00000002d5097211 */ /* 0x000fe400000f0eff */
[----:B------:R-:W-:Y:S01]  /*d3d0*/  STL [R1+0x101c], R140 ;  /* 0x00101c8c01007387 */ /* 0x000fe20000100800 */
[----:B------:R-:W-:-:S03]  /*d3e0*/  ISETP.GT.AND P1, PT, R0, 0x3, PT ;  /* 0x000000030000780c */ /* 0x000fc60003f24270 */
[----:B------:R-:W-:Y:S04]  /*d3f0*/  STL [R1+0x1018], R141 ;  /* 0x0010188d01007387 */ /* 0x000fe80000100800 */
[----:B------:R-:W-:Y:S04]  /*d400*/  STL [R1+0x1014], R142 ;  /* 0x0010148e01007387 */ /* 0x000fe80000100800 */
[----:B------:R-:W-:Y:S01]  /*d410*/  STL [R1+0x1010], R143 ;  /* 0x0010108f01007387 */ /* 0x000fe20000100800 */
[----:B-1----:R-:W-:-:S03]  /*d420*/  IMAD.SHL.U32 R213, R216, 0x4, RZ ;  /* 0x00000004d8d57824 */ /* 0x002fc600078e00ff */
[----:B------:R0:W4:Y:S01]  /*d430*/  @P1 LDG.E.U8 R167, desc[UR32][R8.64] ;  /* 0x0000002008a71981 */ /* 0x000122000c1e1100 */
[----:B------:R-:W1:Y:S03]  /*d440*/  LDC R216, c[0x0][0x238] ;  /* 0x00008e00ffd87b82 */ /* 0x000e660000000800 */
[----:B------:R-:W-:Y:S01]  /*d450*/  STL [R1+0x100c], R144 ;  /* 0x00100c9001007387 */ /* 0x000fe20000100800 */
[----:B0-----:R-:W-:-:S03]  /*d460*/  IADD3 R8, P0, R213, R3, RZ ;  /* 0x00000003d5087210 */ /* 0x001fc60007f1e0ff */
[----:B------:R-:W-:Y:S01]  /*d470*/  STL [R1+0x1008], R145 ;  /* 0x0010089101007387 */ /* 0x000fe20000100800 */
[----:B------:R-:W-:-:S03]  /*d480*/  LEA.HI.X.SX32 R9, R213, R2, 0x1, P0 ;  /* 0x00000002d5097211 */ /* 0x000fc600000f0eff */
[----:B------:R-:W-:Y:S01]  /*d490*/  STL [R1+0x1004], R146 ;  /* 0x0010049201007387 */ /* 0x000fe20000100800 */
[----:B------:R-:W-:-:S03]  /*d4a0*/  ISETP.GT.AND P1, PT, R0, 0x4, PT ;  /* 0x000000040000780c */ /* 0x000fc60003f24270 */
[----:B------:R-:W-:Y:S04]  /*d4b0*/  STL [R1+0x1000], R147 ;  /* 0x0010009301007387 */ /* 0x000fe80000100800 */
[----:B------:R-:W-:Y:S01]  /*d4c0*/  STL [R1+0xffc], R148 ;  /* 0x000ffc9401007387 */ /* 0x000fe20000100800 */
[----:B-1----:R-:W-:Y:S02]  /*d4d0*/  IMAD R213, R216, 0x5, RZ ;  /* 0x00000005d8d57824 */ /* 0x002fe400078e02ff */
[----:B------:R-:W0:Y:S01]  /*d4e0*/  LDC R216, c[0x0][0x238] ;  /* 0x00008e00ffd87b82 */ /* 0x000e220000000800 */
[----:B------:R-:W-:Y:S04]  /*d4f0*/  STL [R1+0xff8], R149 ;  /* 0x000ff89501007387 */ /* 0x000fe80000100800 */
[----:B------:R1:W3:Y:S01]  /*d500*/  @P1 LDG.E.U8 R166, desc[UR32][R8.64] ;  /* 0x0000002008a61981 */ /* 0x0002e2000c1e1100 */
[----:B------:R-:W-:-:S03]  /*d510*/  PRMT R164, RZ, 0x7610, R164 ;  /* 0x00007610ffa47816 */ /* 0x000fc600000000a4 */
[----:B------:R-:W-:Y:S01]  /*d520*/  STL [R1+0xff4], R150 ;  /* 0x000ff49601007387 */ /* 0x000fe20000100800 */
[----:B-1----:R-:W-:-:S03]  /*d530*/  IADD3 R8, P0, R213, R3, RZ ;  /* 0x00000003d5087210 */ /* 0x002fc60007f1e0ff */
[----:B------:R-:W-:Y:S01]  /*d540*/  STL [R1+0xff0], R151 ;  /* 0x000ff09701007387 */ /* 0x000fe20000100800 */
[----:B------:R-:W-:-:S03]  /*d550*/  LEA.HI.X.SX32 R9, R213, R2, 0x1, P0 ;  /* 0x00000002d5097211 */ /* 0x000fc600000f0eff */
[----:B-----5:R1:W-:Y:S01]  /*d560*/  STL [R1+0xf40], R4 ;  /* 0x000f400401007387 */ /* 0x0203e20000100800 */
[----:B0-----:R-:W-:Y:S02]  /*d570*/  IMAD R213, R216, 0x6, RZ ;  /* 0x00000006d8d57824 */ /* 0x001fe400078e02ff */
[----:B------:R-:W0:Y:S01]  /*d580*/  LDC R216, c[0x0][0x238] ;  /* 0x00008e00ffd87b82 */ /* 0x000e220000000800 */
[----:B------:R-:W-:-:S13]  /*d590*/  ISETP.GT.AND P1, PT, R0, 0x5, PT ;  /* 0x000000050000780c */ /* 0x000fda0003f24270 */
[----:B------:R1:W3:Y:S02]  /*d5a0*/  @P1 LDG.E.U8 R165, desc[UR32][R8.64] ;  /* 0x0000002008a51981 */ /* 0x0002e4000c1e1100 */
[----:B-1----:R-:W-:-:S04]  /*d5b0*/  IADD3 R8, P0, R213, R3, RZ ;  /* 0x00000003d5087210 */ /* 0x002fc80007f1e0ff */
[----:B------:R-:W-:Y:S01]  /*d5c0*/  LEA.HI.X.SX32 R9, R213, R2, 0x1, P0 ;  /* 0x00000002d5097211 */ /* 0x000fe200000f0eff */
[----:B0-----:R-:W-:Y:S02]  /*d5d0*/  IMAD R213, R216, 0x7, RZ ;  /* 0x00000007d8d57824 */ /* 0x001fe400078e02ff */
[----:B------:R-:W0:Y:S01]  /*d5e0*/  LDC R216, c[0x0][0x238] ;  /* 0x00008e00ffd87b82 */ /* 0x000e220000000800 */
[----:B------:R-:W-:Y:S02]  /*d5f0*/  ISETP.GT.AND P1, PT, R0, 0x6, PT ;  /* 0x000000060000780c */ /* 0x000fe40003f24270 */
[----:B------:R-:W-:-:S11]  /*d600*/  PRMT R163, RZ, 0x7610, R163 ;  /* 0x00007610ffa37816 */ /* 0x000fd600000000a3 */
[----:B------:R1:W3:Y:S01]  /*d610*/  @P1 LDG.E.U8 R164, desc[UR32][R8.64] ;  /* 0x0000002008a41981 */ /* 0x0002e2000c1e1100 */
[----:B------:R-:W-:Y:S01]  /*d620*/  ISETP.GT.AND P1, PT, R0, 0x7, PT ;  /* 0x000000070000780c */ /* 0x000fe20003f24270 */
[----:B0-----:R-:W-:Y:S02]  /*d630*/  IMAD.SHL.U32 R4, R216, 0x8, RZ ;  /* 0x00000008d8047824 */ /* 0x001fe400078e00ff */
[----:B------:R-:W0:Y:S01]  /*d640*/  LDC R216, c[0x0][0x238] ;  /* 0x00008e00ffd87b82 */ /* 0x000e220000000800 */
[----:B-1----:R-:W-:-:S04]  /*d650*/  IADD3 R8, P0, R213, R3, RZ ;  /* 0x00000003d5087210 */ /* 0x002fc80007f1e0ff */
[----:B------:R-:W-:-:S05]  /*d660*/  LEA.HI.X.SX32 R9, R213, R2, 0x1, P0 ;  /* 0x00000002d5097211 */ /* 0x000fca00000f0eff */
[----:B------:R1:W3:Y:S02]  /*d670*/  @P1 LDG.E.U8 R163, desc[UR32][R8.64] ;  /* 0x0000002008a31981 */ /* 0x0002e4000c1e1100 */
[----:B-1----:R-:W-:-:S04]  /*d680*/  IADD3 R8, P0, R4, R3, RZ ;  /* 0x0000000304087210 */ /* 0x002fc80007f1e0ff */
[----:B------:R-:W-:Y:S01]  /*d690*/  LEA.HI.X.SX32 R9, R4, R2, 0x1, P0 ;  /* 0x0000000204097211 */ /* 0x000fe200000f0eff */
[----:B0-----:R-:W-:Y:S02]  /*d6a0*/  IMAD R4, R216, 0x9, RZ ;  /* 0x00000009d8047824 */ /* 0x001fe400078e02ff */
[----:B------:R-:W0:Y:S01]  /*d6b0*/  LDC R216, c[0x0][0x238] ;  /* 0x00008e00ffd87b82 */ /* 0x000e220000000800 */
[----:B------:R-:W-:Y:S02]  /*d6c0*/  ISETP.GT.AND P1, PT, R0, 0x8, PT ;  /* 0x000000080000780c */ /* 0x000fe40003f24270 */
[----:B------:R-:W-:-:S11]  /*d6d0*/  PRMT R162, RZ, 0x7610, R162 ;  /* 0x00007610ffa27816 */ /* 0x000fd600000000a2 */
        /* <DEDUP_REMOVED lines=45> */
[----:B0-----:R-:W-:Y:S02]  /*d9b0*/  IMAD.SHL.U32 R4, R216, 0x10, RZ ;  /* 0x00000010d8047824 */ /* 0x001fe400078e00ff */
        /* <DEDUP_REMOVED lines=85> */
[C---:B------:R-:W-:Y:S02]  /*df10*/  ISETP.GT.AND P1, PT, R0.reuse, 0x1b, PT ;  /* 0x0000001b0000780c */ /* 0x040fe40003f24270 */
[----:B------:R-:W-:Y:S02]  /*df20*/  PRMT R16, RZ, 0x7610, R16 ;  /* 0x00007610ff107816 */ /* 0x000fe40000000010 */
[C---:B------:R-:W-:Y:S02]  /*df30*/  ISETP.GT.AND P2, PT, R0.reuse, 0x1c, PT ;  /* 0x0000001c0000780c */ /* 0x040fe40003f44270 */
[----:B------:R-:W-:-:S07]  /*df40*/  ISETP.GT.AND P0, PT, R0, RZ, PT ;  /* 0x000000ff0000720c */ /* 0x000fce0003f04270 */
[----:B------:R1:W3:Y:S01]  /*df50*/  @P1 LDG.E.U8 R16, desc[UR32][R8.64] ;  /* 0x0000002008101981 */ /* 0x0002e2000c1e1100 */
[----:B------:R-:W-:Y:S02]  /*df60*/  PRMT R15, RZ, 0x7610, R15 ;  /* 0x00007610ff0f7816 */ /* 0x000fe4000000000f */
[----:B-1----:R-:W-:-:S04]  /*df70*/  IADD3 R8, P1, R4, R3, RZ ;  /* 0x0000000304087210 */ /* 0x002fc80007f3e0ff */
[----:B------:R-:W-:Y:S01]  /*df80*/  LEA.HI.X.SX32 R9, R4, R2, 0x1, P1 ;  /* 0x0000000204097211 */ /* 0x000fe200008f0eff */
[----:B0-----:R-:W-:Y:S02]  /*df90*/  IMAD R4, R216, 0x1d, RZ ;  /* 0x0000001dd8047824 */ /* 0x001fe400078e02ff */
[----:B------:R-:W0:Y:S01]  /*dfa0*/  LDC R216, c[0x0][0x238] ;  /* 0x00008e00ffd87b82 */ /* 0x000e220000000800 */
[----:B------:R-:W-:Y:S01]  /*dfb0*/  PRMT R10, RZ, 0x7610, R10 ;  /* 0x00007610ff0a7816 */ /* 0x000fe2000000000a */
[----:B------:R1:W3:Y:S01]  /*dfc0*/  @P2 LDG.E.U8 R15, desc[UR32][R8.64] ;  /* 0x00000020080f2981 */ /* 0x0002e2000c1e1100 */
[----:B------:R-:W-:Y:S01]  /*dfd0*/  ISETP.GT.AND P1, PT, R0, 0x1d, PT ;  /* 0x0000001d0000780c */ /* 0x000fe20003f24270 */
[----:B-1----:R-:W-:Y:S02]  /*dfe0*/  @P0 IMAD.MOV.U32 R8, RZ, RZ, R3 ;  /* 0x000000ffff080224 */ /* 0x002fe400078e0003 */
[----:B------:R-:W-:Y:S01]  /*dff0*/  @P0 IMAD.MOV.U32 R9, RZ, RZ, R2 ;  /* 0x000000ffff090224 */ /* 0x000fe200078e0002 */
[----:B------:R-:W-:-:S04]  /*e000*/  PRMT R14, RZ, 0x7610, R14 ;  /* 0x00007610ff0e7816 */ /* 0x000fc8000000000e */
[----:B------:R1:W3:Y:S02]  /*e010*/  @P0 LDG.E.U8 R10, desc[UR32][R8.64] ;  /* 0x00000020080a0981 */ /* 0x0002e4000c1e1100 */
[----:B-1----:R-:W-:-:S04]  /*e020*/  IADD3 R8, P0, R4, R3, RZ ;  /* 0x0000000304087210 */ /* 0x002fc80007f1e0ff */
[----:B------:R-:W-:Y:S01]  /*e030*/  LEA.HI.X.SX32 R9, R4, R2, 0x1, P0 ;  /* 0x0000000204097211 */ /* 0x000fe200000f0eff */
[----:B0-----:R-:W-:-:S04]  /*e040*/  IMAD R4, R216, 0x1e, RZ ;  /* 0x0000001ed8047824 */ /* 0x001fc800078e02ff */
[----:B------:R0:W3:Y:S01]  /*e050*/  @P1 LDG.E.U8 R14, desc[UR32][R8.64] ;  /* 0x00000020080e1981 */ /* 0x0000e2000c1e1100 */
[----:B------:R-:W-:Y:S02]  /*e060*/  ISETP.GT.AND P1, PT, R0, 0x1e, PT ;  /* 0x0000001e0000780c */ /* 0x000fe40003f24270 */
[----:B------:R-:W-:Y:S02]  /*e070*/  PRMT R13, RZ, 0x7610, R13 ;  /* 0x00007610ff0d7816 */ /* 0x000fe4000000000d */
[----:B0-----:R-:W-:-:S04]  /*e080*/  IADD3 R8, P0, R4, R3, RZ ;  /* 0x0000000304087210 */ /* 0x001fc80007f1e0ff */
[----:B------:R-:W-:Y:S01]  /*e090*/  LEA.HI.X.SX32 R9, R4, R2, 0x1, P0 ;  /* 0x0000000204097211 */ /* 0x000fe200000f0eff */
[----:B------:R-:W-:-:S04]  /*e0a0*/  IMAD R4, R217, 0x1f, RZ ;  /* 0x0000001fd9047824 */ /* 0x000fc800078e02ff */
[----:B------:R0:W3:Y:S01]  /*e0b0*/  @P1 LDG.E.U8 R13, desc[UR32][R8.64] ;  /* 0x00000020080d1981 */ /* 0x0000e2000c1e1100 */
[----:B------:R-:W-:Y:S02]  /*e0c0*/  ISETP.GT.AND P1, PT, R0, 0x1f, PT ;  /* 0x0000001f0000780c */ /* 0x000fe40003f24270 */
[----:B------:R-:W-:Y:S02]  /*e0d0*/  PRMT R12, RZ, 0x7610, R12 ;  /* 0x00007610ff0c7816 */ /* 0x000fe4000000000c */
[----:B0-----:R-:W-:-:S04]  /*e0e0*/  IADD3 R8, P0, R4, R3, RZ ;  /* 0x0000000304087210 */ /* 0x001fc80007f1e0ff */
[----:B------:R-:W-:-:S05]  /*e0f0*/  LEA.HI.X.SX32 R9, R4, R2, 0x1, P0 ;  /* 0x0000000204097211 */ /* 0x000fca00000f0eff */
[----:B------:R0:W3:Y:S04]  /*e100*/  @P1 LDG.E.U8 R12, desc[UR32][R8.64] ;  /* 0x00000020080c1981 */ /* 0x0000e8000c1e1100 */
[----:B------:R-:W-:Y:S04]  /*e110*/  STL [R1+0xf54], R3 ;  /* 0x000f540301007387 */ /* 0x000fe80000100800 */
[----:B------:R1:W-:Y:S04]  /*e120*/  STL [R1+0xf48], R2 ;  /* 0x000f480201007387 */ /* 0x0003e80000100800 */
[----:B------:R-:W3:Y:S01]  /*e130*/  LDL R133, [R1+0x928] ;  /* 0x0009280001857983 */ /* 0x000ee20000100800 */
[----:B------:R-:W2:Y:S03]  /*e140*/  S2R R217, SR_TID.X ;  /* 0x0000000000d97919 */ /* 0x000ea60000002100 */
[----:B-1----:R-:W3:Y:S04]  /*e150*/  LDL R2, [R1+0x9b4] ;  /* 0x0009b40001027983 */ /* 0x002ee80000100800 */
[----:B------:R-:W3:Y:S04]  /*e160*/  LDL R137, [R1+0x918] ;  /* 0x0009180001897983 */ /* 0x000ee80000100800 */
[----:B------:R-:W3:Y:S04]  /*e170*/  LDL R136, [R1+0x914] ;  /* 0x0009140001887983 */ /* 0x000ee80000100800 */
[----:B------:R-:W3:Y:S01]  /*e180*/  LDL R135, [R1+0x908] ;  /* 0x0009080001877983 */ /* 0x000ee20000100800 */
[----:B--2---:R-:W-:Y:S01]  /*e190*/  SHF.R.S32.HI R3, RZ, 0x2, R217 ;  /* 0x00000002ff037819 */ /* 0x004fe200000114d9 */
[----:B------:R-:W-:-:S03]  /*e1a0*/  IMAD.SHL.U32 R4, R217, 0x20, RZ ;  /* 0x00000020d9047824 */ /* 0x000fc600078e00ff */
[----:B------:R-:W-:-:S04]  /*e1b0*/  SGXT R3, R3, 0x1 ;  /* 0x000000010303781a */ /* 0x000fc80000000200 */
[----:B------:R-:W-:-:S04]  /*e1c0*/  LOP3.LUT R3, R3, 0x90, RZ, 0xc0, !PT ;  /* 0x0000009003037812 */ /* 0x000fc800078ec0ff */
[----:B------:R-:W-:Y:S02]  /*e1d0*/  LOP3.LUT R3, R3, 0xf60, R4, 0xf8, !PT ;  /* 0x00000f6003037812 */ /* 0x000fe400078ef804 */
[----:B------:R-:W2:Y:S01]  /*e1e0*/  LDL.LU R4, [R1+0x924] ;  /* 0x0009240001047983 */ /* 0x000ea20000300800 */
[----:B------:R-:W-:Y:S02]  /*e1f0*/  LOP3.LUT R168, R168, 0xffff, RZ, 0xc0, !PT ;  /* 0x0000ffffa8a87812 */ /* 0x000fe400078ec0ff */
[----:B----4-:R-:W-:Y:S01]  /*e200*/  LOP3.LUT R167, R167, 0xffff, RZ, 0xc0, !PT ;  /* 0x0000ffffa7a77812 */ /* 0x010fe200078ec0ff */
[----:B------:R-:W4:Y:S01]  /*e210*/  LDL R134, [R1+0x8f8] ;  /* 0x0008f80001867983 */ /* 0x000f220000100800 */
[----:B---3--:R-:W-:Y:S02]  /*e220*/  LOP3.LUT R166, R166, 0xffff, RZ, 0xc0, !PT ;  /* 0x0000ffffa6a67812 */ /* 0x008fe400078ec0ff */
[----:B------:R-:W-:Y:S02]  /*e230*/  LOP3.LUT R165, R165, 0xffff, RZ, 0xc0, !PT ;  /* 0x0000ffffa5a57812 */ /* 0x000fe400078ec0ff */
[----:B------:R-:W-:-:S02]  /*e240*/  LOP3.LUT R164, R164, 0xffff, RZ, 0xc0, !PT ;  /* 0x0000ffffa4a47812 */ /* 0x000fc400078ec0ff */
[----:B------:R-:W-:Y:S02]  /*e250*/  LOP3.LUT R163, R163, 0xffff, RZ, 0xc0, !PT ;  /* 0x0000ffffa3a37812 */ /* 0x000fe400078ec0ff */
[----:B------:R-:W-:Y:S02]  /*e260*/  LOP3.LUT R162, R162, 0xffff, RZ, 0xc0, !PT ;  /* 0x0000ffffa2a27812 */ /* 0x000fe400078ec0ff */
[----:B------:R-:W-:Y:S02]  /*e270*/  LOP3.LUT R161, R161, 0xffff, RZ, 0xc0, !PT ;  /* 0x0000ffffa1a17812 */ /* 0x000fe400078ec0ff */
[----:B------:R-:W-:Y:S02]  /*e280*/  LOP3.LUT R160, R160, 0xffff, RZ, 0xc0, !PT ;  /* 0x0000ffffa0a07812 */ /* 0x000fe400078ec0ff */
[----:B------:R-:W-:Y:S02]  /*e290*/  LOP3.LUT R159, R159, 0xffff, RZ, 0xc0, !PT ;  /* 0x0000ffff9f9f7812 */ /* 0x000fe400078ec0ff */
[----:B------:R-:W-:-:S02]  /*e2a0*/  LOP3.LUT R158, R158, 0xffff, RZ, 0xc0, !PT ;  /* 0x0000ffff9e9e7812 */ /* 0x000fc400078ec0ff */
[----:B------:R-:W-:Y:S02]  /*e2b0*/  LOP3.LUT R157, R157, 0xffff, RZ, 0xc0, !PT ;  /* 0x0000ffff9d9d7812 */ /* 0x000fe400078ec0ff */
[----:B------:R-:W-:Y:S02]  /*e2c0*/  LOP3.LUT R156, R156, 0xffff, RZ, 0xc0, !PT ;  /* 0x0000ffff9c9c7812 */ /* 0x000fe400078ec0ff */
[----:B------:R-:W-:Y:S02]  /*e2d0*/  LOP3.LUT R11, R11, 0xffff, RZ, 0xc0, !PT ;  /* 0x0000ffff0b0b7812 */ /* 0x000fe400078ec0ff */
[----:B------:R-:W-:Y:S02]  /*e2e0*/  LOP3.LUT R169, R169, 0xffff, RZ, 0xc0, !PT ;  /* 0x0000ffffa9a97812 */ /* 0x000fe400078ec0ff */
[----:B------:R-:W-:Y:S02]  /*e2f0*/  PRMT R167, R168, 0x3340, R167 ;  /* 0x00003340a8a77816 */ /* 0x000fe400000000a7 */
[----:B------:R-:W-:-:S02]  /*e300*/  PRMT R165, R166, 0x3340, R165 ;  /* 0x00003340a6a57816 */ /* 0x000fc400000000a5 */
[----:B0-----:R-:W-:Y:S02]  /*e310*/  PRMT R9, R164, 0x3340, R163 ;  /* 0x00003340a4097816 */ /* 0x001fe400000000a3 */
[----:B------:R-:W-:Y:S02]  /*e320*/  PRMT R161, R162, 0x3340, R161 ;  /* 0x00003340a2a17816 */ /* 0x000fe400000000a1 */
[----:B------:R-:W-:Y:S02]  /*e330*/  PRMT R159, R160, 0x3340, R159 ;  /* 0x00003340a09f7816 */ /* 0x000fe4000000009f */
[----:B------:R-:W-:Y:S02]  /*e340*/  PRMT R157, R158, 0x3340, R157 ;  /* 0x000033409e9d7816 */ /* 0x000fe4000000009d */
[----:B------:R-:W-:Y:S02]  /*e350*/  PRMT R11, R156, 0x3340, R11 ;  /* 0x000033409c0b7816 */ /* 0x000fe4000000000b */
[----:B------:R-:W-:-:S02]  /*e360*/  PRMT R9, R165, 0x5410, R9 ;  /* 0x00005410a5097816 */ /* 0x000fc40000000009 */
[----:B------:R-:W-:Y:S02]  /*e370*/  PRMT R11, R157, 0x5410, R11 ;  /* 0x000054109d0b7816 */ /* 0x000fe4000000000b */
        /* <DEDUP_REMOVED lines=11> */
[----:B------:R-:W-:-:S04]  /*e430*/  LOP3.LUT R18, R18, 0xffff, RZ, 0xc0, !PT ;  /* 0x0000ffff12127812 */ /* 0x000fc800078ec0ff */
[----:B------:R-:W-:Y:S02]  /*e440*/  PRMT R18, R19, 0x3340, R18 ;  /* 0x0000334013127816 */ /* 0x000fe40000000012 */
[----:B------:R-:W-:Y:S02]  /*e450*/  LOP3.LUT R17, R17, 0xffff, RZ, 0xc0, !PT ;  /* 0x0000ffff11117812 */ /* 0x000fe400078ec0ff */
[----:B------:R-:W-:Y:S02]  /*e460*/  LOP3.LUT R16, R16, 0xffff, RZ, 0xc0, !PT ;  /* 0x0000ffff10107812 */ /* 0x000fe400078ec0ff */
[----:B------:R-:W-:Y:S02]  /*e470*/  LOP3.LUT R15, R15, 0xffff, RZ, 0xc0, !PT ;  /* 0x0000ffff0f0f7812 */ /* 0x000fe400078ec0ff */
[----:B------:R-:W-:-:S04]  /*e480*/  LOP3.LUT R10, R10, 0xffff, RZ, 0xc0, !PT ;  /* 0x0000ffff0a0a7812 */ /* 0x000fc800078ec0ff */
[----:B------:R-:W-:Y:S02]  /*e490*/  PRMT R8, R10, 0x3340, R169 ;  /* 0x000033400a087816 */ /* 0x000fe400000000a9 */
[----:B------:R-:W-:Y:S02]  /*e4a0*/  PRMT R10, R161, 0x5410, R159 ;  /* 0x00005410a10a7816 */ /* 0x000fe4000000009f */
[----:B------:R-:W-:Y:S01]  /*e4b0*/  PRMT R8, R8, 0x5410, R167 ;  /* 0x0000541008087816 */ /* 0x000fe200000000a7 */
[----:B------:R-:W-:Y:S01]  /*e4c0*/  BAR.SYNC.DEFER_BLOCKING 0x0 ;  /* 0x0000000000007b1d */ /* 0x000fe20000010000 */
[----:B------:R-:W-:-:S04]  /*e4d0*/  LOP3.LUT R14, R14, 0xffff, RZ, 0xc0, !PT ;  /* 0x0000ffff0e0e7812 */ /* 0x000fc800078ec0ff */
[----:B------:R-:W-:Y:S01]  /*e4e0*/  PRMT R14, R15, 0x3340, R14 ;  /* 0x000033400f0e7816 */ /* 0x000fe2000000000e */
[----:B------:R0:W-:Y:S01]  /*e4f0*/  STS.128 [R3+UR5+0x4000], R8 ;  /* 0x0040000803007988 */ /* 0x0001e20008000c05 */
[----:B------:R-:W-:Y:S02]  /*e500*/  LOP3.LUT R13, R13, 0xffff, RZ, 0xc0, !PT ;  /* 0x0000ffff0d0d7812 */ /* 0x000fe400078ec0ff */
[----:B0-----:R-:W-:Y:S01]  /*e510*/  PRMT R8, R153, 0x3340, R152 ;  /* 0x0000334099087816 */ /* 0x001fe20000000098 */
[----:B------:R-:W3:Y:S01]  /*e520*/  LDL R3, [R1+0x8f4] ;  /* 0x0008f40001037983 */ /* 0x000ee20000100800 */
[----:B------:R-:W-:Y:S02]  /*e530*/  PRMT R9, R21, 0x3340, R20 ;  /* 0x0000334015097816 */ /* 0x000fe40000000014 */
[----:B------:R-:W-:Y:S02]  /*e540*/  PRMT R10, R17, 0x3340, R16 ;  /* 0x00003340110a7816 */ /* 0x000fe40000000010 */
[----:B------:R-:W-:-:S04]  /*e550*/  LOP3.LUT R12, R12, 0xffff, RZ, 0xc0, !PT ;  /* 0x0000ffff0c0c7812 */ /* 0x000fc800078ec0ff */
[----:B------:R-:W-:Y:S02]  /*e560*/  PRMT R11, R13, 0x3340, R12 ;  /* 0x000033400d0b7816 */ /* 0x000fe4000000000c */
[----:B------:R-:W-:Y:S02]  /*e570*/  PRMT R8, R154, 0x5410, R8 ;  /* 0x000054109a087816 */ /* 0x000fe40000000008 */
[----:B------:R-:W-:Y:S02]  /*e580*/  PRMT R9, R22, 0x5410, R9 ;  /* 0x0000541016097816 */ /* 0x000fe40000000009 */
[----:B------:R-:W-:Y:S02]  /*e590*/  PRMT R10, R18, 0x5410, R10 ;  /* 0x00005410120a7816 */ /* 0x000fe4000000000a */
[----:B------:R-:W-:-:S05]  /*e5a0*/  PRMT R11, R14, 0x5410, R11 ;  /* 0x000054100e0b7816 */ /* 0x000fca000000000b */
[----:B------:R0:W-:Y:S04]  /*e5b0*/  STS.128 [R2+UR5+0x4000], R8 ;  /* 0x0040000802007988 */ /* 0x0001e80008000c05 */
[----:B0-----:R-:W4:Y:S01]  /*e5c0*/  LDL.LU R2, [R1+0x904] ;  /* 0x0009040001027983 */ /* 0x001f220000300800 */
[----:B------:R-:W-:Y:S02]  /*e5d0*/  IADD3 R8, P1, R5, R201, RZ ;  /* 0x000000c905087210 */ /* 0x000fe40007f3e0ff */
[----:B------:R-:W-:Y:S01]  /*e5e0*/  ISETP.GE.AND P0, PT, R6, R0, PT ;  /* 0x000000000600720c */ /* 0x000fe20003f06270 */
[----:B------:R0:W-:Y:S02]  /*e5f0*/  STL [R1+0xf44], R6 ;  /* 0x000f440601007387 */ /* 0x0001e40000100800 */
[----:B------:R-:W-:Y:S01]  /*e600*/  IMAD.X R9, R197, 0x1, R200, P1 ;  /* 0x00000001c5097824 */ /* 0x000fe200008e06c8 */
[----:B------:R-:W-:Y:S01]  /*e610*/  IADD3 R14, P1, R5, R133, RZ ;  /* 0x00000085050e7210 */ /* 0x000fe20007f3e0ff */
[----:B0-----:R-:W3:Y:S04]  /*e620*/  LDL.LU R6, [R1+0x91c] ;  /* 0x00091c0001067983 */ /* 0x001ee80000300800 */
[----:B------:R-:W3:Y:S04]  /*e630*/  LDL R133, [R1+0x8e8] ;  /* 0x0008e80001857983 */ /* 0x000ee80000100800 */
[----:B------:R-:W3:Y:S04]  /*e640*/  LDL R143, [R1+0x8e4] ;  /* 0x0008e400018f7983 */ /* 0x000ee80000100800 */
[----:B------:R-:W3:Y:S01]  /*e650*/  LDL R138, [R1+0x8d8] ;  /* 0x0008d800018a7983 */ /* 0x000ee20000100800 */
[----:B--2---:R-:W-:Y:S01]  /*e660*/  IMAD.X R15, R197, 0x1, R4, P1 ;  /* 0x00000001c50f7824 */ /* 0x004fe200008e0604 */
[----:B------:R-:W-:-:S02]  /*e670*/  IADD3 R12, P1, R5, R137, RZ ;  /* 0x00000089050c7210 */ /* 0x000fc40007f3e0ff */
[----:B------:R0:W-:Y:S04]  /*e680*/  STL [R1+0xf4c], R4 ;  /* 0x000f4c0401007387 */ /* 0x0001e80000100800 */
[----:B------:R-:W2:Y:S01]  /*e690*/  LDL R137, [R1+0x8d4] ;  /* 0x0008d40001897983 */ /* 0x000ea20000100800 */
[----:B------:R-:W-:-:S03]  /*e6a0*/  IMAD.X R13, R197, 0x1, R136, P1 ;  /* 0x00000001c50d7824 */ /* 0x000fc600008e0688 */
[----:B------:R-:W2:Y:S01]  /*e6b0*/  LDL R136, [R1+0x8c8] ;  /* 0x0008c80001887983 */ /* 0x000ea20000100800 */
[----:B------:R-:W-:-:S03]  /*e6c0*/  PRMT R198, RZ, 0x7610, R198 ;  /* 0x00007610ffc67816 */ /* 0x000fc600000000c6 */
[----:B------:R-:W2:Y:S04]  /*e6d0*/  LDL R142, [R1+0x8c4] ;  /* 0x0008c400018e7983 */ /* 0x000ea80000100800 */
[----:B------:R1:W2:Y:S04]  /*e6e0*/  @!P0 LDG.E.U8 R198, desc[UR32][R8.64] ;  /* 0x0000002008c68981 */ /* 0x0002a8000c1e1100 */
[----:B0-----:R-:W2:Y:S04]  /*e6f0*/  LDL.LU R4, [R1+0x8fc] ;  /* 0x0008fc0001047983 */ /* 0x001ea80000300800 */
[----:B------:R-:W2:Y:S01]  /*e700*/  LDL R141, [R1+0x8b4] ;  /* 0x0008b400018d7983 */ /* 0x000ea20000100800 */
[----:B-1----:R-:W-:-:S03]  /*e710*/  IADD3 R8, P1, R5, R135, RZ ;  /* 0x0000008705087210 */ /* 0x002fc60007f3e0ff */
[----:B------:R-:W2:Y:S01]  /*e720*/  LDL R135, [R1+0x8b8] ;  /* 0x0008b80001877983 */ /* 0x000ea20000100800 */
[----:B------:R-:W-:Y:S02]  /*e730*/  PRMT R19, RZ, 0x7610, R19 ;  /* 0x00007610ff137816 */ /* 0x000fe40000000013 */
[----:B------:R-:W-:Y:S01]  /*e740*/  PRMT R18, RZ, 0x7610, R18 ;  /* 0x00007610ff127816 */ /* 0x000fe20000000012 */
[----:B----4-:R-:W-:Y:S01]  /*e750*/  IMAD.X R9, R197, 0x1, R2, P1 ;  /* 0x00000001c5097824 */ /* 0x010fe200008e0602 */
[----:B------:R0:W-:Y:S04]  /*e760*/  STL [R1+0xf50], R2 ;  /* 0x000f500201007387 */ /* 0x0001e80000100800 */
[----:B------:R-:W4:Y:S04]  /*e770*/  LDL R140, [R1+0x8a8] ;  /* 0x0008a800018c7983 */ /* 0x000f280000100800 */
[----:B------:R1:W4:Y:S04]  /*e780*/  @!P0 LDG.E.U8 R19, desc[UR32][R8.64] ;  /* 0x0000002008138981 */ /* 0x000328000c1e1100 */
[----:B------:R-:W4:Y:S01]  /*e790*/  LDL R139, [R1+0x898] ;  /* 0x00089800018b7983 */ /* 0x000f220000100800 */
[----:B-1----:R-:W-:-:S03]  /*e7a0*/  IADD3 R8, P1, R5, R134, RZ ;  /* 0x0000008605087210 */ /* 0x002fc60007f3e0ff */
[----:B------:R-:W4:Y:S02]  /*e7b0*/  LDL R134, [R1+0x8a4] ;  /* 0x0008a40001867983 */ /* 0x000f240000100800 */
[----:B---3--:R-:W-:Y:S02]  /*e7c0*/  IMAD.X R9, R197, 0x1, R3, P1 ;  /* 0x00000001c5097824 */ /* 0x008fe400008e0603 */
[----:B------:R-:W3:Y:S04]  /*e7d0*/  LDL.LU R3, [R1+0x920] ;  /* 0x0009200001037983 */ /* 0x000ee80000300800 */
[----:B------:R1:W3:Y:S04]  /*e7e0*/  @!P0 LDG.E.U8 R18, desc[UR32][R8.64] ;  /* 0x0000002008128981 */ /* 0x0002e8000c1e1100 */
[----:B0-----:R-:W3:Y:S01]  /*e7f0*/  LDL.LU R2, [R1+0x8ec] ;  /* 0x0008ec0001027983 */ /* 0x001ee20000300800 */
[----:B------:R-:W-:-:S02]  /*e800*/  PRMT R17, RZ, 0x7610, R17 ;  /* 0x00007610ff117816 */ /* 0x000fc40000000011 */
[----:B------:R-:W-:Y:S01]  /*e810*/  PRMT R16, RZ, 0x7610, R16 ;  /* 0x00007610ff107816 */ /* 0x000fe20000000010 */
[----:B------:R-:W3:Y:S01]  /*e820*/  LDL R144, [R1+0x7d8] ;  /* 0x0007d80001907983 */ /* 0x000ee20000100800 */
[----:B-1----:R-:W-:-:S03]  /*e830*/  IADD3 R8, P1, R5, R133, RZ ;  /* 0x0000008505087210 */ /* 0x002fc60007f3e0ff */
[----:B------:R-:W3:Y:S02]  /*e840*/  LDL R133, [R1+0x894] ;  /* 0x0008940001857983 */ /* 0x000ee40000100800 */
[----:B------:R-:W-:Y:S02]  /*e850*/  IMAD.X R9, R197, 0x1, R143, P1 ;  /* 0x00000001c5097824 */ /* 0x000fe400008e068f */
[----:B------:R-:W3:Y:S04]  /*e860*/  LDL R143, [R1+0x888] ;  /* 0x00088800018f7983 */ /* 0x000ee80000100800 */
[----:B------:R0:W3:Y:S02]  /*e870*/  @!P0 LDG.E.U8 R17, desc[UR32][R8.64] ;  /* 0x0000002008118981 */ /* 0x0000e4000c1e1100 */
[----:B0-----:R-:W-:-:S02]  /*e880*/  IADD3 R8, P1, R5, R138, RZ ;  /* 0x0000008a05087210 */ /* 0x001fc40007f3e0ff */
[----:B------:R-:W3:Y:S03]  /*e890*/  LDL R138, [R1+0x884] ;  /* 0x00088400018a7983 */ /* 0x000ee60000100800 */
[----:B--2---:R-:W-:Y:S02]  /*e8a0*/  IMAD.X R9, R197, 0x1, R137, P1 ;  /* 0x00000001c5097824 */ /* 0x004fe400008e0689 */
[----:B------:R-:W2:Y:S01]  /*e8b0*/  LDL R137, [R1+0x878] ;  /* 0x0008780001897983 */ /* 0x000ea20000100800 */
[----:B------:R-:W-:-:S03]  /*e8c0*/  PRMT R21, RZ, 0x7610, R21 ;  /* 0x00007610ff157816 */ /* 0x000fc60000000015 */
[----:B------:R0:W2:Y:S04]  /*e8d0*/  @!P0 LDG.E.U8 R16, desc[UR32][R8.64] ;  /* 0x0000002008108981 */ /* 0x0000a8000c1e1100 */
[----:B------:R1:W2:Y:S01]  /*e8e0*/  @!P0 LDG.E.U8 R21, desc[UR32][R14.64] ;  /* 0x000000200e158981 */ /* 0x0002a2000c1e1100 */
[----:B0-----:R-:W-:-:S03]  /*e8f0*/  IADD3 R8, P1, R5, R136, RZ ;  /* 0x0000008805087210 */ /* 0x001fc60007f3e0ff */
[----:B------:R-:W2:Y:S01]  /*e900*/  LDL R136, [R1+0x874] ;  /* 0x0008740001887983 */ /* 0x000ea20000100800 */
[----:B-1----:R-:W-:Y:S01]  /*e910*/  PRMT R15, RZ, 0x7610, R15 ;  /* 0x00007610ff0f7816 */ /* 0x002fe2000000000f */
[----:B------:R-:W-:Y:S02]  /*e920*/  IMAD.X R9, R197, 0x1, R142, P1 ;  /* 0x00000001c5097824 */ /* 0x000fe400008e068e */
[----:B------:R-:W2:Y:S04]  /*e930*/  LDL R142, [R1+0x868] ;  /* 0x00086800018e7983 */ /* 0x000ea80000100800 */
[----:B------:R0:W2:Y:S01]  /*e940*/  @!P0 LDG.E.U8 R15, desc[UR32][R8.64] ;  /* 0x00000020080f8981 */ /* 0x0000a2000c1e1100 */
[----:B------:R-:W-:Y:S02]  /*e950*/  PRMT R14, RZ, 0x7610, R14 ;  /* 0x00007610ff0e7816 */ /* 0x000fe4000000000e */
[----:B0-----:R-:W-:-:S02]  /*e960*/  IADD3 R8, P1, R5, R135, RZ ;  /* 0x0000008705087210 */ /* 0x001fc40007f3e0ff */
[----:B------:R-:W2:Y:S03]  /*e970*/  LDL R135, [R1+0x864] ;  /* 0x0008640001877983 */ /* 0x000ea60000100800 */
[----:B------:R-:W-:Y:S02]  /*e980*/  IMAD.X R9, R197, 0x1, R141, P1 ;  /* 0x00000001c5097824 */ /* 0x000fe400008e068d */
[----:B------:R-:W2:Y:S01]  /*e990*/  LDL R141, [R1+0x858] ;  /* 0x00085800018d7983 */ /* 0x000ea20000100800 */
[----:B------:R-:W-:-:S03]  /*e9a0*/  PRMT R20, RZ, 0x7610, R20 ;  /* 0x00007610ff147816 */ /* 0x000fc60000000014 */
[----:B------:R-:W2:Y:S04]  /*e9b0*/  @!P0 LDG.E.U8 R14, desc[UR32][R8.64] ;  /* 0x00000020080e8981 */ /* 0x000ea8000c1e1100 */
[----:B------:R0:W2:Y:S02]  /*e9c0*/  @!P0 LDG.E.U8 R20, desc[UR32][R12.64] ;  /* 0x000000200c148981 */ /* 0x0000a4000c1e1100 */
[----:B0-----:R-:W-:Y:S02]  /*e9d0*/  PRMT R13, RZ, 0x7610, R13 ;  /* 0x00007610ff0d7816 */ /* 0x001fe4000000000d */
[----:B----4-:R-:W-:Y:S02]  /*e9e0*/  IADD3 R8, P1, R5, R140, RZ ;  /* 0x0000008c05087210 */ /* 0x010fe40007f3e0ff */
[----:B------:R-:W4:Y:S03]  /*e9f0*/  LDL R140, [R1+0x854] ;  /* 0x00085400018c7983 */ /* 0x000f260000100800 */
[----:B------:R-:W-:-:S02]  /*ea00*/  IMAD.X R9, R197, 0x1, R134, P1 ;  /* 0x00000001c5097824 */ /* 0x000fc400008e0686 */
[----:B------:R-:W4:Y:S04]  /*ea10*/  LDL R134, [R1+0x848] ;  /* 0x0008480001867983 */ /* 0x000f280000100800 */
[----:B------:R0:W4:Y:S02]  /*ea20*/  @!P0 LDG.E.U8 R13, desc[UR32][R8.64] ;  /* 0x00000020080d8981 */ /* 0x000124000c1e1100 */
[----:B0-----:R-:W-:Y:S02]  /*ea30*/  IADD3 R8, P1, R5, R139, RZ ;  /* 0x0000008b05087210 */ /* 0x001fe40007f3e0ff */
[----:B------:R-:W4:Y:S03]  /*ea40*/  LDL R139, [R1+0x844] ;  /* 0x00084400018b7983 */ /* 0x000f260000100800 */
[----:B---3--:R-:W-:-:S02]  /*ea50*/  IMAD.X R9, R197, 0x1, R133, P1 ;  /* 0x00000001c5097824 */ /* 0x008fc400008e0685 */
[----:B------:R-:W3:Y:S01]  /*ea60*/  LDL R133, [R1+0x838] ;  /* 0x0008380001857983 */ /* 0x000ee20000100800 */
[----:B------:R-:W-:-:S06]  /*ea70*/  PRMT R12, RZ, 0x7610, R12 ;  /* 0x00007610ff0c7816 */ /* 0x000fcc000000000c */
[----:B------:R0:W3:Y:S01]  /*ea80*/  @!P0 LDG.E.U8 R12, desc[UR32][R8.64] ;  /* 0x00000020080c8981 */ /* 0x0000e2000c1e1100 */
[----:B------:R-:W-:Y:S02]  /*ea90*/  PRMT R11, RZ, 0x7610, R11 ;  /* 0x00007610ff0b7816 */ /* 0x000fe4000000000b */
[----:B0-----:R-:W-:Y:S02]  /*eaa0*/  IADD3 R8, P1, R5, R143, RZ ;  /* 0x0000008f05087210 */ /* 0x001fe40007f3e0ff */
[----:B------:R-:W3:Y:S03]  /*eab0*/  LDL R143, [R1+0x834] ;  /* 0x00083400018f7983 */ /* 0x000ee60000100800 */
[----:B------:R-:W-:Y:S02]  /*eac0*/  IMAD.X R9, R197, 0x1, R138, P1 ;  /* 0x00000001c5097824 */ /* 0x000fe400008e068a */
[----:B------:R-:W3:Y:S04]  /*ead0*/  LDL R138, [R1+0x828] ;  /* 0x00082800018a7983 */ /* 0x000ee80000100800 */
[----:B------:R2:W3:Y:S01]  /*eae0*/  @!P0 LDG.E.U8 R11, desc[UR32][R8.64] ;  /* 0x00000020080b8981 */ /* 0x0004e2000c1e1100 */
[----:B------:R-:W-:-:S02]  /*eaf0*/  PRMT R10, RZ, 0x7610, R10 ;  /* 0x00007610ff0a7816 */ /* 0x000fc4000000000a */
[----:B--2---:R-:W-:Y:S02]  /*eb00*/  IADD3 R8, P1, R5, R137, RZ ;  /* 0x0000008905087210 */ /* 0x004fe40007f3e0ff */
[----:B------:R-:W2:Y:S03]  /*eb10*/  LDL R137, [R1+0x824] ;  /* 0x0008240001897983 */ /* 0x000ea60000100800 */
[----:B------:R-:W-:Y:S02]  /*eb20*/  IMAD.X R9, R197, 0x1, R136, P1 ;  /* 0x00000001c5097824 */ /* 0x000fe400008e0688 */
[----:B------:R-:W2:Y:S04]  /*eb30*/  LDL R136, [R1+0x818] ;  /* 0x0008180001887983 */ /* 0x000ea80000100800 */
[----:B------:R0:W2:Y:S01]  /*eb40*/  @!P0 LDG.E.U8 R10, desc[UR32][R8.64] ;  /* 0x00000020080a8981 */ /* 0x0000a2000c1e1100 */
[----:B------:R-:W-:-:S02]  /*eb50*/  PRMT R22, RZ, 0x7610, R22 ;  /* 0x00007610ff167816 */ /* 0x000fc40000000016 */
[----:B0-----:R-:W-:Y:S02]  /*eb60*/  IADD3 R8, P1, R5, R142, RZ ;  /* 0x0000008e05087210 */ /* 0x001fe40007f3e0ff */
[----:B------:R-:W2:Y:S03]  /*eb70*/  LDL R142, [R1+0x814] ;  /* 0x00081400018e7983 */ /* 0x000ea60000100800 */
[----:B------:R-:W-:Y:S02]  /*eb80*/  IMAD.X R9, R197, 0x1, R135, P1 ;  /* 0x00000001c5097824 */ /* 0x000fe400008e0687 */
[----:B------:R-:W2:Y:S04]  /*eb90*/  LDL R135, [R1+0x808] ;  /* 0x0008080001877983 */ /* 0x000ea80000100800 */
[----:B------:R0:W2:Y:S01]  /*eba0*/  @!P0 LDG.E.U8 R22, desc[UR32][R8.64] ;  /* 0x0000002008168981 */ /* 0x0000a2000c1e1100 */
[----:B------:R-:W-:-:S02]  /*ebb0*/  PRMT R23, RZ, 0x7610, R23 ;  /* 0x00007610ff177816 */ /* 0x000fc40000000017 */
[----:B0-----:R-:W-:Y:S02]  /*ebc0*/  IADD3 R8, P1, R5, R141, RZ ;  /* 0x0000008d05087210 */ /* 0x001fe40007f3e0ff */
[----:B------:R-:W2:Y:S01]  /*ebd0*/  LDL R141, [R1+0x804] ;  /* 0x00080400018d7983 */ /* 0x000ea20000100800 */
[----:B------:R-:W-:Y:S02]  /*ebe0*/  PRMT R152, RZ, 0x7610, R152 ;  /* 0x00007610ff987816 */ /* 0x000fe40000000098 */
[----:B----4-:R-:W-:Y:S02]  /*ebf0*/  IMAD.X R9, R197, 0x1, R140, P1 ;  /* 0x00000001c5097824 */ /* 0x010fe400008e068c */
[----:B------:R-:W4:Y:S04]  /*ec00*/  LDL R140, [R1+0x7f8] ;  /* 0x0007f800018c7983 */ /* 0x000f280000100800 */
[----:B------:R0:W4:Y:S02]  /*ec10*/  @!P0 LDG.E.U8 R23, desc[UR32][R8.64] ;  /* 0x0000002008178981 */ /* 0x000124000c1e1100 */
[----:B0-----:R-:W-:-:S02]  /*ec20*/  IADD3 R8, P1, R5, R134, RZ ;  /* 0x0000008605087210 */ /* 0x001fc40007f3e0ff */
[----:B------:R-:W4:Y:S03]  /*ec30*/  LDL R134, [R1+0x7f4] ;  /* 0x0007f40001867983 */ /* 0x000f260000100800 */
[----:B------:R-:W-:Y:S02]  /*ec40*/  IMAD.X R9, R197, 0x1, R139, P1 ;  /* 0x00000001c5097824 */ /* 0x000fe400008e068b */
[----:B------:R-:W4:Y:S04]  /*ec50*/  LDL R139, [R1+0x7e8] ;  /* 0x0007e800018b7983 */ /* 0x000f280000100800 */
[----:B------:R3:W4:Y:S02]  /*ec60*/  @!P0 LDG.E.U8 R152, desc[UR32][R8.64] ;  /* 0x0000002008988981 */ /* 0x000724000c1e1100 */
[----:B---3--:R-:W-:-:S02]  /*ec70*/  IADD3 R8, P1, R5, R133, RZ ;  /* 0x0000008505087210 */ /* 0x008fc40007f3e0ff */
[----:B------:R-:W3:Y:S01]  /*ec80*/  LDL R133, [R1+0x7e4] ;  /* 0x0007e40001857983 */ /* 0x000ee20000100800 */
[----:B------:R-:W-:Y:S02]  /*ec90*/  PRMT R154, RZ, 0x7610, R154 ;  /* 0x00007610ff9a7816 */ /* 0x000fe4000000009a */
[----:B------:R-:W-:Y:S01]  /*eca0*/  IMAD.X R9, R197, 0x1, R143, P1 ;  /* 0x00000001c5097824 */ /* 0x000fe200008e068f */
[----:B------:R-:W-:Y:S01]  /*ecb0*/  PRMT R156, RZ, 0x7610, R156 ;  /* 0x00007610ff9c7816 */ /* 0x000fe2000000009c */
[----:B------:R-:W3:Y:S04]  /*ecc0*/  LDL R143, [R1+0x7b8] ;  /* 0x0007b800018f7983 */ /* 0x000ee80000100800 */
[----:B------:R0:W3:Y:S02]  /*ecd0*/  @!P0 LDG.E.U8 R154, desc[UR32][R8.64] ;  /* 0x00000020089a8981 */ /* 0x0000e4000c1e1100 */
[----:B0-----:R-:W-:-:S02]  /*ece0*/  IADD3 R8, P1, R5, R138, RZ ;  /* 0x0000008a05087210 */ /* 0x001fc40007f3e0ff */
[----:B------:R-:W3:Y:S03]  /*ecf0*/  LDL R138, [R1+0x7d4] ;  /* 0x0007d400018a7983 */ /* 0x000ee60000100800 */
[----:B--2---:R-:W-:Y:S02]  /*ed00*/  IMAD.X R9, R197, 0x1, R137, P1 ;  /* 0x00000001c5097824 */ /* 0x004fe400008e0689 */
[----:B------:R-:W2:Y:S04]  /*ed10*/  LDL R137, [R1+0x7c8] ;  /* 0x0007c80001897983 */ /* 0x000ea80000100800 */
[----:B------:R0:W2:Y:S01]  /*ed20*/  @!P0 LDG.E.U8 R156, desc[UR32][R8.64] ;  /* 0x00000020089c8981 */ /* 0x0000a2000c1e1100 */
[----:B------:R-:W-:-:S02]  /*ed30*/  PRMT R158, RZ, 0x7610, R158 ;  /* 0x00007610ff9e7816 */ /* 0x000fc4000000009e */
[----:B0-----:R-:W-:Y:S02]  /*ed40*/  IADD3 R8, P1, R5, R136, RZ ;  /* 0x0000008805087210 */ /* 0x001fe40007f3e0ff */
[----:B------:R-:W2:Y:S03]  /*ed50*/  LDL R136, [R1+0x7c4] ;  /* 0x0007c40001887983 */ /* 0x000ea60000100800 */
[----:B------:R-:W-:Y:S01]  /*ed60*/  IMAD.X R9, R197, 0x1, R142, P1 ;  /* 0x00000001c5097824 */ /* 0x000fe200008e068e */
[----:B------:R-:W-:Y:S01]  /*ed70*/  PRMT R160, RZ, 0x7610, R160 ;  /* 0x00007610ffa07816 */ /* 0x000fe200000000a0 */
[----:B------:R-:W2:Y:S04]  /*ed80*/  LDL R142, [R1+0x7a8] ;  /* 0x0007a800018e7983 */ /* 0x000ea80000100800 */
[----:B------:R0:W2:Y:S02]  /*ed90*/  @!P0 LDG.E.U8 R158, desc[UR32][R8.64] ;  /* 0x00000020089e8981 */ /* 0x0000a4000c1e1100 */
[----:B0-----:R-:W-:-:S02]  /*eda0*/  IADD3 R8, P1, R5, R135, RZ ;  /* 0x0000008705087210 */ /* 0x001fc40007f3e0ff */
[----:B------:R-:W2:Y:S03]  /*edb0*/  LDL R135, [R1+0x7b4] ;  /* 0x0007b40001877983 */ /* 0x000ea60000100800 */
[----:B------:R-:W-:Y:S02]  /*edc0*/  IMAD.X R9, R197, 0x1, R141, P1 ;  /* 0x00000001c5097824 */ /* 0x000fe400008e068d */
[----:B------:R-:W2:Y:S04]  /*edd0*/  LDL R141, [R1+0x7a4] ;  /* 0x0007a400018d7983 */ /* 0x000ea80000100800 */
[----:B------:R4:W2:Y:S01]  /*ede0*/  @!P0 LDG.E.U8 R160, desc[UR32][R8.64] ;  /* 0x0000002008a08981 */ /* 0x0008a2000c1e1100 */
[----:B------:R-:W-:-:S02]  /*edf0*/  PRMT R162, RZ, 0x7610, R162 ;  /* 0x00007610ffa27816 */ /* 0x000fc400000000a2 */
[----:B----4-:R-:W-:Y:S02]  /*ee00*/  IADD3 R8, P1, R5, R140, RZ ;  /* 0x0000008c05087210 */ /* 0x010fe40007f3e0ff */
[----:B------:R-:W4:Y:S03]  /*ee10*/  LDL R140, [R1+0x794] ;  /* 0x00079400018c7983 */ /* 0x000f260000100800 */
[----:B------:R-:W-:Y:S02]  /*ee20*/  IMAD.X R9, R197, 0x1, R134, P1 ;  /* 0x00000001c5097824 */ /* 0x000fe400008e0686 */
[----:B------:R-:W4:Y:S04]  /*ee30*/  LDL R134, [R1+0x798] ;  /* 0x0007980001867983 */ /* 0x000f280000100800 */
[----:B------:R0:W4:Y:S02]  /*ee40*/  @!P0 LDG.E.U8 R162, desc[UR32][R8.64] ;  /* 0x0000002008a28981 */ /* 0x000124000c1e1100 */
[----:B0-----:R-:W-:-:S02]  /*ee50*/  IADD3 R8, P1, R5, R139, RZ ;  /* 0x0000008b05087210 */ /* 0x001fc40007f3e0ff */
[----:B------:R-:W4:Y:S03]  /*ee60*/  LDL R139, [R1+0x788] ;  /* 0x00078800018b7983 */ /* 0x000f260000100800 */
[----:B---3--:R-:W-:Y:S02]  /*ee70*/  IMAD.X R9, R197, 0x1, R133, P1 ;  /* 0x00000001c5097824 */ /* 0x008fe400008e0685 */
[----:B------:R-:W3:Y:S01]  /*ee80*/  LDL R133, [R1+0x784] ;  /* 0x0007840001857983 */ /* 0x000ee20000100800 */
[----:B------:R-:W-:-:S06]  /*ee90*/  PRMT R164, RZ, 0x7610, R164 ;  /* 0x00007610ffa47816 */ /* 0x000fcc00000000a4 */
[----:B------:R0:W3:Y:S01]  /*eea0*/  @!P0 LDG.E.U8 R164, desc[UR32][R8.64] ;  /* 0x0000002008a48981 */ /* 0x0000e2000c1e1100 */
[----:B------:R-:W-:Y:S02]  /*eeb0*/  PRMT R166, RZ, 0x7610, R166 ;  /* 0x00007610ffa67816 */ /* 0x000fe400000000a6 */
[----:B0-----:R-:W-:Y:S02]  /*eec0*/  IADD3 R8, P1, R5, R144, RZ ;  /* 0x0000009005087210 */ /* 0x001fe40007f3e0ff */
[----:B------:R-:W-:Y:S01]  /*eed0*/  PRMT R168, RZ, 0x7610, R168 ;  /* 0x00007610ffa87816 */ /* 0x000fe200000000a8 */
[----:B------:R-:W3:Y:S02]  /*eee0*/  LDL R144, [R1+0x708] ;  /* 0x0007080001907983 */ /* 0x000ee40000100800 */
[----:B------:R-:W-:Y:S02]  /*eef0*/  IMAD.X R9, R197, 0x1, R138, P1 ;  /* 0x00000001c5097824 */ /* 0x000fe400008e068a */
[----:B------:R-:W3:Y:S04]  /*ef00*/  LDL R138, [R1+0x778] ;  /* 0x00077800018a7983 */ /* 0x000ee80000100800 */
[----:B------:R2:W3:Y:S02]  /*ef10*/  @!P0 LDG.E.U8 R166, desc[UR32][R8.64] ;  /* 0x0000002008a68981 */ /* 0x0004e4000c1e1100 */
[----:B--2---:R-:W-:-:S02]  /*ef20*/  IADD3 R8, P1, R5, R137, RZ ;  /* 0x0000008905087210 */ /* 0x004fc40007f3e0ff */
        /* <DEDUP_REMOVED lines=23> */
[----:B------:R-:W-:Y:S01]  /*f0a0*/  PRMT R186, RZ, 0x7610, R186 ;  /* 0x00007610ffba7816 */ /* 0x000fe200000000ba */
[----:B------:R-:W4:Y:S02]  /*f0b0*/  LDL R139, [R1+0x728] ;  /* 0x00072800018b7983 */ /* 0x000f240000100800 */
[----:B---3--:R-:W-:Y:S02]  /*f0c0*/  IMAD.X R9, R197, 0x1, R133, P1 ;  /* 0x00000001c5097824 */ /* 0x008fe400008e0685 */
[----:B------:R-:W3:Y:S04]  /*f0d0*/  LDL R133, [R1+0x734] ;  /* 0x0007340001857983 */ /* 0x000ee80000100800 */
[----:B------:R0:W3:Y:S01]  /*f0e0*/  @!P0 LDG.E.U8 R186, desc[UR32][R8.64] ;  /* 0x0000002008ba8981 */ /* 0x0000e2000c1e1100 */
[----:B------:R-:W-:-:S02]  /*f0f0*/  PRMT R185, RZ, 0x7610, R185 ;  /* 0x00007610ffb97816 */ /* 0x000fc400000000b9 */
[----:B------:R-:W-:Y:S02]  /*f100*/  PRMT R184, RZ, 0x7610, R184 ;  /* 0x00007610ffb87816 */ /* 0x000fe400000000b8 */
[----:B0-----:R-:W-:Y:S02]  /*f110*/  IADD3 R8, P1, R5, R138, RZ ;  /* 0x0000008a05087210 */ /* 0x001fe40007f3e0ff */
[----:B------:R-:W3:Y:S03]  /*f120*/  LDL R138, [R1+0x724] ;  /* 0x00072400018a7983 */ /* 0x000ee60000100800 */
[----:B--2---:R-:W-:Y:S02]  /*f130*/  IMAD.X R9, R197, 0x1, R137, P1 ;  /* 0x00000001c5097824 */ /* 0x004fe400008e0689 */
[----:B------:R-:W2:Y:S04]  /*f140*/  LDL R137, [R1+0x718] ;  /* 0x0007180001897983 */ /* 0x000ea80000100800 */
[----:B------:R0:W2:Y:S02]  /*f150*/  @!P0 LDG.E.U8 R185, desc[UR32][R8.64] ;  /* 0x0000002008b98981 */ /* 0x0000a4000c1e1100 */
[----:B0-----:R-:W-:-:S02]  /*f160*/  IADD3 R8, P1, R5, R136, RZ ;  /* 0x0000008805087210 */ /* 0x001fc40007f3e0ff */
[----:B------:R-:W2:Y:S03]  /*f170*/  LDL R136, [R1+0x714] ;  /* 0x0007140001887983 */ /* 0x000ea60000100800 */
[----:B------:R-:W-:Y:S02]  /*f180*/  IMAD.X R9, R197, 0x1, R143, P1 ;  /* 0x00000001c5097824 */ /* 0x000fe400008e068f */
[----:B------:R-:W2:Y:S04]  /*f190*/  LDL R143, [R1+0x6f8] ;  /* 0x0006f800018f7983 */ /* 0x000ea80000100800 */
[----:B------:R0:W2:Y:S02]  /*f1a0*/  @!P0 LDG.E.U8 R184, desc[UR32][R8.64] ;  /* 0x0000002008b88981 */ /* 0x0000a4000c1e1100 */
[----:B0-----:R-:W-:-:S02]  /*f1b0*/  IADD3 R8, P1, R5, R135, RZ ;  /* 0x0000008705087210 */ /* 0x001fc40007f3e0ff */
[----:B------:R-:W2:Y:S01]  /*f1c0*/  LDL R135, [R1+0x704] ;  /* 0x0007040001877983 */ /* 0x000ea20000100800 */
[----:B------:R-:W-:Y:S02]  /*f1d0*/  PRMT R183, RZ, 0x7610, R183 ;  /* 0x00007610ffb77816 */ /* 0x000fe400000000b7 */
[----:B------:R-:W-:Y:S02]  /*f1e0*/  IMAD.X R9, R197, 0x1, R142, P1 ;  /* 0x00000001c5097824 */ /* 0x000fe400008e068e */
[----:B------:R-:W2:Y:S04]  /*f1f0*/  LDL R142, [R1+0x6f4] ;  /* 0x0006f400018e7983 */ /* 0x000ea80000100800 */
[----:B------:R0:W2:Y:S01]  /*f200*/  @!P0 LDG.E.U8 R183, desc[UR32][R8.64] ;  /* 0x0000002008b78981 */ /* 0x0000a2000c1e1100 */
[----:B------:R-:W-:-:S02]  /*f210*/  PRMT R182, RZ, 0x7610, R182 ;  /* 0x00007610ffb67816 */ /* 0x000fc400000000b6 */
[----:B0-----:R-:W-:Y:S02]  /*f220*/  IADD3 R8, P1, R5, R141, RZ ;  /* 0x0000008d05087210 */ /* 0x001fe40007f3e0ff */
[----:B------:R-:W2:Y:S03]  /*f230*/  LDL R141, [R1+0x6e8] ;  /* 0x0006e800018d7983 */ /* 0x000ea60000100800 */
[----:B----4-:R-:W-:Y:S02]  /*f240*/  IMAD.X R9, R197, 0x1, R134, P1 ;  /* 0x00000001c5097824 */ /* 0x010fe400008e0686 */
        /* <DEDUP_REMOVED lines=12> */
[----:B------:R-:W-:Y:S01]  /*f310*/  IMAD.X R9, R197, 0x1, R138, P1 ;  /* 0x00000001c5097824 */ /* 0x000fe200008e068a */
[----:B------:R-:W-:Y:S01]  /*f320*/  PRMT R178, RZ, 0x7610, R178 ;  /* 0x00007610ffb27816 */ /* 0x000fe200000000b2 */
[----:B------:R-:W3:Y:S04]  /*f330*/  LDL R138, [R1+0x6c4] ;  /* 0x0006c400018a7983 */ /* 0x000ee80000100800 */
[----:B------:R2:W3:Y:S02]  /*f340*/  @!P0 LDG.E.U8 R180, desc[UR32][R8.64] ;  /* 0x0000002008b48981 */ /* 0x0004e4000c1e1100 */
[----:B--2---:R-:W-:-:S02]  /*f350*/  IADD3 R8, P1, R5, R137, RZ ;  /* 0x0000008905087210 */ /* 0x004fc40007f3e0ff */
[----:B------:R-:W-:Y:S01]  /*f360*/  PRMT R177, RZ, 0x7610, R177 ;  /* 0x00007610ffb17816 */ /* 0x000fe200000000b1 */
[----:B------:R-:W2:Y:S02]  /*f370*/  LDL R137, [R1+0x6b8] ;  /* 0x0006b80001897983 */ /* 0x000ea40000100800 */
[----:B------:R-:W-:Y:S02]  /*f380*/  IMAD.X R9, R197, 0x1, R136, P1 ;  /* 0x00000001c5097824 */ /* 0x000fe400008e0688 */
[----:B------:R-:W2:Y:S04]  /*f390*/  LDL R136, [R1+0x6b4] ;  /* 0x0006b40001887983 */ /* 0x000ea80000100800 */
[----:B------:R0:W2:Y:S02]  /*f3a0*/  @!P0 LDG.E.U8 R179, desc[UR32][R8.64] ;  /* 0x0000002008b38981 */ /* 0x0000a4000c1e1100 */
[----:B0-----:R-:W-:-:S05]  /*f3b0*/  IADD3 R8, P1, R5, R144, RZ ;  /* 0x0000009005087210 */ /* 0x001fca0007f3e0ff */
[----:B------:R-:W-:Y:S01]  /*f3c0*/  IMAD.X R9, R197, 0x1, R135, P1 ;  /* 0x00000001c5097824 */ /* 0x000fe200008e0687 */
[----:B------:R-:W-:Y:S01]  /*f3d0*/  PRMT R176, RZ, 0x7610, R176 ;  /* 0x00007610ffb07816 */ /* 0x000fe200000000b0 */
[----:B------:R-:W2:Y:S04]  /*f3e0*/  LDL R135, [R1+0x6a4] ;  /* 0x0006a40001877983 */ /* 0x000ea80000100800 */
[----:B------:R0:W2:Y:S02]  /*f3f0*/  @!P0 LDG.E.U8 R178, desc[UR32][R8.64] ;  /* 0x0000002008b28981 */ /* 0x0000a4000c1e1100 */
[----:B0-----:R-:W-:-:S05]  /*f400*/  IADD3 R8, P1, R5, R143, RZ ;  /* 0x0000008f05087210 */ /* 0x001fca0007f3e0ff */
[----:B------:R-:W-:-:S05]  /*f410*/  IMAD.X R9, R197, 0x1, R142, P1 ;  /* 0x00000001c5097824 */ /* 0x000fca00008e068e */
[----:B------:R0:W2:Y:S02]  /*f420*/  @!P0 LDG.E.U8 R177, desc[UR32][R8.64] ;  /* 0x0000002008b18981 */ /* 0x0000a4000c1e1100 */
[----:B0-----:R-:W-:-:S05]  /*f430*/  IADD3 R8, P1, R5, R141, RZ ;  /* 0x0000008d05087210 */ /* 0x001fca0007f3e0ff */
[----:B----4-:R-:W-:Y:S02]  /*f440*/  IMAD.X R9, R197, 0x1, R134, P1 ;  /* 0x00000001c5097824 */ /* 0x010fe400008e0686 */
[----:B------:R-:W4:Y:S04]  /*f450*/  LDL R134, [R1+0x694] ;  /* 0x0006940001867983 */ /* 0x000f280000100800 */
[----:B------:R-:W4:Y:S04]  /*f460*/  LDL.LU R150, [R1+0x6a8] ;  /* 0x0006a80001967983 */ /* 0x000f280000300800 */
[----:B------:R0:W4:Y:S02]  /*f470*/  @!P0 LDG.E.U8 R176, desc[UR32][R8.64] ;  /* 0x0000002008b08981 */ /* 0x000124000c1e1100 */
[----:B0-----:R-:W-:-:S05]  /*f480*/  IADD3 R8, P1, R5, R140, RZ ;  /* 0x0000008c05087210 */ /* 0x001fca0007f3e0ff */
[----:B---3--:R-:W-:Y:S02]  /*f490*/  IMAD.X R9, R197, 0x1, R133, P1 ;  /* 0x00000001c5097824 */ /* 0x008fe400008e0685 */
[----:B------:R-:W3:Y:S04]  /*f4a0*/  LDL R133, [R1+0x684] ;  /* 0x0006840001857983 */ /* 0x000ee80000100800 */
[----:B------:R-:W3:Y:S04]  /*f4b0*/  LDL.LU R147, [R1+0x698] ;  /* 0x0006980001937983 */ /* 0x000ee80000300800 */
[----:B------:R-:W3:Y:S01]  /*f4c0*/  LDL.LU R143, [R1+0x688] ;  /* 0x00068800018f7983 */ /* 0x000ee20000300800 */
[----:B------:R-:W-:-:S02]  /*f4d0*/  PRMT R175, RZ, 0x7610, R175 ;  /* 0x00007610ffaf7816 */ /* 0x000fc400000000af */
[----:B------:R-:W-:Y:S01]  /*f4e0*/  PRMT R173, RZ, 0x7610, R173 ;  /* 0x00007610ffad7816 */ /* 0x000fe200000000ad */
[----:B------:R-:W3:Y:S04]  /*f4f0*/  LDL.LU R151, [R1+0x674] ;  /* 0x0006740001977983 */ /* 0x000ee80000300800 */
[----:B------:R0:W3:Y:S01]  /*f500*/  @!P0 LDG.E.U8 R175, desc[UR32][R8.64] ;  /* 0x0000002008af8981 */ /* 0x0000e2000c1e1100 */
[----:B------:R-:W-:Y:S02]  /*f510*/  PRMT R171, RZ, 0x7610, R171 ;  /* 0x00007610ffab7816 */ /* 0x000fe400000000ab */
[----:B------:R-:W-:Y:S01]  /*f520*/  PRMT R169, RZ, 0x7610, R169 ;  /* 0x00007610ffa97816 */ /* 0x000fe200000000a9 */
[----:B------:R-:W3:Y:S01]  /*f530*/  LDL.LU R140, [R1+0x678] ;  /* 0x00067800018c7983 */ /* 0x000ee20000300800 */
[----:B------:R-:W-:-:S03]  /*f540*/  PRMT R167, RZ, 0x7610, R167 ;  /* 0x00007610ffa77816 */ /* 0x000fc600000000a7 */
[----:B------:R-:W3:Y:S01]  /*f550*/  LDL.LU R148, [R1+0x664] ;  /* 0x0006640001947983 */ /* 0x000ee20000300800 */
[----:B0-----:R-:W-:-:S05]  /*f560*/  IADD3 R8, P1, R5, R139, RZ ;  /* 0x0000008b05087210 */ /* 0x001fca0007f3e0ff */
[----:B------:R-:W-:-:S05]  /*f570*/  IMAD.X R9, R197, 0x1, R138, P1 ;  /* 0x00000001c5097824 */ /* 0x000fca00008e068a */
[----:B------:R2:W3:Y:S02]  /*f580*/  @!P0 LDG.E.U8 R173, desc[UR32][R8.64] ;  /* 0x0000002008ad8981 */ /* 0x0004e4000c1e1100 */
[----:B--2---:R-:W-:-:S05]  /*f590*/  IADD3 R8, P1, R5, R137, RZ ;  /* 0x0000008905087210 */ /* 0x004fca0007f3e0ff */
[----:B------:R-:W-:Y:S02]  /*f5a0*/  IMAD.X R9, R197, 0x1, R136, P1 ;  /* 0x00000001c5097824 */ /* 0x000fe400008e0688 */
[----:B------:R-:W2:Y:S04]  /*f5b0*/  LDL.LU R136, [R1+0x668] ;  /* 0x0006680001887983 */ /* 0x000ea80000300800 */
[----:B------:R4:W2:Y:S04]  /*f5c0*/  @!P0 LDG.E.U8 R171, desc[UR32][R8.64] ;  /* 0x0000002008ab8981 */ /* 0x0008a8000c1e1100 */
[----:B------:R-:W2:Y:S04]  /*f5d0*/  LDL.LU R144, [R1+0x654] ;  /* 0x0006540001907983 */ /* 0x000ea80000300800 */
[----:B------:R-:W2:Y:S04]  /*f5e0*/  LDL R146, [R1+0x910] ;  /* 0x0009100001927983 */ /* 0x000ea80000100800 */
[----:B------:R-:W2:Y:S04]  /*f5f0*/  LDL R145, [R1+0x90c] ;  /* 0x00090c0001917983 */ /* 0x000ea80000100800 */
[----:B------:R-:W2:Y:S04]  /*f600*/  LDL R139, [R1+0x8f0] ;  /* 0x0008f000018b7983 */ /* 0x000ea80000100800 */
[----:B------:R-:W2:Y:S04]  /*f610*/  LDL R138, [R1+0x8e0] ;  /* 0x0008e000018a7983 */ /* 0x000ea80000100800 */
[----:B------:R-:W2:Y:S01]  /*f620*/  LDL R142, [R1+0x8d0] ;  /* 0x0008d000018e7983 */ /* 0x000ea20000100800 */
[----:B----4-:R-:W-:-:S05]  /*f630*/  IADD3 R8, P1, R5, R150, RZ ;  /* 0x0000009605087210 */ /* 0x010fca0007f3e0ff */
[----:B------:R-:W-:Y:S02]  /*f640*/  IMAD.X R9, R197, 0x1, R135, P1 ;  /* 0x00000001c5097824 */ /* 0x000fe400008e0687 */
[----:B------:R-:W4:Y:S04]  /*f650*/  LDL R135, [R1+0x900] ;  /* 0x0009000001877983 */ /* 0x000f280000100800 */
[----:B------:R3:W4:Y:S04]  /*f660*/  @!P0 LDG.E.U8 R169, desc[UR32][R8.64] ;  /* 0x0000002008a98981 */ /* 0x000728000c1e1100 */
[----:B------:R-:W4:Y:S04]  /*f670*/  LDL.LU R217, [R1+0x608] ;  /* 0x0006080001d97983 */ /* 0x000f280000300800 */
[----:B------:R-:W4:Y:S04]  /*f680*/  LDL.LU R216, [R1+0x618] ;  /* 0x0006180001d87983 */ /* 0x000f280000300800 */
[----:B------:R-:W4:Y:S04]  /*f690*/  LDL.LU R213, [R1+0x628] ;  /* 0x0006280001d57983 */ /* 0x000f280000300800 */
[----:B------:R-:W4:Y:S04]  /*f6a0*/  LDL.LU R212, [R1+0x638] ;  /* 0x0006380001d47983 */ /* 0x000f280000300800 */
[----:B------:R-:W4:Y:S01]  /*f6b0*/  LDL.LU R208, [R1+0x604] ;  /* 0x0006040001d07983 */ /* 0x000f220000300800 */
[----:B---3--:R-:W-:-:S03]  /*f6c0*/  IADD3 R8, P1, R5, R147, RZ ;  /* 0x0000009305087210 */ /* 0x008fc60007f3e0ff */
[----:B------:R-:W3:Y:S02]  /*f6d0*/  LDL.LU R205, [R1+0x648] ;  /* 0x0006480001cd7983 */ /* 0x000ee40000300800 */
[----:B------:R-:W-:Y:S02]  /*f6e0*/  IMAD.X R9, R197, 0x1, R134, P1 ;  /* 0x00000001c5097824 */ /* 0x000fe400008e0686 */
[----:B------:R-:W4:Y:S04]  /*f6f0*/  LDL.LU R204, [R1+0x614] ;  /* 0x0006140001cc7983 */ /* 0x000f280000300800 */
[----:B------:R0:W4:Y:S02]  /*f700*/  @!P0 LDG.E.U8 R167, desc[UR32][R8.64] ;  /* 0x0000002008a78981 */ /* 0x000124000c1e1100 */
[----:B0-----:R-:W-:-:S05]  /*f710*/  IADD3 R8, P1, R5, R143, RZ ;  /* 0x0000008f05087210 */ /* 0x001fca0007f3e0ff */
[----:B------:R-:W-:Y:S02]  /*f720*/  IMAD.X R9, R197, 0x1, R133, P1 ;  /* 0x00000001c5097824 */ /* 0x000fe400008e0685 */
[----:B------:R-:W3:Y:S04]  /*f730*/  LDL.LU R133, [R1+0x658] ;  /* 0x0006580001857983 */ /* 0x000ee80000300800 */
[----:B------:R-:W4:Y:S04]  /*f740*/  LDL.LU R134, [R1+0x624] ;  /* 0x0006240001867983 */ /* 0x000f280000300800 */
[----:B------:R-:W4:Y:S04]  /*f750*/  LDL.LU R137, [R1+0x634] ;  /* 0x0006340001897983 */ /* 0x000f280000300800 */
[----:B------:R-:W4:Y:S01]  /*f760*/  LDL.LU R141, [R1+0x644] ;  /* 0x00064400018d7983 */ /* 0x000f220000300800 */
[----:B------:R-:W-:-:S06]  /*f770*/  PRMT R165, RZ, 0x7610, R165 ;  /* 0x00007610ffa57816 */ /* 0x000fcc00000000a5 */
[----:B------:R0:W4:Y:S01]  /*f780*/  @!P0 LDG.E.U8 R165, desc[UR32][R8.64] ;  /* 0x0000002008a58981 */ /* 0x000122000c1e1100 */
[----:B------:R-:W-:Y:S02]  /*f790*/  PRMT R163, RZ, 0x7610, R163 ;  /* 0x00007610ffa37816 */ /* 0x000fe400000000a3 */
[----:B0-----:R-:W-:-:S05]  /*f7a0*/  IADD3 R8, P1, R5, R140, RZ ;  /* 0x0000008c05087210 */ /* 0x001fca0007f3e0ff */
[----:B------:R-:W-:-:S05]  /*f7b0*/  IMAD.X R9, R197, 0x1, R151, P1 ;  /* 0x00000001c5097824 */ /* 0x000fca00008e0697 */
[----:B------:R2:W4:Y:S01]  /*f7c0*/  @!P0 LDG.E.U8 R163, desc[UR32][R8.64] ;  /* 0x0000002008a38981 */ /* 0x000522000c1e1100 */
[----:B------:R-:W-:Y:S02]  /*f7d0*/  PRMT R161, RZ, 0x7610, R161 ;  /* 0x00007610ffa17816 */ /* 0x000fe400000000a1 */
[----:B--2---:R-:W-:-:S05]  /*f7e0*/  IADD3 R8, P1, R5, R136, RZ ;  /* 0x0000008805087210 */ /* 0x004fca0007f3e0ff */
[----:B------:R-:W-:-:S05]  /*f7f0*/  IMAD.X R9, R197, 0x1, R148, P1 ;  /* 0x00000001c5097824 */ /* 0x000fca00008e0694 */
[----:B------:R3:W2:Y:S01]  /*f800*/  @!P0 LDG.E.U8 R161, desc[UR32][R8.64] ;  /* 0x0000002008a18981 */ /* 0x0006a2000c1e1100 */
[----:B------:R-:W-:Y:S02]  /*f810*/  PRMT R159, RZ, 0x7610, R159 ;  /* 0x00007610ff9f7816 */ /* 0x000fe4000000009f */
[----:B------:R-:W-:Y:S02]  /*f820*/  PRMT R157, RZ, 0x7610, R157 ;  /* 0x00007610ff9d7816 */ /* 0x000fe4000000009d */
[----:B------:R-:W-:Y:S02]  /*f830*/  PRMT R155, RZ, 0x7610, R155 ;  /* 0x00007610ff9b7816 */ /* 0x000fe4000000009b */
[----:B------:R-:W-:Y:S01]  /*f840*/  PRMT R153, RZ, 0x7610, R153 ;  /* 0x00007610ff997816 */ /* 0x000fe20000000099 */
[----:B------:R0:W-:Y:S02]  /*f850*/  STS.U8 [R196+UR5], R21 ;  /* 0x00000015c4007988 */ /* 0x0001e40008000005 */
[----:B0-----:R-:W-:-:S02]  /*f860*/  PRMT R21, RZ, 0x7610, R21 ;  /* 0x00007610ff157816 */ /* 0x001fc40000000015 */
[----:B------:R0:W-:Y:S02]  /*f870*/  STS.U8 [R196+UR5+0x100], R20 ;  /* 0x00010014c4007988 */ /* 0x0001e40008000005 */
[----:B0-----:R-:W-:Y:S02]  /*f880*/  PRMT R20, RZ, 0x7610, R20 ;  /* 0x00007610ff147816 */ /* 0x001fe40000000014 */
[----:B------:R0:W-:Y:S02]  /*f890*/  STS.U8 [R196+UR5+0x200], R19 ;  /* 0x00020013c4007988 */ /* 0x0001e40008000005 */
[----:B0-----:R-:W-:Y:S02]  /*f8a0*/  PRMT R19, RZ, 0x7610, R19 ;  /* 0x00007610ff137816 */ /* 0x001fe40000000013 */
[----:B------:R0:W-:Y:S02]  /*f8b0*/  STS.U8 [R196+UR5+0x300], R18 ;  /* 0x00030012c4007988 */ /* 0x0001e40008000005 */
        /* <DEDUP_REMOVED lines=9> */
[----:B------:R0:W-:Y:S01]  /*f950*/  STS.U8 [R196+UR5+0x800], R13 ;  /* 0x0008000dc4007988 */ /* 0x0001e20008000005 */
[----:B---3--:R-:W-:-:S05]  /*f960*/  IADD3 R8, P1, R5, R133, RZ ;  /* 0x0000008505087210 */ /* 0x008fca0007f3e0ff */
[----:B------:R-:W-:-:S05]  /*f970*/  IMAD.X R9, R197, 0x1, R144, P1 ;  /* 0x00000001c5097824 */ /* 0x000fca00008e0690 */
[----:B------:R1:W3:Y:S02]  /*f980*/  @!P0 LDG.E.U8 R159, desc[UR32][R8.64] ;  /* 0x00000020089f8981 */ /* 0x0002e4000c1e1100 */
[----:B-1----:R-:W-:-:S05]  /*f990*/  IADD3 R8, P1, R5, R205, RZ ;  /* 0x000000cd05087210 */ /* 0x002fca0007f3e0ff */
[----:B----4-:R-:W-:-:S05]  /*f9a0*/  IMAD.X R9, R197, 0x1, R141, P1 ;  /* 0x00000001c5097824 */ /* 0x010fca00008e068d */
[----:B------:R1:W4:Y:S02]  /*f9b0*/  @!P0 LDG.E.U8 R157, desc[UR32][R8.64] ;  /* 0x00000020089d8981 */ /* 0x000324000c1e1100 */
[----:B-1----:R-:W-:-:S05]  /*f9c0*/  IADD3 R8, P1, R5, R212, RZ ;  /* 0x000000d405087210 */ /* 0x002fca0007f3e0ff */
[----:B------:R-:W-:-:S05]  /*f9d0*/  IMAD.X R9, R197, 0x1, R137, P1 ;  /* 0x00000001c5097824 */ /* 0x000fca00008e0689 */
        /* <DEDUP_REMOVED lines=27> */
[----:B------:R1:W4:Y:S01]  /*fb90*/  @!P0 LDG.E.U8 R14, desc[UR32][R8.64] ;  /* 0x00000020080e8981 */ /* 0x000322000c1e1100 */
[----:B0-----:R-:W-:Y:S02]  /*fba0*/  PRMT R13, RZ, 0x7610, R13 ;  /* 0x00007610ff0d7816 */ /* 0x001fe4000000000d */
[----:B-1----:R-:W-:-:S05]  /*fbb0*/  IADD3 R8, P1, R5, R227, RZ ;  /* 0x000000e305087210 */ /* 0x002fca0007f3e0ff */
[----:B------:R-:W-:Y:S01]  /*fbc0*/  IMAD.X R9, R197, 0x1, R226, P1 ;  /* 0x00000001c5097824 */ /* 0x000fe200008e06e2 */
[----:B------:R0:W-:Y:S04]  /*fbd0*/  STS.U8 [R196+UR5+0x900], R12 ;  /* 0x0009000cc4007988 */ /* 0x0001e80008000005 */
        /* <DEDUP_REMOVED lines=28> */
[----:B------:R-:W-:-:S05]  /*fda0*/  IMAD.X R9, R197, 0x1, R202, P1 ;  /* 0x00000001c5097824 */ /* 0x000fca00008e06ca */
[----:B------:R0:W4:Y:S04]  /*fdb0*/  @!P0 LDG.E.U8 R152, desc[UR32][R8.64] ;  /* 0x0000002008988981 */ /* 0x000128000c1e1100 */
[----:B------:R-:W-:Y:S01]  /*fdc0*/  STL [R1+0xf5c], R3 ;  /* 0x000f5c0301007387 */ /* 0x000fe20000100800 */
[----:B0-----:R-:W-:-:S03]  /*fdd0*/  IADD3 R8, P1, R5, R3, RZ ;  /* 0x0000000305087210 */ /* 0x001fc60007f3e0ff */
[----:B------:R0:W-:Y:S02]  /*fde0*/  STL [R1+0xf58], R6 ;  /* 0x000f580601007387 */ /* 0x0001e40000100800 */
[----:B------:R-:W-:Y:S02]  /*fdf0*/  IMAD.X R9, R197, 0x1, R6, P1 ;  /* 0x00000001c5097824 */ /* 0x000fe400008e0606 */
[----:B0-----:R-:W2:Y:S04]  /*fe00*/  LDL.LU R6, [R1+0x8dc] ;  /* 0x0008dc0001067983 */ /* 0x001ea80000300800 */
[----:B------:R0:W-:Y:S01]  /*fe10*/  STS.U8 [R196+UR5+0x1300], R162 ;  /* 0x001300a2c4007988 */ /* 0x0001e20008000005 */
[----:B------:R-:W-:-:S03]  /*fe20*/  PRMT R195, RZ, 0x7610, R195 ;  /* 0x00007610ffc37816 */ /* 0x000fc600000000c3 */
[----:B------:R-:W3:Y:S01]  /*fe30*/  LDL.LU R3, [R1+0x8cc] ;  /* 0x0008cc0001037983 */ /* 0x000ee20000300800 */
[----:B0-----:R-:W-:-:S06]  /*fe40*/  PRMT R162, RZ, 0x7610, R162 ;  /* 0x00007610ffa27816 */ /* 0x001fcc00000000a2 */
[----:B------:R0:W4:Y:S02]  /*fe50*/  @!P0 LDG.E.U8 R162, desc[UR32][R8.64] ;  /* 0x0000002008a28981 */ /* 0x000124000c1e1100 */
[----:B0-----:R-:W-:-:S05]  /*fe60*/  IADD3 R8, P1, R5, R146, RZ ;  /* 0x0000009205087210 */ /* 0x001fca0007f3e0ff */
[----:B------:R-:W-:Y:S01]  /*fe70*/  IMAD.X R9, R197, 0x1, R145, P1 ;  /* 0x00000001c5097824 */ /* 0x000fe200008e0691 */
[----:B------:R0:W-:Y:S04]  /*fe80*/  STS.U8 [R196+UR5+0x1200], R160 ;  /* 0x001200a0c4007988 */ /* 0x0001e80008000005 */
[----:B------:R1:W4:Y:S01]  /*fe90*/  @!P0 LDG.E.U8 R195, desc[UR32][R8.64] ;  /* 0x0000002008c38981 */ /* 0x000322000c1e1100 */
[----:B0-----:R-:W-:Y:S02]  /*fea0*/  PRMT R160, RZ, 0x7610, R160 ;  /* 0x00007610ffa07816 */ /* 0x001fe400000000a0 */
[----:B-1----:R-:W-:Y:S02]  /*feb0*/  IADD3 R8, P1, R5, R135, RZ ;  /* 0x0000008705087210 */ /* 0x002fe40007f3e0ff */
[----:B------:R-:W4:Y:S03]  /*fec0*/  LDL R135, [R1+0x8c0] ;  /* 0x0008c00001877983 */ /* 0x000f260000100800 */
[----:B------:R-:W-:Y:S01]  /*fed0*/  IMAD.X R9, R197, 0x1, R4, P1 ;  /* 0x00000001c5097824 */ /* 0x000fe200008e0604 */
[----:B------:R0:W-:Y:S04]  /*fee0*/  STL [R1+0xf60], R4 ;  /* 0x000f600401007387 */ /* 0x0001e80000100800 */
[----:B------:R1:W4:Y:S04]  /*fef0*/  @!P0 LDG.E.U8 R160, desc[UR32][R8.64] ;  /* 0x0000002008a08981 */ /* 0x000328000c1e1100 */
[----:B0-----:R-:W4:Y:S01]  /*ff00*/  LDL.LU R4, [R1+0x8bc] ;  /* 0x0008bc0001047983 */ /* 0x001f220000300800 */
[----:B-1----:R-:W-:-:S03]  /*ff10*/  IADD3 R8, P1, R5, R139, RZ ;  /* 0x0000008b05087210 */ /* 0x002fc60007f3e0ff */
[----:B------:R-:W4:Y:S01]  /*ff20*/  LDL R139, [R1+0x8b0] ;  /* 0x0008b000018b7983 */ /* 0x000f220000100800 */
[----:B------:R-:W-:Y:S01]  /*ff30*/  PRMT R194, RZ, 0x7610, R194 ;  /* 0x00007610ffc27816 */ /* 0x000fe200000000c2 */
[----:B------:R-:W-:Y:S02]  /*ff40*/  IMAD.X R9, R197, 0x1, R2, P1 ;  /* 0x00000001c5097824 */ /* 0x000fe400008e0602 */
[----:B------:R0:W-:Y:S04]  /*ff50*/  STL [R1+0xf64], R2 ;  /* 0x000f640201007387 */ /* 0x0001e80000100800 */
[----:B------:R1:W4:Y:S04]  /*ff60*/  @!P0 LDG.E.U8 R194, desc[UR32][R8.64] ;  /* 0x0000002008c28981 */ /* 0x000328000c1e1100 */
[----:B0-----:R-:W4:Y:S01]  /*ff70*/  LDL.LU R2, [R1+0x8ac] ;  /* 0x0008ac0001027983 */ /* 0x001f220000300800 */
[----:B-1----:R-:W-:-:S03]  /*ff80*/  IADD3 R8, P1, R5, R138, RZ ;  /* 0x0000008a05087210 */ /* 0x002fc60007f3e0ff */
[----:B------:R-:W4:Y:S02]  /*ff90*/  LDL R138, [R1+0x8a0] ;  /* 0x0008a000018a7983 */ /* 0x000f240000100800 */
[----:B--2---:R-:W-:Y:S02]  /*ffa0*/  IMAD.X R9, R197, 0x1, R6, P1 ;  /* 0x00000001c5097824 */ /* 0x004fe400008e0606 */
[----:B------:R0:W-:Y:S04]  /*ffb0*/  STL [R1+0xf68], R6 ;  /* 0x000f680601007387 */ /* 0x0001e80000100800 */
[----:B0-----:R-:W2:Y:S04]  /*ffc0*/  LDL.LU R6, [R1+0x89c] ;  /* 0x00089c0001067983 */ /* 0x001ea80000300800 */
[----:B------:R0:W-:Y:S02]  /*ffd0*/  STS.U8 [R196+UR5+0x1100], R158 ;  /* 0x0011009ec4007988 */ /* 0x0001e40008000005 */
[----:B0-----:R-:W-:-:S06]  /*ffe0*/  PRMT R158, RZ, 0x7610, R158 ;  /* 0x00007610ff9e7816 */ /* 0x001fcc000000009e */
[----:B------:R0:W2:Y:S01]  /*fff0*/  @!P0 LDG.E.U8 R158, desc[UR32][R8.64] ;  /* 0x00000020089e8981 */ /* 0x0000a2000c1e1100 */
[----:B------:R-:W-:Y:S02]  /*10000*/  PRMT R193, RZ, 0x7610, R193 ;  /* 0x00007610ffc17816 */ /* 0x000fe400000000c1 */
[----:B0-----:R-:W-:Y:S02]  /*10010*/  IADD3 R8, P1, R5, R142, RZ ;  /* 0x0000008e05087210 */ /* 0x001fe40007f3e0ff */
[----:B------:R-:W2:Y:S03]  /*10020*/  LDL R142, [R1+0x890] ;  /* 0x00089000018e7983 */ /* 0x000ea60000100800 */
[----:B---3--:R-:W-:Y:S01]  /*10030*/  IMAD.X R9, R197, 0x1, R3, P1 ;  /* 0x00000001c5097824 */ /* 0x008fe200008e0603 */
[----:B------:R0:W-:Y:S04]  /*10040*/  STL [R1+0xf6c], R3 ;  /* 0x000f6c0301007387 */ /* 0x0001e80000100800 */
[----:B------:R4:W3:Y:S04]  /*10050*/  @!P0 LDG.E.U8 R193, desc[UR32][R8.64] ;  /* 0x0000002008c18981 */ /* 0x0008e8000c1e1100 */
[----:B0-----:R-:W3:Y:S01]  /*10060*/  LDL.LU R3, [R1+0x88c] ;  /* 0x00088c0001037983 */ /* 0x001ee20000300800 */
[----:B----4-:R-:W-:-:S03]  /*10070*/  IADD3 R8, P1, R5, R135, RZ ;  /* 0x0000008705087210 */ /* 0x010fc60007f3e0ff */
[----:B------:R-:W4:Y:S04]  /*10080*/  LDL R135, [R1+0x880] ;  /* 0x0008800001877983 */ /* 0x000f280000100800 */
[----:B------:R0:W-:Y:S01]  /*10090*/  STS.U8 [R196+UR5+0x1000], R156 ;  /* 0x0010009cc4007988 */ /* 0x0001e20008000005 */
[----:B------:R-:W-:-:S03]  /*100a0*/  IMAD.X R9, R197, 0x1, R4, P1 ;  /* 0x00000001c5097824 */ /* 0x000fc600008e0604 */
[----:B------:R1:W-:Y:S01]  /*100b0*/  STL [R1+0xf70], R4 ;  /* 0x000f700401007387 */ /* 0x0003e20000100800 */
[----:B0-----:R-:W-:-:S03]  /*100c0*/  PRMT R156, RZ, 0x7610, R156 ;  /* 0x00007610ff9c7816 */ /* 0x001fc6000000009c */
[----:B-1----:R-:W4:Y:S04]  /*100d0*/  LDL.LU R4, [R1+0x87c] ;  /* 0x00087c0001047983 */ /* 0x002f280000300800 */
[----:B------:R0:W4:Y:S01]  /*100e0*/  @!P0 LDG.E.U8 R156, desc[UR32][R8.64] ;  /* 0x00000020089c8981 */ /* 0x000122000c1e1100 */
[----:B------:R-:W-:Y:S02]  /*100f0*/  PRMT R192, RZ, 0x7610, R192 ;  /* 0x00007610ffc07816 */ /* 0x000fe400000000c0 */
[----:B0-----:R-:W-:Y:S02]  /*10100*/  IADD3 R8, P1, R5, R139, RZ ;  /* 0x0000008b05087210 */ /* 0x001fe40007f3e0ff */
[----:B------:R-:W4:Y:S03]  /*10110*/  LDL R139, [R1+0x870] ;  /* 0x00087000018b7983 */ /* 0x000f260000100800 */
[----:B------:R-:W-:Y:S01]  /*10120*/  IMAD.X R9, R197, 0x1, R2, P1 ;  /* 0x00000001c5097824 */ /* 0x000fe200008e0602 */
        /* <DEDUP_REMOVED lines=19> */
[----:B------:R-:W4:Y:S01]  /*10260*/  LDL R135, [R1+0x840] ;  /* 0x0008400001877983 */ /* 0x000f220000100800 */
[----:B------:R-:W-:Y:S01]  /*10270*/  PRMT R190, RZ, 0x7610, R190 ;  /* 0x00007610ffbe7816 */ /* 0x000fe200000000be */
[----:B------:R-:W-:Y:S02]  /*10280*/  IMAD.X R9, R197, 0x1, R4, P1 ;  /* 0x00000001c5097824 */ /* 0x000fe400008e0604 */
[----:B------:R0:W-:Y:S04]  /*10290*/  STL [R1+0xf80], R4 ;  /* 0x000f800401007387 */ /* 0x0001e80000100800 */
[----:B------:R1:W4:Y:S04]  /*102a0*/  @!P0 LDG.E.U8 R190, desc[UR32][R8.64] ;  /* 0x0000002008be8981 */ /* 0x000328000c1e1100 */
[----:B0-----:R-:W4:Y:S01]  /*102b0*/  LDL.LU R4, [R1+0x83c] ;  /* 0x00083c0001047983 */ /* 0x001f220000300800 */
[----:B------:R-:W-:-:S02]  /*102c0*/  PRMT R189, RZ, 0x7610, R189 ;  /* 0x00007610ffbd7816 */ /* 0x000fc400000000bd */
[----:B-1----:R-:W-:Y:S02]  /*102d0*/  IADD3 R8, P1, R5, R139, RZ ;  /* 0x0000008b05087210 */ /* 0x002fe40007f3e0ff */
        /* <DEDUP_REMOVED lines=9> */
[----:B0-----:R-:W2:Y:S01]  /*10370*/  LDL.LU R6, [R1+0x81c] ;  /* 0x00081c0001067983 */ /* 0x001ea20000300800 */
[----:B------:R-:W-:-:S06]  /*10380*/  PRMT R188, RZ, 0x7610, R188 ;  /* 0x00007610ffbc7816 */ /* 0x000fcc00000000bc */
        /* <DEDUP_REMOVED lines=15> */
[----:B------:R0:W4:Y:S04]  /*10480*/  @!P0 LDG.E.U8 R186, desc[UR32][R8.64] ;  /* 0x0000002008ba8981 */ /* 0x000128000c1e1100 */
[----:B------:R1:W-:Y:S01]  /*10490*/  STS.U8 [R196+UR5+0x1b00], R185 ;  /* 0x001b00b9c4007988 */ /* 0x0003e20008000005 */
[----:B0-----:R-:W-:-:S03]  /*104a0*/  IADD3 R8, P1, R5, R139, RZ ;  /* 0x0000008b05087210 */ /* 0x001fc60007f3e0ff */
[----:B------:R-:W4:Y:S01]  /*104b0*/  LDL R139, [R1+0x7f0] ;  /* 0x0007f000018b7983 */ /* 0x000f220000100800 */
[----:B-1----:R-:W-:Y:S01]  /*104c0*/  PRMT R185, RZ, 0x7610, R185 ;  /* 0x00007610ffb97816 */ /* 0x002fe200000000b9 */
        /* <DEDUP_REMOVED lines=10> */
[----:B0-----:R-:W-:-:S02]  /*10570*/  PRMT R184, RZ, 0x7610, R184 ;  /* 0x00007610ffb87816 */ /* 0x001fc400000000b8 */
[----:B------:R0:W-:Y:S04]  /*10580*/  STS.U8 [R196+UR5+0x1d00], R183 ;  /* 0x001d00b7c4007988 */ /* 0x0001e80008000005 */
[----:B------:R1:W2:Y:S01]  /*10590*/  @!P0 LDG.E.U8 R184, desc[UR32][R8.64] ;  /* 0x0000002008b88981 */ /* 0x0002a2000c1e1100 */
[----:B0-----:R-:W-:Y:S02]  /*105a0*/  PRMT R183, RZ, 0x7610, R183 ;  /* 0x00007610ffb77816 */ /* 0x001fe400000000b7 */
[----:B-1----:R-:W-:Y:S02]  /*105b0*/  IADD3 R8, P1, R5, R142, RZ ;  /* 0x0000008e05087210 */ /* 0x002fe40007f3e0ff */
        /* <DEDUP_REMOVED lines=90> */
[----:B------:R0:W-:Y:S04]  /*10b60*/  STS.U8 [R196+UR5+0x1800], R172 ;  /* 0x001800acc4007988 */ /* 0x0001e80008000005 */
[----:B------:R-:W2:Y:S01]  /*10b70*/  LDL R145, [R1+0x710] ;  /* 0x0007100001917983 */ /* 0x000ea20000100800 */
[----:B0-----:R-:W-:-:S03]  /*10b80*/  PRMT R172, RZ, 0x7610, R172 ;  /* 0x00007610ffac7816 */ /* 0x001fc600000000ac */
        /* <DEDUP_REMOVED lines=10> */
[----:B------:R0:W-:Y:S04]  /*10c30*/  STS.U8 [R196+UR5+0x1700], R170 ;  /* 0x001700aac4007988 */ /* 0x0001e80008000005 */
[----:B------:R-:W4:Y:S01]  /*10c40*/  LDL R135, [R1+0x6f0] ;  /* 0x0006f00001877983 */ /* 0x000f220000100800 */
[----:B------:R-:W-:-:S03]  /*10c50*/  IMAD.X R9, R197, 0x1, R4, P1 ;  /* 0x00000001c5097824 */ /* 0x000fc600008e0604 */
[----:B------:R1:W-:Y:S01]  /*10c60*/  STL [R1+0xfd0], R4 ;  /* 0x000fd00401007387 */ /* 0x0003e20000100800 */
[----:B0-----:R-:W-:-:S06]  /*10c70*/  PRMT R170, RZ, 0x7610, R170 ;  /* 0x00007610ffaa7816 */ /* 0x001fcc00000000aa */
[----:B------:R0:W4:Y:S04]  /*10c80*/  @!P0 LDG.E.U8 R170, desc[UR32][R8.64] ;  /* 0x0000002008aa8981 */ /* 0x000128000c1e1100 */
[----:B-1----:R-:W4:Y:S01]  /*10c90*/  LDL.LU R4, [R1+0x6fc] ;  /* 0x0006fc0001047983 */ /* 0x002f220000300800 */
[----:B0-----:R-:W-:-:S03]  /*10ca0*/  IADD3 R8, P1, R5, R139, RZ ;  /* 0x0000008b05087210 */ /* 0x001fc60007f3e0ff */
[----:B------:R0:W-:Y:S04]  /*10cb0*/  STS.U8 [R196+UR5+0x2800], R169 ;  /* 0x002800a9c4007988 */ /* 0x0001e80008000005 */
[----:B------:R-:W4:Y:S01]  /*10cc0*/  LDL R139, [R1+0x6e0] ;  /* 0x0006e000018b7983 */ /* 0x000f220000100800 */
[----:B0-----:R-:W-:Y:S01]  /*10cd0*/  PRMT R169, RZ, 0x7610, R169 ;  /* 0x00007610ffa97816 */ /* 0x001fe200000000a9 */
        /* <DEDUP_REMOVED lines=14> */
[----:B-1----:R-:W-:-:S05]  /*10dc0*/  IADD3 R8, P1, R5, R145, RZ ;  /* 0x0000009105087210 */ /* 0x002fca0007f3e0ff */
[----:B---3--:R-:W-:Y:S01]  /*10dd0*/  IMAD.X R9, R197, 0x1, R3, P1 ;  /* 0x00000001c5097824 */ /* 0x008fe200008e0603 */
[----:B------:R0:W-:Y:S04]  /*10de0*/  STS.U8 [R196+UR5+0x1500], R166 ;  /* 0x001500a6c4007988 */ /* 0x0001e80008000005 */
[----:B------:R1:W3:Y:S01]  /*10df0*/  @!P0 LDG.E.U8 R167, desc[UR32][R8.64] ;  /* 0x0000002008a78981 */ /* 0x0002e2000c1e1100 */
[----:B0-----:R-:W-:Y:S02]  /*10e00*/  PRMT R166, RZ, 0x7610, R166 ;  /* 0x00007610ffa67816 */ /* 0x001fe400000000a6 */
[----:B-1----:R-:W-:Y:S01]  /*10e10*/  IADD3 R8, P1, R5, R142, RZ ;  /* 0x0000008e05087210 */ /* 0x002fe20007f3e0ff */
[----:B------:R0:W-:Y:S04]  /*10e20*/  STS.U8 [R196+UR5+0x2a00], R165 ;  /* 0x002a00a5c4007988 */ /* 0x0001e80008000005 */
[----:B----4-:R-:W-:-:S05]  /*10e30*/  IMAD.X R9, R197, 0x1, R4, P1 ;  /* 0x00000001c5097824 */ /* 0x010fca00008e0604 */
[----:B------:R1:W4:Y:S01]  /*10e40*/  @!P0 LDG.E.U8 R166, desc[UR32][R8.64] ;  /* 0x0000002008a68981 */ /* 0x000322000c1e1100 */
[----:B0-----:R-:W-:Y:S02]  /*10e50*/  PRMT R165, RZ, 0x7610, R165 ;  /* 0x00007610ffa57816 */ /* 0x001fe400000000a5 */
[----:B-1----:R-:W-:Y:S01]  /*10e60*/  IADD3 R8, P1, R5, R135, RZ ;  /* 0x0000008705087210 */ /* 0x002fe20007f3e0ff */
[----:B------:R0:W-:Y:S04]  /*10e70*/  STL [R1+0xfdc], R3 ;  /* 0x000fdc0301007387 */ /* 0x0001e80000100800 */
[----:B0-----:R-:W3:Y:S01]  /*10e80*/  LDL.LU R3, [R1+0x6bc] ;  /* 0x0006bc0001037983 */ /* 0x001ee20000300800 */
[----:B------:R-:W-:-:S03]  /*10e90*/  IMAD.X R9, R197, 0x1, R2, P1 ;  /* 0x00000001c5097824 */ /* 0x000fc600008e0602 */
[----:B------:R0:W-:Y:S04]  /*10ea0*/  STL [R1+0xfe0], R4 ;  /* 0x000fe00401007387 */ /* 0x0001e80000100800 */
[----:B------:R1:W4:Y:S04]  /*10eb0*/  @!P0 LDG.E.U8 R165, desc[UR32][R8.64] ;  /* 0x0000002008a58981 */ /* 0x000328000c1e1100 */
[----:B------:R-:W4:Y:S04]  /*10ec0*/  LDL R135, [R1+0x6b0] ;  /* 0x0006b00001877983 */ /* 0x000f280000100800 */
[----:B0-----:R-:W4:Y:S01]  /*10ed0*/  LDL.LU R4, [R1+0x6ac] ;  /* 0x0006ac0001047983 */ /* 0x001f220000300800 */
[----:B-1----:R-:W-:-:S03]  /*10ee0*/  IADD3 R8, P1, R5, R139, RZ ;  /* 0x0000008b05087210 */ /* 0x002fc60007f3e0ff */
[----:B------:R0:W-:Y:S04]  /*10ef0*/  STL [R1+0xfe4], R2 ;  /* 0x000fe40201007387 */ /* 0x0001e80000100800 */
[----:B------:R-:W-:Y:S04]  /*10f00*/  STS.U8 [R196+UR5+0x1400], R164 ;  /* 0x001400a4c4007988 */ /* 0x000fe80008000005 */
[----:B------:R-:W-:Y:S04]  /*10f10*/  STS.U8 [R196+UR5+0x2b00], R163 ;  /* 0x002b00a3c4007988 */ /* 0x000fe80008000005 */
[----:B0-----:R-:W4:Y:S04]  /*10f20*/  LDL.LU R2, [R1+0x69c] ;  /* 0x00069c0001027983 */ /* 0x001f280000300800 */
[----:B------:R-:W-:Y:S04]  /*10f30*/  STS.U8 [R196+UR5+0x2c00], R161 ;  /* 0x002c00a1c4007988 */ /* 0x000fe80008000005 */
        /* <DEDUP_REMOVED lines=18> */
[----:B------:R-:W-:Y:S01]  /*11060*/  STS.U8 [R196+UR5+0x3f00], R152 ;  /* 0x003f0098c4007988 */ /* 0x000fe20008000005 */
[----:B--2---:R-:W-:-:S03]  /*11070*/  IMAD.X R9, R197, 0x1, R6, P1 ;  /* 0x00000001c5097824 */ /* 0x004fc600008e0606 */
[----:B------:R0:W-:Y:S04]  /*11080*/  STL [R1+0xfe8], R6 ;  /* 0x000fe80601007387 */ /* 0x0001e80000100800 */
[----:B0-----:R-:W2:Y:S04]  /*11090*/  LDL.LU R6, [R1+0x6c0] ;  /* 0x0006c00001067983 */ /* 0x001ea80000300800 */
[----:B------:R-:W3:Y:S01]  /*110a0*/  LDL.LU R196, [R1+0x6cc] ;  /* 0x0006cc0001c47983 */ /* 0x000ee20000300800 */
[----:B------:R-:W-:Y:S02]  /*110b0*/  PRMT R164, RZ, 0x7610, R164 ;  /* 0x00007610ffa47816 */ /* 0x000fe400000000a4 */
[----:B------:R-:W-:Y:S01]  /*110c0*/  PRMT R163, RZ, 0x7610, R163 ;  /* 0x00007610ffa37816 */ /* 0x000fe200000000a3 */
[----:B------:R-:W4:Y:S04]  /*110d0*/  LDL.LU R145, [R1+0x690] ;  /* 0x0006900001917983 */ /* 0x000f280000300800 */
[----:B------:R0:W4:Y:S04]  /*110e0*/  @!P0 LDG.E.U8 R164, desc[UR32][R8.64] ;  /* 0x0000002008a48981 */ /* 0x000128000c1e1100 */
[----:B------:R-:W4:Y:S01]  /*110f0*/  LDL.LU R149, [R1+0x6a0] ;  /* 0x0006a00001957983 */ /* 0x000f220000300800 */
[----:B0-----:R-:W-:-:S03]  /*11100*/  IADD3 R8, P1, R5, R138, RZ ;  /* 0x0000008a05087210 */ /* 0x001fc60007f3e0ff */
[----:B------:R0:W-:Y:S04]  /*11110*/  STS.U8 [R7+UR5+0x80], R162 ;  /* 0x000080a207007988 */ /* 0x0001e80008000005 */
[----:B------:R-:W-:Y:S01]  /*11120*/  STS.U8 [R7+UR5+0x180], R195 ;  /* 0x000180c307007988 */ /* 0x000fe20008000005 */
[----:B0-----:R-:W-:-:S03]  /*11130*/  PRMT R162, RZ, 0x7610, R162 ;  /* 0x00007610ffa27816 */ /* 0x001fc600000000a2 */
[----:B------:R-:W-:Y:S04]  /*11140*/  STS.U8 [R7+UR5+0x380], R194 ;  /* 0x000380c207007988 */ /* 0x000fe80008000005 */
[----:B------:R-:W-:Y:S04]  /*11150*/  STS.U8 [R7+UR5+0x580], R193 ;  /* 0x000580c107007988 */ /* 0x000fe80008000005 */
[----:B------:R-:W-:Y:S01]  /*11160*/  STS.U8 [R7+UR5+0x780], R192 ;  /* 0x000780c007007988 */ /* 0x000fe20008000005 */
[----:B---3--:R-:W-:-:S05]  /*11170*/  IMAD.X R9, R197, 0x1, R196, P1 ;  /* 0x00000001c5097824 */ /* 0x008fca00008e06c4 */
[----:B------:R2:W3:Y:S02]  /*11180*/  @!P0 LDG.E.U8 R163, desc[UR32][R8.64] ;  /* 0x0000002008a38981 */ /* 0x0004e4000c1e1100 */
[----:B--2---:R-:W-:Y:S02]  /*11190*/  IADD3 R8, P1, R5, R6, RZ ;  /* 0x0000000605087210 */ /* 0x004fe40007f3e0ff */
[----:B------:R0:W-:Y:S03]  /*111a0*/  STL [R1+0xfec], R196 ;  /* 0x000fecc401007387 */ /* 0x0001e60000100800 */
[----:B------:R-:W-:-:S05]  /*111b0*/  IMAD.X R9, R197, 0x1, R3, P1 ;  /* 0x00000001c5097824 */ /* 0x000fca00008e0603 */
[----:B------:R4:W2:Y:S04]  /*111c0*/  @!P0 LDG.E.U8 R162, desc[UR32][R8.64] ;  /* 0x0000002008a28981 */ /* 0x0008a8000c1e1100 */
[----:B0-----:R-:W3:Y:S04]  /*111d0*/  LDL.LU R196, [R1+0x67c] ;  /* 0x00067c0001c47983 */ /* 0x001ee80000300800 */
[----:B------:R-:W2:Y:S01]  /*111e0*/  LDL.LU R195, [R1+0x68c] ;  /* 0x00068c0001c37983 */ /* 0x000ea20000300800 */
[----:B----4-:R-:W-:-:S03]  /*111f0*/  IADD3 R8, P1, R5, R135, RZ ;  /* 0x0000008705087210 */ /* 0x010fc60007f3e0ff */
[----:B------:R-:W4:Y:S04]  /*11200*/  LDL.LU R209, [R1+0x640] ;  /* 0x0006400001d17983 */ /* 0x000f280000300800 */
[----:B------:R-:W4:Y:S04]  /*11210*/  LDL.LU R199, [R1+0x650] ;  /* 0x0006500001c77983 */ /* 0x000f280000300800 */
[----:B------:R-:W4:Y:S04]  /*11220*/  LDL.LU R135, [R1+0x660] ;  /* 0x0006600001877983 */ /* 0x000f280000300800 */
[----:B------:R-:W4:Y:S04]  /*11230*/  LDL.LU R138, [R1+0x670] ;  /* 0x00067000018a7983 */ /* 0x000f280000300800 */
[----:B------:R-:W4:Y:S04]  /*11240*/  LDL.LU R139, [R1+0x63c] ;  /* 0x00063c00018b7983 */ /* 0x000f280000300800 */
[----:B------:R-:W3:Y:S04]  /*11250*/  LDL.LU R142, [R1+0x680] ;  /* 0x00068000018e7983 */ /* 0x000ee80000300800 */
[----:B------:R-:W4:Y:S04]  /*11260*/  LDL.LU R146, [R1+0x65c] ;  /* 0x00065c0001927983 */ /* 0x000f280000300800 */
[----:B------:R-:W4:Y:S04]  /*11270*/  LDL.LU R194, [R1+0x62c] ;  /* 0x00062c0001c27983 */ /* 0x000f280000300800 */
[----:B------:R-:W4:Y:S04]  /*11280*/  LDL.LU R193, [R1+0x66c] ;  /* 0x00066c0001c17983 */ /* 0x000f280000300800 */
[----:B------:R-:W4:Y:S01]  /*11290*/  LDL.LU R192, [R1+0x64c] ;  /* 0x00064c0001c07983 */ /* 0x000f220000300800 */
[----:B------:R-:W-:Y:S01]  /*112a0*/  PRMT R161, RZ, 0x7610, R161 ;  /* 0x00007610ffa17816 */ /* 0x000fe200000000a1 */
[----:B------:R-:W-:-:S05]  /*112b0*/  IMAD.X R9, R197, 0x1, R4, P1 ;  /* 0x00000001c5097824 */ /* 0x000fca00008e0604 */
[----:B------:R0:W4:Y:S04]  /*112c0*/  @!P0 LDG.E.U8 R161, desc[UR32][R8.64] ;  /* 0x0000002008a18981 */ /* 0x000128000c1e1100 */
[----:B------:R1:W-:Y:S01]  /*112d0*/  STS.U8 [R7+UR5+0x280], R160 ;  /* 0x000280a007007988 */ /* 0x0003e20008000005 */
[----:B0-----:R-:W-:Y:S02]  /*112e0*/  IADD3 R8, P1, R5, R149, RZ ;  /* 0x0000009505087210 */ /* 0x001fe40007f3e0ff */
[----:B-1----:R-:W-:-:S03]  /*112f0*/  PRMT R160, RZ, 0x7610, R160 ;  /* 0x00007610ffa07816 */ /* 0x002fc600000000a0 */
[----:B------:R-:W-:-:S05]  /*11300*/  IMAD.X R9, R197, 0x1, R2, P1 ;  /* 0x00000001c5097824 */ /* 0x000fca00008e0602 */
[----:B------:R0:W4:Y:S01]  /*11310*/  @!P0 LDG.E.U8 R160, desc[UR32][R8.64] ;  /* 0x0000002008a08981 */ /* 0x000122000c1e1100 */
[----:B------:R-:W-:Y:S02]  /*11320*/  PRMT R159, RZ, 0x7610, R159 ;  /* 0x00007610ff9f7816 */ /* 0x000fe4000000009f */
[----:B0-----:R-:W-:Y:S01]  /*11330*/  IADD3 R8, P1, R5, R145, RZ ;  /* 0x0000009105087210 */ /* 0x001fe20007f3e0ff */
[----:B------:R0:W-:Y:S02]  /*11340*/  STS.U8 [R7+UR5+0x480], R158 ;  /* 0x0004809e07007988 */ /* 0x0001e40008000005 */
[----:B0-----:R-:W-:Y:S02]  /*11350*/  PRMT R158, RZ, 0x7610, R158 ;  /* 0x00007610ff9e7816 */ /* 0x001fe4000000009e */
[----:B------:R-:W-:Y:S01]  /*11360*/  PRMT R157, RZ, 0x7610, R157 ;  /* 0x00007610ff9d7816 */ /* 0x000fe2000000009d */
[----:B------:R0:W-:Y:S04]  /*11370*/  STS.U8 [R7+UR5+0x680], R156 ;  /* 0x0006809c07007988 */ /* 0x0001e80008000005 */
[----:B------:R1:W-:Y:S01]  /*11380*/  STL.64 [R1+0x1238], R150 ;  /* 0x0012389601007387 */ /* 0x0003e20000100a00 */
[----:B0-----:R-:W-:Y:S01]  /*11390*/  PRMT R156, RZ, 0x7610, R156 ;  /* 0x00007610ff9c7816 */ /* 0x001fe2000000009c */
[----:B-1----:R-:W-:-:S02]  /*113a0*/  IMAD.MOV.U32 R150, RZ, RZ, R217 ;  /* 0x000000ffff967224 */ /* 0x002fc400078e00d9 */
[----:B------:R-:W4:Y:S04]  /*113b0*/  LDL.LU R217, [R1+0x12d0] ;  /* 0x0012d00001d97983 */ /* 0x000f280000300800 */
[----:B------:R-:W4:Y:S04]  /*113c0*/  LDL.LU R151, [R1+0x600] ;  /* 0x0006000001977983 */ /* 0x000f280000300800 */
[----:B------:R0:W-:Y:S01]  /*113d0*/  STL.64 [R1+0x1230], R148 ;  /* 0x0012309401007387 */ /* 0x0001e20000100a00 */
[----:B------:R-:W-:Y:S01]  /*113e0*/  PRMT R155, RZ, 0x7610, R155 ;  /* 0x00007610ff9b7816 */ /* 0x000fe2000000009b */
[----:B0-----:R-:W-:-:S02]  /*113f0*/  IMAD.MOV.U32 R148, RZ, RZ, R216 ;  /* 0x000000ffff947224 */ /* 0x001fc400078e00d8 */
[----:B------:R-:W4:Y:S04]  /*11400*/  LDL.LU R216, [R1+0x12cc] ;  /* 0x0012cc0001d87983 */ /* 0x000f280000300800 */
[----:B------:R-:W4:Y:S04]  /*11410*/  LDL.LU R149, [R1+0x610] ;  /* 0x0006100001957983 */ /* 0x000f280000300800 */
[----:B------:R-:W-:Y:S01]  /*11420*/  STS.U8 [R7+UR5+0x980], R191 ;  /* 0x000980bf07007988 */ /* 0x000fe20008000005 */
[----:B--2---:R-:W-:-:S05]  /*11430*/  IMAD.X R9, R197, 0x1, R195, P1 ;  /* 0x00000001c5097824 */ /* 0x004fca00008e06c3 */
[----:B------:R3:W2:Y:S02]  /*11440*/  @!P0 LDG.E.U8 R159, desc[UR32][R8.64] ;  /* 0x00000020089f8981 */ /* 0x0006a4000c1e1100 */
[----:B---3--:R-:W-:-:S05]  /*11450*/  IADD3 R8, P1, R5, R142, RZ ;  /* 0x0000008e05087210 */ /* 0x008fca0007f3e0ff */
[----:B------:R-:W-:-:S05]  /*11460*/  IMAD.X R9, R197, 0x1, R196, P1 ;  /* 0x00000001c5097824 */ /* 0x000fca00008e06c4 */
[----:B------:R4:W3:Y:S02]  /*11470*/  @!P0 LDG.E.U8 R158, desc[UR32][R8.64] ;  /* 0x00000020089e8981 */ /* 0x0008e4000c1e1100 */
[----:B----4-:R-:W-:-:S05]  /*11480*/  IADD3 R8, P1, R5, R138, RZ ;  /* 0x0000008a05087210 */ /* 0x010fca0007f3e0ff */
[----:B------:R-:W-:-:S05]  /*11490*/  IMAD.X R9, R197, 0x1, R193, P1 ;  /* 0x00000001c5097824 */ /* 0x000fca00008e06c1 */
[----:B------:R0:W4:Y:S02]  /*114a0*/  @!P0 LDG.E.U8 R157, desc[UR32][R8.64] ;  /* 0x00000020089d8981 */ /* 0x000124000c1e1100 */
[----:B0-----:R-:W-:-:S05]  /*114b0*/  IADD3 R8, P1, R5, R135, RZ ;  /* 0x0000008705087210 */ /* 0x001fca0007f3e0ff */
[----:B------:R-:W-:Y:S01]  /*114c0*/  IMAD.X R9, R197, 0x1, R146, P1 ;  /* 0x00000001c5097824 */ /* 0x000fe200008e0692 */
[----:B------:R0:W-:Y:S04]  /*114d0*/  STL.64 [R1+0x1228], R146 ;  /* 0x0012289201007387 */ /* 0x0001e80000100a00 */
[----:B------:R1:W4:Y:S02]  /*114e0*/  @!P0 LDG.E.U8 R156, desc[UR32][R8.64] ;  /* 0x00000020089c8981 */ /* 0x000324000c1e1100 */
[----:B-1----:R-:W-:Y:S01]  /*114f0*/  IADD3 R8, P1, R5, R199, RZ ;  /* 0x000000c705087210 */ /* 0x002fe20007f3e0ff */
[----:B0-----:R-:W-:Y:S02]  /*11500*/  IMAD.MOV.U32 R146, RZ, RZ, R213 ;  /* 0x000000ffff927224 */ /* 0x001fe400078e00d5 */
[----:B------:R-:W2:Y:S02]  /*11510*/  LDL.LU R213, [R1+0x12c8] ;  /* 0x0012c80001d57983 */ /* 0x000ea40000300800 */
[----:B------:R-:W-:-:S02]  /*11520*/  IMAD.X R9, R197, 0x1, R192, P1 ;  /* 0x00000001c5097824 */ /* 0x000fc400008e06c0 */
[----:B------:R-:W3:Y:S04]  /*11530*/  LDL.LU R147, [R1+0x620] ;  /* 0x0006200001937983 */ /* 0x000ee80000300800 */
[----:B------:R0:W-:Y:S04]  /*11540*/  STL.64 [R1+0x1220], R144 ;  /* 0x0012209001007387 */ /* 0x0001e80000100a00 */
[----:B------:R1:W4:Y:S01]  /*11550*/  @!P0 LDG.E.U8 R155, desc[UR32][R8.64] ;  /* 0x00000020089b8981 */ /* 0x000322000c1e1100 */
[----:B0-----:R-:W-:-:S03]  /*11560*/  IMAD.MOV.U32 R144, RZ, RZ, R212 ;  /* 0x000000ffff907224 */ /* 0x001fc600078e00d4 */
[----:B------:R-:W4:Y:S01]  /*11570*/  LDL.LU R212, [R1+0x12c4] ;  /* 0x0012c40001d47983 */ /* 0x000f220000300800 */
[----:B-1----:R-:W-:-:S03]  /*11580*/  IADD3 R8, P1, R5, R209, RZ ;  /* 0x000000d105087210 */ /* 0x002fc60007f3e0ff */
[----:B------:R-:W2:Y:S04]  /*11590*/  LDL.LU R145, [R1+0x630] ;  /* 0x0006300001917983 */ /* 0x000ea80000300800 */
[----:B------:R0:W-:Y:S01]  /*115a0*/  STL.64 [R1+0x1218], R142 ;  /* 0x0012188e01007387 */ /* 0x0001e20000100a00 */
[----:B------:R-:W-:Y:S02]  /*115b0*/  IMAD.X R9, R197, 0x1, R139, P1 ;  /* 0x00000001c5097824 */ /* 0x000fe400008e068b */
[----:B0-----:R-:W-:Y:S02]  /*115c0*/  IMAD.MOV.U32 R142, RZ, RZ, R209 ;  /* 0x000000ffff8e7224 */ /* 0x001fe400078e00d1 */
[----:B------:R-:W4:Y:S01]  /*115d0*/  LDL.LU R209, [R1+0x12c0] ;  /* 0x0012c00001d17983 */ /* 0x000f220000300800 */
[----:B------:R-:W-:-:S03]  /*115e0*/  IMAD.MOV.U32 R143, RZ, RZ, R208 ;  /* 0x000000ffff8f7224 */ /* 0x000fc600078e00d0 */
[----:B------:R-:W4:Y:S04]  /*115f0*/  LDL.LU R208, [R1+0x12bc] ;  /* 0x0012bc0001d07983 */ /* 0x000f280000300800 */
[----:B------:R0:W-:Y:S02]  /*11600*/  STL.64 [R1+0x1210], R140 ;  /* 0x0012108c01007387 */ /* 0x0001e40000100a00 */
[----:B0-----:R-:W-:Y:S02]  /*11610*/  IMAD.MOV.U32 R140, RZ, RZ, R205 ;  /* 0x000000ffff8c7224 */ /* 0x001fe400078e00cd */
[----:B------:R-:W4:Y:S04]  /*11620*/  LDL.LU R205, [R1+0x12b8] ;  /* 0x0012b80001cd7983 */ /* 0x000f280000300800 */
[----:B------:R-:W4:Y:S04]  /*11630*/  LDL.LU R141, [R1+0x60c] ;  /* 0x00060c00018d7983 */ /* 0x000f280000300800 */
[----:B------:R0:W-:Y:S02]  /*11640*/  STL.64 [R1+0x1208], R138 ;  /* 0x0012088a01007387 */ /* 0x0001e40000100a00 */
[----:B0-----:R-:W-:-:S02]  /*11650*/  IMAD.MOV.U32 R139, RZ, RZ, R204 ;  /* 0x000000ffff8b7224 */ /* 0x001fc400078e00cc */
[----:B------:R-:W4:Y:S01]  /*11660*/  LDL.LU R204, [R1+0x12b4] ;  /* 0x0012b40001cc7983 */ /* 0x000f220000300800 */
[----:B------:R-:W-:-:S03]  /*11670*/  IMAD.MOV.U32 R138, RZ, RZ, R199 ;  /* 0x000000ffff8a7224 */ /* 0x000fc600078e00c7 */
[----:B------:R-:W4:Y:S04]  /*11680*/  LDL.LU R199, [R1+0x12b0] ;  /* 0x0012b00001c77983 */ /* 0x000f280000300800 */
[----:B------:R-:W-:Y:S04]  /*11690*/  STL.64 [R1+0x1200], R136 ;  /* 0x0012008801007387 */ /* 0x000fe80000100a00 */
        /* <DEDUP_REMOVED lines=56> */
[----:B------:R-:W4:Y:S04]  /*11a20*/  LDL.LU R191, [R1+0x61c] ;  /* 0x00061c0001bf7983 */ /* 0x000f280000300800 */
[----:B------:R0:W-:Y:S02]  /*11a30*/  STS.U8 [R7+UR5+0x880], R154 ;  /* 0x0008809a07007988 */ /* 0x0001e40008000005 */
[----:B0-----:R-:W-:-:S06]  /*11a40*/  PRMT R154, RZ, 0x7610, R154 ;  /* 0x00007610ff9a7816 */ /* 0x001fcc000000009a */
[----:B------:R2:W4:Y:S01]  /*11a50*/  @!P0 LDG.E.U8 R154, desc[UR32][R8.64] ;  /* 0x00000020089a8981 */ /* 0x000522000c1e1100 */
[----:B------:R-:W-:Y:S02]  /*11a60*/  PRMT R153, RZ, 0x7610, R153 ;  /* 0x00007610ff997816 */ /* 0x000fe40000000099 */
[----:B--2---:R-:W-:-:S05]  /*11a70*/  IADD3 R8, P1, R5, R145, RZ ;  /* 0x0000009105087210 */ /* 0x004fca0007f3e0ff */
[----:B------:R-:W-:-:S05]  /*11a80*/  IMAD.X R9, R197, 0x1, R194, P1 ;  /* 0x00000001c5097824 */ /* 0x000fca00008e06c2 */
[----:B------:R3:W2:Y:S01]  /*11a90*/  @!P0 LDG.E.U8 R153, desc[UR32][R8.64] ;  /* 0x0000002008998981 */ /* 0x0006a2000c1e1100 */
[----:B------:R-:W-:Y:S02]  /*11aa0*/  PRMT R152, RZ, 0x7610, R152 ;  /* 0x00007610ff987816 */ /* 0x000fe40000000098 */
[----:B---3--:R-:W-:Y:S02]  /*11ab0*/  IADD3 R8, P1, R5, R147, RZ ;  /* 0x0000009305087210 */ /* 0x008fe40007f3e0ff */
[----:B------:R-:W-:Y:S02]  /*11ac0*/  PRMT R23, RZ, 0x7610, R23 ;  /* 0x00007610ff177816 */ /* 0x000fe40000000017 */
[----:B------:R-:W-:Y:S02]  /*11ad0*/  PRMT R22, RZ, 0x7610, R22 ;  /* 0x00007610ff167816 */ /* 0x000fe40000000016 */
[----:B------:R-:W-:Y:S02]  /*11ae0*/  PRMT R21, RZ, 0x7610, R21 ;  /* 0x00007610ff157816 */ /* 0x000fe40000000015 */
[----:B------:R-:W-:-:S02]  /*11af0*/  PRMT R20, RZ, 0x7610, R20 ;  /* 0x00007610ff147816 */ /* 0x000fc40000000014 */
[----:B------:R-:W-:Y:S02]  /*11b00*/  PRMT R19, RZ, 0x7610, R19 ;  /* 0x00007610ff137816 */ /* 0x000fe40000000013 */
[----:B------:R-:W-:Y:S02]  /*11b10*/  PRMT R18, RZ, 0x7610, R18 ;  /* 0x00007610ff127816 */ /* 0x000fe40000000012 */
[----:B------:R-:W-:Y:S02]  /*11b20*/  PRMT R17, RZ, 0x7610, R17 ;  /* 0x00007610ff117816 */ /* 0x000fe40000000011 */
[----:B------:R-:W-:Y:S02]  /*11b30*/  PRMT R16, RZ, 0x7610, R16 ;  /* 0x00007610ff107816 */ /* 0x000fe40000000010 */
[----:B------:R-:W-:Y:S02]  /*11b40*/  PRMT R15, RZ, 0x7610, R15 ;  /* 0x00007610ff0f7816 */ /* 0x000fe4000000000f */
[----:B------:R-:W-:-:S02]  /*11b50*/  PRMT R14, RZ, 0x7610, R14 ;  /* 0x00007610ff0e7816 */ /* 0x000fc4000000000e */
[----:B------:R-:W-:Y:S02]  /*11b60*/  PRMT R13, RZ, 0x7610, R13 ;  /* 0x00007610ff0d7816 */ /* 0x000fe4000000000d */
[----:B------:R-:W-:Y:S01]  /*11b70*/  PRMT R12, RZ, 0x7610, R12 ;  /* 0x00007610ff0c7816 */ /* 0x000fe2000000000c */
[----:B------:R-:W-:Y:S01]  /*11b80*/  STL.64 [R1+0x12a8], R150 ;  /* 0x0012a89601007387 */ /* 0x000fe20000100a00 */
[----:B------:R-:W-:-:S03]  /*11b90*/  PRMT R11, RZ, 0x7610, R11 ;  /* 0x00007610ff0b7816 */ /* 0x000fc6000000000b */
[----:B------:R-:W-:Y:S04]  /*11ba0*/  STL.64 [R1+0x12a0], R148 ;  /* 0x0012a09401007387 */ /* 0x000fe80000100a00 */
[----:B------:R-:W-:Y:S04]  /*11bb0*/  STL.64 [R1+0x1298], R146 ;  /* 0x0012989201007387 */ /* 0x000fe80000100a00 */
[----:B------:R-:W-:Y:S04]  /*11bc0*/  STL.64 [R1+0x1290], R144 ;  /* 0x0012909001007387 */ /* 0x000fe80000100a00 */
[----:B------:R-:W-:Y:S04]  /*11bd0*/  STL.64 [R1+0x1288], R142 ;  /* 0x0012888e01007387 */ /* 0x000fe80000100a00 */
[----:B----4-:R-:W-:Y:S04]  /*11be0*/  STL.64 [R1+0x1280], R140 ;  /* 0x0012808c01007387 */ /* 0x010fe80000100a00 */
[----:B------:R0:W-:Y:S04]  /*11bf0*/  STL.64 [R1+0x1278], R138 ;  /* 0x0012788a01007387 */ /* 0x0001e80000100a00 */
[----:B------:R-:W3:Y:S04]  /*11c00*/  LDL.LU.64 R24, [R1+0x400] ;  /* 0x0004000001187983 */ /* 0x000ee80000300a00 */
[----:B------:R-:W3:Y:S04]  /*11c10*/  LDL.LU.64 R26, [R1+0x408] ;  /* 0x00040800011a7983 */ /* 0x000ee80000300a00 */
[----:B------:R-:W3:Y:S04]  /*11c20*/  LDL.LU.64 R28, [R1+0x410] ;  /* 0x00041000011c7983 */ /* 0x000ee80000300a00 */
[----:B------:R-:W3:Y:S04]  /*11c30*/  LDL.LU.64 R30, [R1+0x418] ;  /* 0x00041800011e7983 */ /* 0x000ee80000300a00 */
[----:B------:R-:W3:Y:S01]  /*11c40*/  LDL.LU.64 R32, [R1+0x420] ;  /* 0x0004200001207983 */ /* 0x000ee20000300a00 */
[----:B------:R-:W-:-:S03]  /*11c50*/  PRMT R10, RZ, 0x7610, R10 ;  /* 0x00007610ff0a7816 */ /* 0x000fc6000000000a */
[----:B------:R-:W3:Y:S04]  /*11c60*/  LDL.LU.64 R34, [R1+0x428] ;  /* 0x0004280001227983 */ /* 0x000ee80000300a00 */
        /* <DEDUP_REMOVED lines=43> */
[----:B------:R-:W3:Y:S01]  /*11f20*/  LDL.LU.64 R122, [R1+0x588] ;  /* 0x00058800017a7983 */ /* 0x000ee20000300a00 */
[----:B------:R-:W-:-:S03]  /*11f30*/  IMAD.X R9, R197, 0x1, R191, P1 ;  /* 0x00000001c5097824 */ /* 0x000fc600008e06bf */
[----:B------:R-:W3:Y:S04]  /*11f40*/  LDL.LU.64 R124, [R1+0x590] ;  /* 0x00059000017c7983 */ /* 0x000ee80000300a00 */
[----:B------:R1:W4:Y:S04]  /*11f50*/  @!P0 LDG.E.U8 R152, desc[UR32][R8.64] ;  /* 0x0000002008988981 */ /* 0x000328000c1e1100 */
[----:B------:R-:W3:Y:S04]  /*11f60*/  LDL.LU.64 R126, [R1+0x598] ;  /* 0x00059800017e7983 */ /* 0x000ee80000300a00 */
[----:B------:R-:W3:Y:S01]  /*11f70*/  LDL.LU.64 R128, [R1+0x5a0] ;  /* 0x0005a00001807983 */ /* 0x000ee20000300a00 */
[----:B-1----:R-:W-:-:S03]  /*11f80*/  IADD3 R8, P1, R5, R149, RZ ;  /* 0x0000009505087210 */ /* 0x002fc60007f3e0ff */
[----:B------:R-:W3:Y:S02]  /*11f90*/  LDL.LU.64 R130, [R1+0x5a8] ;  /* 0x0005a80001827983 */ /* 0x000ee40000300a00 */
[----:B------:R-:W-:Y:S02]  /*11fa0*/  IMAD.X R9, R197, 0x1, R141, P1 ;  /* 0x00000001c5097824 */ /* 0x000fe400008e068d */
[----:B------:R-:W3:Y:S04]  /*11fb0*/  LDL.LU.64 R132, [R1+0x5b0] ;  /* 0x0005b00001847983 */ /* 0x000ee80000300a00 */
[----:B------:R1:W3:Y:S04]  /*11fc0*/  @!P0 LDG.E.U8 R23, desc[UR32][R8.64] ;  /* 0x0000002008178981 */ /* 0x0002e8000c1e1100 */
[----:B------:R-:W3:Y:S04]  /*11fd0*/  LDL.LU.64 R134, [R1+0x5b8] ;  /* 0x0005b80001867983 */ /* 0x000ee80000300a00 */
[----:B------:R-:W3:Y:S01]  /*11fe0*/  LDL.LU.64 R136, [R1+0x5c0] ;  /* 0x0005c00001887983 */ /* 0x000ee20000300a00 */
[----:B-1----:R-:W-:-:S03]  /*11ff0*/  IADD3 R8, P1, R5, R151, RZ ;  /* 0x0000009705087210 */ /* 0x002fc60007f3e0ff */
[----:B0-----:R-:W3:Y:S02]  /*12000*/  LDL.LU.64 R138, [R1+0x5c8] ;  /* 0x0005c800018a7983 */ /* 0x001ee40000300a00 */
[----:B------:R-:W-:Y:S02]  /*12010*/  IMAD.X R9, R197, 0x1, R252, P1 ;  /* 0x00000001c5097824 */ /* 0x000fe400008e06fc */
[----:B------:R-:W3:Y:S04]  /*12020*/  LDL.LU.64 R140, [R1+0x5d0] ;  /* 0x0005d000018c7983 */ /* 0x000ee80000300a00 */
[----:B------:R0:W3:Y:S04]  /*12030*/  @!P0 LDG.E.U8 R22, desc[UR32][R8.64] ;  /* 0x0000002008168981 */ /* 0x0000e8000c1e1100 */
[----:B------:R-:W3:Y:S04]  /*12040*/  LDL.LU.64 R142, [R1+0x5d8] ;  /* 0x0005d800018e7983 */ /* 0x000ee80000300a00 */
[----:B------:R-:W3:Y:S01]  /*12050*/  LDL.LU.64 R144, [R1+0x5e0] ;  /* 0x0005e00001907983 */ /* 0x000ee20000300a00 */
[----:B0-----:R-:W-:-:S03]  /*12060*/  IADD3 R8, P1, R5, R249, RZ ;  /* 0x000000f905087210 */ /* 0x001fc60007f3e0ff */
[----:B------:R-:W3:Y:S02]  /*12070*/  LDL.LU.64 R146, [R1+0x5e8] ;  /* 0x0005e80001927983 */ /* 0x000ee40000300a00 */
[----:B------:R-:W-:Y:S02]  /*12080*/  IMAD.X R9, R197, 0x1, R248, P1 ;  /* 0x00000001c5097824 */ /* 0x000fe400008e06f8 */
[----:B------:R-:W3:Y:S04]  /*12090*/  LDL.LU.64 R148, [R1+0x5f0] ;  /* 0x0005f00001947983 */ /* 0x000ee80000300a00 */
[----:B------:R0:W3:Y:S04]  /*120a0*/  @!P0 LDG.E.U8 R21, desc[UR32][R8.64] ;  /* 0x0000002008158981 */ /* 0x0000e8000c1e1100 */
[----:B------:R-:W3:Y:S01]  /*120b0*/  LDL.LU.64 R150, [R1+0x5f8] ;  /* 0x0005f80001967983 */ /* 0x000ee20000300a00 */
[----:B0-----:R-:W-:-:S05]  /*120c0*/  IADD3 R8, P1, R5, R245, RZ ;  /* 0x000000f505087210 */ /* 0x001fca0007f3e0ff */
[----:B------:R-:W-:-:S05]  /*120d0*/  IMAD.X R9, R197, 0x1, R244, P1 ;  /* 0x00000001c5097824 */ /* 0x000fca00008e06f4 */
[----:B------:R0:W3:Y:S02]  /*120e0*/  @!P0 LDG.E.U8 R20, desc[UR32][R8.64] ;  /* 0x0000002008148981 */ /* 0x0000e4000c1e1100 */
        /* <DEDUP_REMOVED lines=29> */
[----:B------:R-:W3:Y:S04]  /*122c0*/  @!P0 LDG.E.U8 R10, desc[UR32][R8.64] ;  /* 0x00000020080a8981 */ /* 0x000ee8000c1e1100 */
        /* <DEDUP_REMOVED lines=38> */
[----:B--2---:R-:W-:Y:S04]  /*12530*/  STS.U8 [R7+UR5+0x2f80], R153 ;  /* 0x002f809907007988 */ /* 0x004fe80008000005 */
[----:B----4-:R-:W-:Y:S04]  /*12540*/  STS.U8 [R7+UR5+0x3080], R152 ;  /* 0x0030809807007988 */ /* 0x010fe80008000005 */
[----:B---3--:R-:W-:Y:S04]  /*12550*/  STS.U8 [R7+UR5+0x3180], R23 ;  /* 0x0031801707007988 */ /* 0x008fe80008000005 */
        /* <DEDUP_REMOVED lines=13> */
[----:B------:R0:W-:Y:S06]  /*12630*/  MEMBAR.ALL.CTA ;  /* 0x0000000000007992 */ /* 0x0001ec0000008000 */
[----:B0-----:R-:W0:Y:S02]  /*12640*/  FENCE.VIEW.ASYNC.S ;  /* 0x00000000000073c6 */ /* 0x001e240000000000 */
[----:B0-----:R-:W-:Y:S06]  /*12650*/  BAR.SYNC.DEFER_BLOCKING 0x0 ;  /* 0x0000000000007b1d */ /* 0x001fec0000010000 */
[----:B------:R-:W-:-:S06]  /*12660*/  WARPGROUP.ARRIVE ;  /* 0x00000000000079c5 */ /* 0x000fcc0000000000 */
[----:B------:R-:W-:Y:S03]  /*12670*/  QGMMA.64x256x32.F32.E5M2.E5M2 R24, gdesc[UR12], R24, gsb0 ;  /* 0x03e000000c1879f3 */ /* 0x000fe60008003818 */
[----:B------:R-:W-:Y:S02]  /*12680*/  WARPGROUP.DEPBAR.LE gsb0, 0x0 ;  /* 0x00008000000079c5 */ /* 0x000fe40000010000 */
        /* <DEDUP_REMOVED lines=63> */
[----:B------:R0:W-:Y:S04]  /*12a80*/  STL.64 [R1+0x5f8], R150 ;  /* 0x0005f89601007387 */ /* 0x0001e80000100a00 */
[----:B0-----:R-:W2:Y:S04]  /*12a90*/  LDL.LU.64 R150, [R1+0x12a8] ;  /* 0x0012a80001967983 */ /* 0x001ea80000300a00 */
[----:B------:R-:W3:Y:S04]  /*12aa0*/  LDL.LU.64 R148, [R1+0x12a0] ;  /* 0x0012a00001947983 */ /* 0x000ee80000300a00 */
[----:B------:R-:W4:Y:S04]  /*12ab0*/  LDL.LU.64 R146, [R1+0x1298] ;  /* 0x0012980001927983 */ /* 0x000f280000300a00 */
[----:B------:R-:W4:Y:S04]  /*12ac0*/  LDL.LU.64 R144, [R1+0x1290] ;  /* 0x0012900001907983 */ /* 0x000f280000300a00 */
[----:B------:R-:W4:Y:S04]  /*12ad0*/  LDL.LU.64 R142, [R1+0x1288] ;  /* 0x00128800018e7983 */ /* 0x000f280000300a00 */
[----:B------:R-:W4:Y:S04]  /*12ae0*/  LDL.LU.64 R140, [R1+0x1280] ;  /* 0x00128000018c7983 */ /* 0x000f280000300a00 */
[----:B------:R-:W4:Y:S04]  /*12af0*/  LDL.LU.64 R138, [R1+0x1278] ;  /* 0x00127800018a7983 */ /* 0x000f280000300a00 */
[----:B--2---:R-:W-:Y:S04]  /*12b00*/  STL.64 [R1+0x1270], R150 ;  /* 0x0012709601007387 */ /* 0x004fe80000100a00 */
[----:B---3--:R-:W-:Y:S04]  /*12b10*/  STL.64 [R1+0x1268], R148 ;  /* 0x0012689401007387 */ /* 0x008fe80000100a00 */
[----:B----4-:R-:W-:Y:S04]  /*12b20*/  STL.64 [R1+0x1260], R146 ;  /* 0x0012609201007387 */ /* 0x010fe80000100a00 */
[----:B------:R-:W-:Y:S04]  /*12b30*/  STL.64 [R1+0x1258], R144 ;  /* 0x0012589001007387 */ /* 0x000fe80000100a00 */
[----:B------:R-:W-:Y:S04]  /*12b40*/  STL.64 [R1+0x1250], R142 ;  /* 0x0012508e01007387 */ /* 0x000fe80000100a00 */
[----:B------:R-:W-:Y:S04]  /*12b50*/  STL.64 [R1+0x1248], R140 ;  /* 0x0012488c01007387 */ /* 0x000fe80000100a00 */
[----:B------:R0:W-:Y:S04]  /*12b60*/  STL.64 [R1+0x1240], R138 ;  /* 0x0012408a01007387 */ /* 0x0001e80000100a00 */
[----:B------:R-:W2:Y:S04]  /*12b70*/  LDL.LU.64 R24, [R1+0x200] ;  /* 0x0002000001187983 */ /* 0x000ea80000300a00 */
        /* <DEDUP_REMOVED lines=56> */
[----:B0-----:R-:W2:Y:S04]  /*12f00*/  LDL.LU.64 R138, [R1+0x3c8] ;  /* 0x0003c800018a7983 */ /* 0x001ea80000300a00 */
[----:B------:R-:W2:Y:S04]  /*12f10*/  LDL.LU.64 R140, [R1+0x3d0] ;  /* 0x0003d000018c7983 */ /* 0x000ea80000300a00 */
[----:B------:R-:W2:Y:S04]  /*12f20*/  LDL.LU.64 R142, [R1+0x3d8] ;  /* 0x0003d800018e7983 */ /* 0x000ea80000300a00 */
[----:B------:R-:W2:Y:S04]  /*12f30*/  LDL.LU.64 R144, [R1+0x3e0] ;  /* 0x0003e00001907983 */ /* 0x000ea80000300a00 */
[----:B------:R-:W2:Y:S04]  /*12f40*/  LDL.LU.64 R146, [R1+0x3e8] ;  /* 0x0003e80001927983 */ /* 0x000ea80000300a00 */
[----:B------:R-:W2:Y:S04]  /*12f50*/  LDL.LU.64 R148, [R1+0x3f0] ;  /* 0x0003f00001947983 */ /* 0x000ea80000300a00 */
[----:B------:R-:W2:Y:S01]  /*12f60*/  LDL.LU.64 R150, [R1+0x3f8] ;  /* 0x0003f80001967983 */ /* 0x000ea20000300a00 */
[----:B------:R-:W-:Y:S01]  /*12f70*/  UMOV UR8, UR12 ;  /* 0x0000000c00087c82 */ /* 0x000fe20008000000 */
[----:B------:R-:W-:Y:S01]  /*12f80*/  UMOV UR9, UR13 ;  /* 0x0000000d00097c82 */ /* 0x000fe20008000000 */
[----:B--2---:R-:W-:-:S06]  /*12f90*/  WARPGROUP.ARRIVE ;  /* 0x00000000000079c5 */ /* 0x004fcc0000000000 */
        /* <DEDUP_REMOVED lines=73> */
[----:B------:R-:W4:Y:S04]  /*13430*/  LDL.LU.64 R24, [R1] ;  /* 0x0000000001187983 */ /* 0x000f280000300a00 */
[----:B------:R-:W4:Y:S04]  /*13440*/  LDL.LU.64 R26, [R1+0x8] ;  /* 0x00000800011a7983 */ /* 0x000f280000300a00 */
        /* <DEDUP_REMOVED lines=54> */
[----:B------:R-:W4:Y:S01]  /*137b0*/  LDL.LU.64 R136, [R1+0x1c0] ;  /* 0x0001c00001887983 */ /* 0x000f220000300a00 */
[----:B--2---:R-:W-:-:S02]  /*137c0*/  IMAD.MOV.U32 R178, RZ, RZ, R150 ;  /* 0x000000ffffb27224 */ /* 0x004fc400078e0096 */
[----:B------:R-:W-:Y:S02]  /*137d0*/  IMAD.MOV.U32 R177, RZ, RZ, R151 ;  /* 0x000000ffffb17224 */ /* 0x000fe400078e0097 */
[----:B---3--:R-:W-:Y:S02]  /*137e0*/  IMAD.MOV.U32 R180, RZ, RZ, R148 ;  /* 0x000000ffffb47224 */ /* 0x008fe400078e0094 */
[----:B------:R-:W-:Y:S02]  /*137f0*/  IMAD.MOV.U32 R179, RZ, RZ, R149 ;  /* 0x000000ffffb37224 */ /* 0x000fe400078e0095 */
[----:B----4-:R-:W-:Y:S02]  /*13800*/  IMAD.MOV.U32 R182, RZ, RZ, R146 ;  /* 0x000000ffffb67224 */ /* 0x010fe400078e0092 */
[----:B------:R-:W-:Y:S02]  /*13810*/  IMAD.MOV.U32 R181, RZ, RZ, R147 ;  /* 0x000000ffffb57224 */ /* 0x000fe400078e0093 */
[----:B------:R-:W-:-:S02]  /*13820*/  IMAD.MOV.U32 R184, RZ, RZ, R144 ;  /* 0x000000ffffb87224 */ /* 0x000fc400078e0090 */
[----:B------:R-:W-:Y:S02]  /*13830*/  IMAD.MOV.U32 R183, RZ, RZ, R145 ;  /* 0x000000ffffb77224 */ /* 0x000fe400078e0091 */
[----:B------:R-:W-:Y:S02]  /*13840*/  IMAD.MOV.U32 R186, RZ, RZ, R142 ;  /* 0x000000ffffba7224 */ /* 0x000fe400078e008e */
[----:B------:R-:W-:Y:S02]  /*13850*/  IMAD.MOV.U32 R185, RZ, RZ, R143 ;  /* 0x000000ffffb97224 */ /* 0x000fe400078e008f */
[----:B------:R-:W-:Y:S02]  /*13860*/  IMAD.MOV.U32 R188, RZ, RZ, R140 ;  /* 0x000000ffffbc7224 */ /* 0x000fe400078e008c */
[----:B------:R-:W-:Y:S02]  /*13870*/  IMAD.MOV.U32 R187, RZ, RZ, R141 ;  /* 0x000000ffffbb7224 */ /* 0x000fe400078e008d */
[----:B------:R-:W-:-:S02]  /*13880*/  IMAD.MOV.U32 R190, RZ, RZ, R138 ;  /* 0x000000ffffbe7224 */ /* 0x000fc400078e008a */
[----:B------:R-:W-:Y:S02]  /*13890*/  IMAD.MOV.U32 R189, RZ, RZ, R139 ;  /* 0x000000ffffbd7224 */ /* 0x000fe400078e008b */
[----:B------:R-:W2:Y:S04]  /*138a0*/  LDL.LU.64 R138, [R1+0x1c8] ;  /* 0x0001c800018a7983 */ /* 0x000ea80000300a00 */
        /* <DEDUP_REMOVED lines=8> */
[----:B------:R-:W-:-:S02]  /*13930*/  IADD3 R201, P1, R201, UR24, RZ ;  /* 0x00000018c9c97c10 */ /* 0x000fc4000ff3e0ff */
[----:B------:R-:W-:Y:S02]  /*13940*/  IADD3 R203, P2, R203, UR24, RZ ;  /* 0x00000018cbcb7c10 */ /* 0x000fe4000ff5e0ff */
[----:B------:R-:W-:Y:S02]  /*13950*/  IADD3 R205, P3, R205, UR24, RZ ;  /* 0x00000018cdcd7c10 */ /* 0x000fe4000ff7e0ff */
[----:B------:R-:W-:Y:S02]  /*13960*/  IADD3 R207, P4, R207, UR24, RZ ;  /* 0x00000018cfcf7c10 */ /* 0x000fe4000ff9e0ff */
[----:B------:R-:W-:Y:S02]  /*13970*/  IADD3 R211, P6, R211, UR24, RZ ;  /* 0x00000018d3d37c10 */ /* 0x000fe4000ffde0ff */
[----:B------:R-:W-:Y:S02]  /*13980*/  IADD3 R209, P5, R209, UR24, RZ ;  /* 0x00000018d1d17c10 */ /* 0x000fe4000ffbe0ff */
[----:B------:R-:W-:-:S02]  /*13990*/  IADD3 R213, P0, R213, UR24, RZ ;  /* 0x00000018d5d57c10 */ /* 0x000fc4000ff1e0ff */
[----:B------:R-:W-:Y:S02]  /*139a0*/  IADD3.X R200, R200, UR25, RZ, P1, !PT ;  /* 0x00000019c8c87c10 */ /* 0x000fe40008ffe4ff */
[----:B------:R-:W-:Y:S02]  /*139b0*/  IADD3 R215, P1, R215, UR24, RZ ;  /* 0x00000018d7d77c10 */ /* 0x000fe4000ff3e0ff */
[----:B------:R-:W-:Y:S02]  /*139c0*/  IADD3.X R202, R202, UR25, RZ, P2, !PT ;  /* 0x00000019caca7c10 */ /* 0x000fe400097fe4ff */
[----:B------:R-:W-:Y:S02]  /*139d0*/  IADD3 R217, P2, R217, UR24, RZ ;  /* 0x00000018d9d97c10 */ /* 0x000fe4000ff5e0ff */
[----:B------:R-:W-:Y:S02]  /*139e0*/  IADD3.X R204, R204, UR25, RZ, P3, !PT ;  /* 0x00000019cccc7c10 */ /* 0x000fe40009ffe4ff */
[----:B------:R-:W-:-:S02]  /*139f0*/  IADD3 R219, P3, R219, UR24, RZ ;  /* 0x00000018dbdb7c10 */ /* 0x000fc4000ff7e0ff */
[----:B------:R-:W-:Y:S02]  /*13a00*/  IADD3.X R206, R206, UR25, RZ, P4, !PT ;  /* 0x00000019cece7c10 */ /* 0x000fe4000a7fe4ff */
[----:B------:R-:W-:Y:S02]  /*13a10*/  IADD3.X R210, R210, UR25, RZ, P6, !PT ;  /* 0x00000019d2d27c10 */ /* 0x000fe4000b7fe4ff */
[----:B------:R-:W-:Y:S02]  /*13a20*/  IADD3 R221, P4, R221, UR24, RZ ;  /* 0x00000018dddd7c10 */ /* 0x000fe4000ff9e0ff */
[----:B------:R-:W-:Y:S02]  /*13a30*/  IADD3.X R208, R208, UR25, RZ, P5, !PT ;  /* 0x00000019d0d07c10 */ /* 0x000fe4000affe4ff */
[----:B------:R-:W-:Y:S02]  /*13a40*/  IADD3 R225, P6, R225, UR24, RZ ;  /* 0x00000018e1e17c10 */ /* 0x000fe4000ffde0ff */
[----:B------:R-:W-:-:S02]  /*13a50*/  IADD3.X R212, R212, UR25, RZ, P0, !PT ;  /* 0x00000019d4d47c10 */ /* 0x000fc400087fe4ff */
[----:B------:R-:W-:Y:S02]  /*13a60*/  IADD3 R223, P5, R223, UR24, RZ ;  /* 0x00000018dfdf7c10 */ /* 0x000fe4000ffbe0ff */
[----:B------:R-:W-:Y:S02]  /*13a70*/  IADD3 R227, P0, R227, UR24, RZ ;  /* 0x00000018e3e37c10 */ /* 0x000fe4000ff1e0ff */
[----:B------:R-:W-:Y:S02]  /*13a80*/  IADD3.X R214, R214, UR25, RZ, P1, !PT ;  /* 0x00000019d6d67c10 */ /* 0x000fe40008ffe4ff */
[----:B------:R-:W-:Y:S02]  /*13a90*/  IADD3 R229, P1, R229, UR24, RZ ;  /* 0x00000018e5e57c10 */ /* 0x000fe4000ff3e0ff */
[----:B------:R-:W-:Y:S02]  /*13aa0*/  IADD3.X R216, R216, UR25, RZ, P2, !PT ;  /* 0x00000019d8d87c10 */ /* 0x000fe400097fe4ff */
[----:B------:R-:W-:-:S02]  /*13ab0*/  IADD3 R231, P2, R231, UR24, RZ ;  /* 0x00000018e7e77c10 */ /* 0x000fc4000ff5e0ff */
[----:B------:R-:W-:Y:S02]  /*13ac0*/  IADD3.X R218, R218, UR25, RZ, P3, !PT ;  /* 0x00000019dada7c10 */ /* 0x000fe40009ffe4ff */
[----:B------:R-:W-:Y:S02]  /*13ad0*/  IADD3 R233, P3, R233, UR24, RZ ;  /* 0x00000018e9e97c10 */ /* 0x000fe4000ff7e0ff */
[----:B------:R-:W-:Y:S02]  /*13ae0*/  IADD3.X R220, R220, UR25, RZ, P4, !PT ;  /* 0x00000019dcdc7c10 */ /* 0x000fe4000a7fe4ff */
[----:B------:R-:W-:Y:S02]  /*13af0*/  IADD3.X R224, R224, UR25, RZ, P6, !PT ;  /* 0x00000019e0e07c10 */ /* 0x000fe4000b7fe4ff */
[----:B------:R-:W-:Y:S02]  /*13b00*/  IADD3 R235, P4, R235, UR24, RZ ;  /* 0x00000018ebeb7c10 */ /* 0x000fe4000ff9e0ff */
[----:B------:R-:W-:-:S02]  /*13b10*/  IADD3.X R222, R222, UR25, RZ, P5, !PT ;  /* 0x00000019dede7c10 */ /* 0x000fc4000affe4ff */
[----:B------:R-:W-:Y:S02]  /*13b20*/  IADD3 R239, P6, R239, UR24, RZ ;  /* 0x00000018efef7c10 */ /* 0x000fe4000ffde0ff */
[----:B------:R-:W-:Y:S02]  /*13b30*/  IADD3.X R226, R226, UR25, RZ, P0, !PT ;  /* 0x00000019e2e27c10 */ /* 0x000fe400087fe4ff */
[----:B------:R-:W-:Y:S02]  /*13b40*/  IADD3 R237, P5, R237, UR24, RZ ;  /* 0x00000018eded7c10 */ /* 0x000fe4000ffbe0ff */
[----:B------:R-:W-:Y:S02]  /*13b50*/  IADD3 R241, P0, R241, UR24, RZ ;  /* 0x00000018f1f17c10 */ /* 0x000fe4000ff1e0ff */
[----:B------:R-:W-:Y:S02]  /*13b60*/  IADD3.X R228, R228, UR25, RZ, P1, !PT ;  /* 0x00000019e4e47c10 */ /* 0x000fe40008ffe4ff */
[----:B------:R-:W-:-:S02]  /*13b70*/  IADD3 R243, P1, R243, UR24, RZ ;  /* 0x00000018f3f37c10 */ /* 0x000fc4000ff3e0ff */
[----:B------:R-:W-:Y:S02]  /*13b80*/  IADD3.X R230, R230, UR25, RZ, P2, !PT ;  /* 0x00000019e6e67c10 */ /* 0x000fe400097fe4ff */
[----:B------:R-:W-:Y:S02]  /*13b90*/  IADD3 R245, P2, R245, UR24, RZ ;  /* 0x00000018f5f57c10 */ /* 0x000fe4000ff5e0ff */
[----:B------:R-:W-:Y:S02]  /*13ba0*/  IADD3.X R232, R232, UR25, RZ, P3, !PT ;  /* 0x00000019e8e87c10 */ /* 0x000fe40009ffe4ff */
[----:B------:R-:W-:Y:S02]  /*13bb0*/  IADD3 R247, P3, R247, UR24, RZ ;  /* 0x00000018f7f77c10 */ /* 0x000fe4000ff7e0ff */
[----:B------:R-:W-:Y:S02]  /*13bc0*/  IADD3.X R234, R234, UR25, RZ, P4, !PT ;  /* 0x00000019eaea7c10 */ /* 0x000fe4000a7fe4ff */
[----:B------:R-:W-:-:S02]  /*13bd0*/  IADD3.X R238, R238, UR25, RZ, P6, !PT ;  /* 0x00000019eeee7c10 */ /* 0x000fc4000b7fe4ff */
[----:B------:R-:W-:Y:S02]  /*13be0*/  IADD3 R249, P4, R249, UR24, RZ ;  /* 0x00000018f9f97c10 */ /* 0x000fe4000ff9e0ff */
[----:B------:R-:W-:Y:S02]  /*13bf0*/  IADD3.X R236, R236, UR25, RZ, P5, !PT ;  /* 0x00000019ecec7c10 */ /* 0x000fe4000affe4ff */
[----:B------:R-:W-:Y:S02]  /*13c00*/  IADD3 R177, P6, R177, UR24, RZ ;  /* 0x00000018b1b17c10 */ /* 0x000fe4000ffde0ff */
[----:B------:R-:W-:Y:S02]  /*13c10*/  IADD3.X R240, R240, UR25, RZ, P0, !PT ;  /* 0x00000019f0f07c10 */ /* 0x000fe400087fe4ff */
[----:B------:R-:W-:Y:S02]  /*13c20*/  IADD3 R251, P5, R251, UR24, RZ ;  /* 0x00000018fbfb7c10 */ /* 0x000fe4000ffbe0ff */
[----:B------:R-:W-:-:S02]  /*13c30*/  IADD3 R178, P0, R178, UR24, RZ ;  /* 0x00000018b2b27c10 */ /* 0x000fc4000ff1e0ff */
[----:B------:R-:W-:Y:S02]  /*13c40*/  IADD3.X R242, R242, UR25, RZ, P1, !PT ;  /* 0x00000019f2f27c10 */ /* 0x000fe40008ffe4ff */
[----:B------:R-:W-:Y:S02]  /*13c50*/  IADD3 R179, P1, R179, UR24, RZ ;  /* 0x00000018b3b37c10 */ /* 0x000fe4000ff3e0ff */
[----:B------:R-:W-:Y:S02]  /*13c60*/  IADD3.X R244, R244, UR25, RZ, P2, !PT ;  /* 0x00000019f4f47c10 */ /* 0x000fe400097fe4ff */
[----:B------:R-:W-:Y:S02]  /*13c70*/  IADD3 R180, P2, R180, UR24, RZ ;  /* 0x00000018b4b47c10 */ /* 0x000fe4000ff5e0ff */
[----:B------:R-:W-:Y:S01]  /*13c80*/  IADD3.X R246, R246, UR25, RZ, P3, !PT ;  /* 0x00000019f6f67c10 */ /* 0x000fe20009ffe4ff */
[----:B------:R-:W-:Y:S01]  /*13c90*/  STL [R1+0x600], R177 ;  /* 0x000600b101007387 */ /* 0x000fe20000100800 */
[----:B------:R-:W-:-:S02]  /*13ca0*/  IADD3 R181, P3, R181, UR24, RZ ;  /* 0x00000018b5b57c10 */ /* 0x000fc4000ff7e0ff */
[----:B------:R-:W-:Y:S01]  /*13cb0*/  IADD3.X R248, R248, UR25, RZ, P4, !PT ;  /* 0x00000019f8f87c10 */ /* 0x000fe2000a7fe4ff */
[----:B------:R-:W-:Y:S01]  /*13cc0*/  STL [R1+0x608], R178 ;  /* 0x000608b201007387 */ /* 0x000fe20000100800 */
[----:B------:R-:W-:Y:S02]  /*13cd0*/  IADD3 R182, P4, R182, UR24, RZ ;  /* 0x00000018b6b67c10 */ /* 0x000fe4000ff9e0ff */
[----:B------:R-:W-:Y:S01]  /*13ce0*/  IADD3.X R250, R250, UR25, RZ, P5, !PT ;  /* 0x00000019fafa7c10 */ /* 0x000fe2000affe4ff */
[----:B------:R-:W-:Y:S01]  /*13cf0*/  STL [R1+0x610], R179 ;  /* 0x000610b301007387 */ /* 0x000fe20000100800 */
        /* <DEDUP_REMOVED lines=8> */
[----:B--2---:R-:W-:-:S06]  /*13d80*/  WARPGROUP.ARRIVE ;  /* 0x00000000000079c5 */ /* 0x004fcc0000000000 */
[----:B------:R-:W-:Y:S01]  /*13d90*/  QGMMA.64x256x32.F32.E5M2.E5M2 R24, gdesc[UR16], R24, gsb0 ;  /* 0x03e00000101879f3 */ /* 0x000fe20008003818 */
[----:B------:R-:W-:Y:S01]  /*13da0*/  STL [R1+0x628], R182 ;  /* 0x000628b601007387 */ /* 0x000fe20000100800 */
[----:B------:R-:W-:-:S03]  /*13db0*/  IADD3 R188, P1, R188, UR24, RZ ;  /* 0x00000018bcbc7c10 */ /* 0x000fc6000ff3e0ff */
[----:B------:R-:W-:Y:S01]  /*13dc0*/  STL [R1+0x630], R183 ;  /* 0x000630b701007387 */ /* 0x000fe20000100800 */
[----:B------:R-:W-:-:S03]  /*13dd0*/  IADD3.X R189, R189, UR25, RZ, P2, !PT ;  /* 0x00000019bdbd7c10 */ /* 0x000fc600097fe4ff */
[----:B------:R-:W-:Y:S01]  /*13de0*/  STL [R1+0x638], R184 ;  /* 0x000638b801007387 */ /* 0x000fe20000100800 */
[----:B------:R-:W-:-:S03]  /*13df0*/  IADD3 R190, P2, R190, UR24, RZ ;  /* 0x00000018bebe7c10 */ /* 0x000fc6000ff5e0ff */
[----:B------:R-:W-:Y:S04]  /*13e00*/  STL [R1+0x604], R185 ;  /* 0x000604b901007387 */ /* 0x000fe80000100800 */
[----:B------:R-:W-:Y:S04]  /*13e10*/  STL [R1+0x640], R186 ;  /* 0x000640ba01007387 */ /* 0x000fe80000100800 */
[----:B------:R-:W-:Y:S04]  /*13e20*/  STL [R1+0x60c], R187 ;  /* 0x00060cbb01007387 */ /* 0x000fe80000100800 */
[----:B------:R-:W-:Y:S01]  /*13e30*/  STL [R1+0x648], R188 ;  /* 0x000648bc01007387 */ /* 0x000fe20000100800 */
[----:B------:R-:W-:-:S03]  /*13e40*/  WARPGROUP.DEPBAR.LE gsb0, 0x0 ;  /* 0x00008000000079c5 */ /* 0x000fc60000010000 */
[----:B------:R-:W-:Y:S04]  /*13e50*/  STL.64 [R1], R24 ;  /* 0x0000001801007387 */ /* 0x000fe80000100a00 */
[----:B------:R-:W-:Y:S04]  /*13e60*/  STL [R1+0x614], R189 ;  /* 0x000614bd01007387 */ /* 0x000fe80000100800 */
[----:B------:R-:W-:Y:S04]  /*13e70*/  STL.64 [R1+0x8], R26 ;  /* 0x0000081a01007387 */ /* 0x000fe80000100a00 */
[----:B------:R-:W-:Y:S04]  /*13e80*/  STL [R1+0x650], R190 ;  /* 0x000650be01007387 */ /* 0x000fe80000100800 */
        /* <DEDUP_REMOVED lines=65> */
[----:B------:R-:W2:Y:S04]  /*142a0*/  LDL.LU.64 R144, [R1+0x1220] ;  /* 0x0012200001907983 */ /* 0x000ea80000300a00 */
[----:B------:R-:W3:Y:S04]  /*142b0*/  LDL.LU.64 R142, [R1+0x1218] ;  /* 0x00121800018e7983 */ /* 0x000ee80000300a00 */
[----:B------:R-:W4:Y:S04]  /*142c0*/  LDL.LU.64 R140, [R1+0x1210] ;  /* 0x00121000018c7983 */ /* 0x000f280000300a00 */
[----:B------:R-:W2:Y:S04]  /*142d0*/  LDL.LU.64 R138, [R1+0x1208] ;  /* 0x00120800018a7983 */ /* 0x000ea80000300a00 */
[----:B------:R-:W3:Y:S04]  /*142e0*/  LDL.LU.64 R136, [R1+0x1200] ;  /* 0x0012000001887983 */ /* 0x000ee80000300a00 */
[----:B------:R-:W4:Y:S04]  /*142f0*/  LDL.LU.64 R134, [R1+0x11f8] ;  /* 0x0011f80001867983 */ /* 0x000f280000300a00 */
[----:B------:R-:W2:Y:S04]  /*14300*/  LDL.LU.64 R132, [R1+0x11f0] ;  /* 0x0011f00001847983 */ /* 0x000ea80000300a00 */
        /* <DEDUP_REMOVED lines=45> */
[----:B------:R-:W-:-:S03]  /*145e0*/  IADD3.X R191, R191, UR25, RZ, P3, !PT ;  /* 0x00000019bfbf7c10 */ /* 0x000fc60009ffe4ff */
        /* <DEDUP_REMOVED lines=9> */
[----:B------:R-:W-:-:S02]  /*14680*/  IADD3.X R194, R194, UR25, RZ, P5, !PT ;  /* 0x00000019c2c27c10 */ /* 0x000fc4000affe4ff */
[----:B------:R-:W-:Y:S02]  /*14690*/  IADD3.X R192, R192, UR25, RZ, P2, !PT ;  /* 0x00000019c0c07c10 */ /* 0x000fe400097fe4ff */
[----:B----4-:R-:W-:Y:S02]  /*146a0*/  IADD3.X R134, R134, UR25, RZ, P4, !PT ;  /* 0x0000001986867c10 */ /* 0x010fe4000a7fe4ff */
[----:B--2---:R-:W-:Y:S02]  /*146b0*/  IADD3 R133, P3, R133, UR24, RZ ;  /* 0x0000001885857c10 */ /* 0x004fe4000ff7e0ff */
[----:B------:R-:W-:-:S03]  /*146c0*/  IADD3 R135, P4, R135, UR24, RZ ;  /* 0x0000001887877c10 */ /* 0x000fc6000ff9e0ff */
[----:B------:R0:W-:Y:S01]  /*146d0*/  STL [R1+0x658], R133 ;  /* 0x0006588501007387 */ /* 0x0001e20000100800 */
[----:B---3--:R-:W-:Y:S02]  /*146e0*/  IADD3 R136, P5, R136, UR24, RZ ;  /* 0x0000001888887c10 */ /* 0x008fe4000ffbe0ff */
[----:B------:R-:W-:Y:S01]  /*146f0*/  IADD3.X R137, R137, UR25, RZ, P6, !PT ;  /* 0x0000001989897c10 */ /* 0x000fe2000b7fe4ff */
[----:B0-----:R-:W2:Y:S04]  /*14700*/  LDL.LU R133, [R1+0x1038] ;  /* 0x0010380001857983 */ /* 0x001ea80000300800 */
[----:B------:R-:W-:Y:S04]  /*14710*/  STL [R1+0x61c], R191 ;  /* 0x00061cbf01007387 */ /* 0x000fe80000100800 */
[----:B------:R0:W-:Y:S01]  /*14720*/  STL [R1+0x624], R134 ;  /* 0x0006248601007387 */ /* 0x0001e20000100800 */
[----:B------:R-:W-:-:S03]  /*14730*/  IADD3 R138, P6, R138, UR24, RZ ;  /* 0x000000188a8a7c10 */ /* 0x000fc6000ffde0ff */
[----:B0-----:R-:W2:Y:S04]  /*14740*/  LDL.LU R134, [R1+0x1034] ;  /* 0x0010340001867983 */ /* 0x001ea80000300800 */
[----:B------:R0:W-:Y:S01]  /*14750*/  STL [R1+0x660], R135 ;  /* 0x0006608701007387 */ /* 0x0001e20000100800 */
[----:B------:R-:W-:-:S03]  /*14760*/  IADD3.X R139, R139, UR25, RZ, P0, !PT ;  /* 0x000000198b8b7c10 */ /* 0x000fc600087fe4ff */
[----:B0-----:R-:W2:Y:S04]  /*14770*/  LDL.LU R135, [R1+0x1030] ;  /* 0x0010300001877983 */ /* 0x001ea80000300800 */
[----:B------:R-:W3:Y:S04]  /*14780*/  LDL.LU R183, [R1+0x6b0] ;  /* 0x0006b00001b77983 */ /* 0x000ee80000300800 */
[----:B------:R0:W-:Y:S01]  /*14790*/  STL [R1+0x62c], R194 ;  /* 0x00062cc201007387 */ /* 0x0001e20000100800 */
[----:B------:R-:W-:Y:S02]  /*147a0*/  IADD3 R140, P0, R140, UR24, RZ ;  /* 0x000000188c8c7c10 */ /* 0x000fe4000ff1e0ff */
[----:B------:R-:W-:Y:S01]  /*147b0*/  IADD3.X R141, R141, UR25, RZ, P1, !PT ;  /* 0x000000198d8d7c10 */ /* 0x000fe20008ffe4ff */
[----:B0-----:R-:W4:Y:S04]  /*147c0*/  LDL.LU R194, [R1+0x6b8] ;  /* 0x0006b80001c27983 */ /* 0x001f280000300800 */
[----:B------:R0:W-:Y:S01]  /*147d0*/  STL [R1+0x668], R136 ;  /* 0x0006688801007387 */ /* 0x0001e20000100800 */
[----:B------:R-:W-:-:S03]  /*147e0*/  IADD3 R142, P1, R142, UR24, RZ ;  /* 0x000000188e8e7c10 */ /* 0x000fc6000ff3e0ff */
[----:B0-----:R-:W2:Y:S04]  /*147f0*/  LDL.LU R136, [R1+0x102c] ;  /* 0x00102c0001887983 */ /* 0x001ea80000300800 */
[----:B------:R0:W-:Y:S04]  /*14800*/  STL [R1+0x634], R137 ;  /* 0x0006348901007387 */ /* 0x0001e80000100800 */
[----:B0-----:R-:W2:Y:S04]  /*14810*/  LDL.LU R137, [R1+0x1028] ;  /* 0x0010280001897983 */ /* 0x001ea80000300800 */
[----:B------:R0:W-:Y:S01]  /*14820*/  STL [R1+0x670], R138 ;  /* 0x0006708a01007387 */ /* 0x0001e20000100800 */
[----:B------:R-:W-:-:S03]  /*14830*/  IADD3 R143, P2, R143, UR24, RZ ;  /* 0x000000188f8f7c10 */ /* 0x000fc6000ff5e0ff */
[----:B0-----:R-:W2:Y:S04]  /*14840*/  LDL.LU R138, [R1+0x1024] ;  /* 0x00102400018a7983 */ /* 0x001ea80000300800 */
[----:B------:R-:W2:Y:S04]  /*14850*/  LDL.LU R186, [R1+0x684] ;  /* 0x0006840001ba7983 */ /* 0x000ea80000300800 */
[----:B------:R0:W-:Y:S01]  /*14860*/  STL [R1+0x63c], R139 ;  /* 0x00063c8b01007387 */ /* 0x0001e20000100800 */
[----:B------:R-:W-:-:S03]  /*14870*/  IADD3.X R144, R144, UR25, RZ, P3, !PT ;  /* 0x0000001990907c10 */ /* 0x000fc60009ffe4ff */
[----:B0-----:R-:W2:Y:S04]  /*14880*/  LDL.LU R139, [R1+0x1020] ;  /* 0x00102000018b7983 */ /* 0x001ea80000300800 */
[----:B------:R0:W-:Y:S01]  /*14890*/  STL [R1+0x678], R140 ;  /* 0x0006788c01007387 */ /* 0x0001e20000100800 */
[----:B------:R-:W-:-:S03]  /*148a0*/  IADD3 R145, P3, R145, UR24, RZ ;  /* 0x0000001891917c10 */ /* 0x000fc6000ff7e0ff */
[----:B0-----:R-:W2:Y:S04]  /*148b0*/  LDL.LU R140, [R1+0x101c] ;  /* 0x00101c00018c7983 */ /* 0x001ea80000300800 */
[----:B------:R0:W-:Y:S01]  /*148c0*/  STL [R1+0x644], R141 ;  /* 0x0006448d01007387 */ /* 0x0001e20000100800 */
[----:B------:R-:W-:-:S03]  /*148d0*/  IADD3.X R146, R146, UR25, RZ, P4, !PT ;  /* 0x0000001992927c10 */ /* 0x000fc6000a7fe4ff */
[----:B0-----:R-:W2:Y:S04]  /*148e0*/  LDL.LU R141, [R1+0x1018] ;  /* 0x00101800018d7983 */ /* 0x001ea80000300800 */
[----:B------:R0:W-:Y:S04]  /*148f0*/  STL [R1+0x680], R142 ;  /* 0x0006808e01007387 */ /* 0x0001e80000100800 */
[----:B0-----:R-:W2:Y:S04]  /*14900*/  LDL.LU R142, [R1+0x1014] ;  /* 0x00101400018e7983 */ /* 0x001ea80000300800 */
[----:B------:R-:W2:Y:S04]  /*14910*/  LDL.LU R185, [R1+0x6c8] ;  /* 0x0006c80001b97983 */ /* 0x000ea80000300800 */
[----:B------:R-:W2:Y:S04]  /*14920*/  LDL.LU R187, [R1+0x694] ;  /* 0x0006940001bb7983 */ /* 0x000ea80000300800 */
[----:B------:R-:W-:Y:S04]  /*14930*/  STL [R1+0x64c], R192 ;  /* 0x00064cc001007387 */ /* 0x000fe80000100800 */
[----:B------:R0:W-:Y:S01]  /*14940*/  STL [R1+0x688], R143 ;  /* 0x0006888f01007387 */ /* 0x0001e20000100800 */
[----:B------:R-:W-:-:S03]  /*14950*/  IADD3 R147, P4, R147, UR24, RZ ;  /* 0x0000001893937c10 */ /* 0x000fc6000ff9e0ff */
[----:B0-----:R-:W2:Y:S04]  /*14960*/  LDL.LU R143, [R1+0x1010] ;  /* 0x00101000018f7983 */ /* 0x001ea80000300800 */
[----:B------:R-:W2:Y:S04]  /*14970*/  LDL.LU R188, [R1+0x6d0] ;  /* 0x0006d00001bc7983 */ /* 0x000ea80000300800 */
[----:B------:R0:W-:Y:S01]  /*14980*/  STL [R1+0x654], R144 ;  /* 0x0006549001007387 */ /* 0x0001e20000100800 */
[----:B------:R-:W-:Y:S02]  /*14990*/  IADD3.X R148, R148, UR25, RZ, P5, !PT ;  /* 0x0000001994947c10 */ /* 0x000fe4000affe4ff */
[----:B------:R-:W-:Y:S01]  /*149a0*/  IADD3 R149, P5, R149, UR24, RZ ;  /* 0x0000001895957c10 */ /* 0x000fe2000ffbe0ff */
[----:B0-----:R-:W2:Y:S04]  /*149b0*/  LDL.LU R144, [R1+0x100c] ;  /* 0x00100c0001907983 */ /* 0x001ea80000300800 */
[----:B------:R0:W-:Y:S04]  /*149c0*/  STL [R1+0x690], R145 ;  /* 0x0006909101007387 */ /* 0x0001e80000100800 */
[----:B0-----:R-:W2:Y:S04]  /*149d0*/  LDL.LU R145, [R1+0x1008] ;  /* 0x0010080001917983 */ /* 0x001ea80000300800 */
[----:B------:R0:W-:Y:S04]  /*149e0*/  STL [R1+0x65c], R146 ;  /* 0x00065c9201007387 */ /* 0x0001e80000100800 */
[----:B0-----:R-:W2:Y:S04]  /*149f0*/  LDL.LU R146, [R1+0x1004] ;  /* 0x0010040001927983 */ /* 0x001ea80000300800 */
[----:B------:R-:W2:Y:S04]  /*14a00*/  LDL.LU R184, [R1+0x6d8] ;  /* 0x0006d80001b87983 */ /* 0x000ea80000300800 */
[----:B------:R-:W2:Y:S04]  /*14a10*/  LDL.LU R189, [R1+0x6a4] ;  /* 0x0006a40001bd7983 */ /* 0x000ea80000300800 */
[----:B------:R-:W2:Y:S04]  /*14a20*/  LDL.LU R190, [R1+0x6e0] ;  /* 0x0006e00001be7983 */ /* 0x000ea80000300800 */
[----:B------:R0:W-:Y:S01]  /*14a30*/  STL [R1+0x698], R147 ;  /* 0x0006989301007387 */ /* 0x0001e20000100800 */
[----:B------:R-:W-:-:S03]  /*14a40*/  IADD3.X R193, R193, UR25, RZ, P6, !PT ;  /* 0x00000019c1c17c10 */ /* 0x000fc6000b7fe4ff */
[----:B0-----:R-:W2:Y:S04]  /*14a50*/  LDL.LU R147, [R1+0x1000] ;  /* 0x0010000001937983 */ /* 0x001ea80000300800 */
[----:B------:R0:W-:Y:S01]  /*14a60*/  STL [R1+0x664], R148 ;  /* 0x0006649401007387 */ /* 0x0001e20000100800 */
[----:B------:R-:W-:-:S03]  /*14a70*/  IADD3 R150, P6, R150, UR24, RZ ;  /* 0x0000001896967c10 */ /* 0x000fc6000ffde0ff */
[----:B0-----:R-:W2:Y:S04]  /*14a80*/  LDL.LU R148, [R1+0xffc] ;  /* 0x000ffc0001947983 */ /* 0x001ea80000300800 */
[----:B------:R0:W-:Y:S04]  /*14a90*/  STL [R1+0x6a0], R149 ;  /* 0x0006a09501007387 */ /* 0x0001e80000100800 */
[----:B0-----:R-:W2:Y:S04]  /*14aa0*/  LDL.LU R149, [R1+0xff8] ;  /* 0x000ff80001957983 */ /* 0x001ea80000300800 */
[----:B------:R-:W2:Y:S04]  /*14ab0*/  LDL.LU R191, [R1+0x6e8] ;  /* 0x0006e80001bf7983 */ /* 0x000ea80000300800 */
[----:B------:R-:W2:Y:S04]  /*14ac0*/  LDL.LU R192, [R1+0x6b4] ;  /* 0x0006b40001c07983 */ /* 0x000ea80000300800 */
[----:B------:R-:W-:Y:S04]  /*14ad0*/  STL [R1+0x66c], R193 ;  /* 0x00066cc101007387 */ /* 0x000fe80000100800 */
[----:B------:R0:W-:Y:S04]  /*14ae0*/  STL [R1+0x6a8], R150 ;  /* 0x0006a89601007387 */ /* 0x0001e80000100800 */
[----:B0-----:R-:W2:Y:S04]  /*14af0*/  LDL.LU R150, [R1+0xff4] ;  /* 0x000ff40001967983 */ /* 0x001ea80000300800 */
[----:B------:R-:W2:Y:S01]  /*14b00*/  LDL.LU R193, [R1+0x6f0] ;  /* 0x0006f00001c17983 */ /* 0x000ea20000300800 */
[----:B------:R-:W-:-:S02]  /*14b10*/  IADD3.X R151, R151, UR25, RZ, P0, !PT ;  /* 0x0000001997977c10 */ /* 0x000fc400087fe4ff */
[----:B------:R-:W-:-:S03]  /*14b20*/  IADD3.X R196, R196, UR25, RZ, P1, !PT ;  /* 0x00000019c4c47c10 */ /* 0x000fc60008ffe4ff */
[----:B------:R0:W-:Y:S01]  /*14b30*/  STL [R1+0x674], R151 ;  /* 0x0006749701007387 */ /* 0x0001e20000100800 */
[----:B------:R-:W-:-:S03]  /*14b40*/  IADD3.X R195, R195, UR25, RZ, P3, !PT ;  /* 0x00000019c3c37c10 */ /* 0x000fc60009ffe4ff */
[----:B0-----:R-:W2:Y:S04]  /*14b50*/  LDL.LU R151, [R1+0xff0] ;  /* 0x000ff00001977983 */ /* 0x001ea80000300800 */
[----:B------:R0:W-:Y:S01]  /*14b60*/  STL [R1+0x67c], R196 ;  /* 0x00067cc401007387 */ /* 0x0001e20000100800 */
[----:B---3--:R-:W-:-:S03]  /*14b70*/  IADD3 R183, P0, R183, UR24, RZ ;  /* 0x00000018b7b77c10 */ /* 0x008fc6000ff1e0ff */
[----:B0-----:R-:W3:Y:S04]  /*14b80*/  LDL.LU R196, [R1+0xfec] ;  /* 0x000fec0001c47983 */ /* 0x001ee80000300800 */
[----:B------:R0:W-:Y:S04]  /*14b90*/  STL [R1+0x6b0], R183 ;  /* 0x0006b0b701007387 */ /* 0x0001e80000100800 */
[----:B------:R-:W3:Y:S01]  /*14ba0*/  LDL.LU R182, [R1+0x6f8] ;  /* 0x0006f80001b67983 */ /* 0x000ee20000300800 */
[----:B----4-:R-:W-:-:S03]  /*14bb0*/  IADD3 R194, P1, R194, UR24, RZ ;  /* 0x00000018c2c27c10 */ /* 0x010fc6000ff3e0ff */
[----:B0-----:R-:W4:Y:S04]  /*14bc0*/  LDL.LU R183, [R1+0x6c4] ;  /* 0x0006c40001b77983 */ /* 0x001f280000300800 */
[----:B------:R0:W-:Y:S01]  /*14bd0*/  STL [R1+0x6b8], R194 ;  /* 0x0006b8c201007387 */ /* 0x0001e20000100800 */
[----:B------:R-:W-:-:S03]  /*14be0*/  IADD3.X R2, R2, UR25, RZ, P5, !PT ;  /* 0x0000001902027c10 */ /* 0x000fc6000affe4ff */
[----:B0-----:R-:W4:Y:S01]  /*14bf0*/  LDL.LU R194, [R1+0x700] ;  /* 0x0007000001c27983 */ /* 0x001f220000300800 */
[----:B------:R-:W-:Y:S02]  /*14c00*/  IADD3.X R4, R4, UR25, RZ, P0, !PT ;  /* 0x0000001904047c10 */ /* 0x000fe400087fe4ff */
[----:B--2---:R-:W-:Y:S02]  /*14c10*/  IADD3.X R186, R186, UR25, RZ, P2, !PT ;  /* 0x00000019baba7c10 */ /* 0x004fe400097fe4ff */
[----:B------:R-:W-:-:S05]  /*14c20*/  IADD3 R6, P2, R6, UR24, RZ ;  /* 0x0000001806067c10 */ /* 0x000fca000ff5e0ff */
[----:B------:R0:W-:Y:S04]  /*14c30*/  STL [R1+0x6c0], R6 ;  /* 0x0006c00601007387 */ /* 0x0001e80000100800 */
[----:B------:R1:W-:Y:S04]  /*14c40*/  STL [R1+0x684], R186 ;  /* 0x000684ba01007387 */ /* 0x0003e80000100800 */
[----:B0-----:R-:W2:Y:S04]  /*14c50*/  LDL.LU R6, [R1+0xfe8] ;  /* 0x000fe80001067983 */ /* 0x001ea80000300800 */
[----:B-1----:R-:W2:Y:S04]  /*14c60*/  LDL.LU R186, [R1+0x708] ;  /* 0x0007080001ba7983 */ /* 0x002ea80000300800 */
[----:B------:R0:W-:Y:S04]  /*14c70*/  STL [R1+0x68c], R195 ;  /* 0x00068cc301007387 */ /* 0x0001e80000100800 */
[----:B0-----:R-:W2:Y:S01]  /*14c80*/  LDL.LU R195, [R1+0x6d4] ;  /* 0x0006d40001c37983 */ /* 0x001ea20000300800 */
[----:B------:R-:W-:-:S02]  /*14c90*/  IADD3.X R3, R3, UR25, RZ, P2, !PT ;  /* 0x0000001903037c10 */ /* 0x000fc400097fe4ff */
[----:B------:R-:W-:Y:S02]  /*14ca0*/  IADD3 R185, P3, R185, UR24, RZ ;  /* 0x00000018b9b97c10 */ /* 0x000fe4000ff7e0ff */
[----:B------:R-:W-:-:S05]  /*14cb0*/  IADD3.X R187, R187, UR25, RZ, P4, !PT ;  /* 0x00000019bbbb7c10 */ /* 0x000fca000a7fe4ff */
[----:B------:R0:W-:Y:S04]  /*14cc0*/  STL [R1+0x694], R187 ;  /* 0x000694bb01007387 */ /* 0x0001e80000100800 */
[----:B0-----:R-:W2:Y:S04]  /*14cd0*/  LDL.LU R187, [R1+0x710] ;  /* 0x0007100001bb7983 */ /* 0x001ea80000300800 */
[----:B------:R-:W-:Y:S01]  /*14ce0*/  STL [R1+0x6c8], R185 ;  /* 0x0006c8b901007387 */ /* 0x000fe20000100800 */
[----:B------:R-:W-:-:S03]  /*14cf0*/  IADD3 R188, P4, R188, UR24, RZ ;  /* 0x00000018bcbc7c10 */ /* 0x000fc6000ff9e0ff */
[----:B------:R0:W-:Y:S04]  /*14d00*/  STL [R1+0x69c], R2 ;  /* 0x00069c0201007387 */ /* 0x0001e80000100800 */
[----:B0-----:R-:W2:Y:S04]  /*14d10*/  LDL.LU R2, [R1+0xfe4] ;  /* 0x000fe40001027983 */ /* 0x001ea80000300800 */
[----:B------:R0:W-:Y:S04]  /*14d20*/  STL [R1+0x6d0], R188 ;  /* 0x0006d0bc01007387 */ /* 0x0001e80000100800 */
[----:B------:R-:W2:Y:S04]  /*14d30*/  LDL.LU R185, [R1+0x718] ;  /* 0x0007180001b97983 */ /* 0x000ea80000300800 */
[----:B0-----:R-:W2:Y:S04]  /*14d40*/  LDL.LU R188, [R1+0x6e4] ;  /* 0x0006e40001bc7983 */ /* 0x001ea80000300800 */
[----:B------:R-:W2:Y:S01]  /*14d50*/  LDL.LU R180, [R1+0x720] ;  /* 0x0007200001b47983 */ /* 0x000ea20000300800 */
[----:B------:R-:W-:-:S02]  /*14d60*/  IADD3 R184, P5, R184, UR24, RZ ;  /* 0x00000018b8b87c10 */ /* 0x000fc4000ffbe0ff */
[----:B------:R-:W-:-:S03]  /*14d70*/  IADD3.X R189, R189, UR25, RZ, P6, !PT ;  /* 0x00000019bdbd7c10 */ /* 0x000fc6000b7fe4ff */
[----:B------:R-:W-:Y:S01]  /*14d80*/  STL [R1+0x6d8], R184 ;  /* 0x0006d8b801007387 */ /* 0x000fe20000100800 */
[----:B------:R-:W-:-:S03]  /*14d90*/  IADD3 R190, P6, R190, UR24, RZ ;  /* 0x00000018bebe7c10 */ /* 0x000fc6000ffde0ff */
[----:B------:R-:W-:Y:S04]  /*14da0*/  STL [R1+0x6a4], R189 ;  /* 0x0006a4bd01007387 */ /* 0x000fe80000100800 */
[----:B------:R0:W-:Y:S04]  /*14db0*/  STL [R1+0x6ac], R4 ;  /* 0x0006ac0401007387 */ /* 0x0001e80000100800 */
[----:B------:R1:W-:Y:S04]  /*14dc0*/  STL [R1+0x6e0], R190 ;  /* 0x0006e0be01007387 */ /* 0x0003e80000100800 */
[----:B0-----:R-:W2:Y:S04]  /*14dd0*/  LDL.LU R4, [R1+0xfe0] ;  /* 0x000fe00001047983 */ /* 0x001ea80000300800 */
[----:B------:R-:W2:Y:S04]  /*14de0*/  LDL.LU R189, [R1+0x728] ;  /* 0x0007280001bd7983 */ /* 0x000ea80000300800 */
[----:B-1----:R-:W2:Y:S01]  /*14df0*/  LDL.LU R190, [R1+0x6f4] ;  /* 0x0006f40001be7983 */ /* 0x002ea20000300800 */
[----:B------:R-:W-:-:S05]  /*14e00*/  IADD3 R191, P0, R191, UR24, RZ ;  /* 0x00000018bfbf7c10 */ /* 0x000fca000ff1e0ff */
[----:B------:R0:W-:Y:S01]  /*14e10*/  STL [R1+0x6e8], R191 ;  /* 0x0006e8bf01007387 */ /* 0x0001e20000100800 */
[----:B------:R-:W-:-:S03]  /*14e20*/  IADD3.X R192, R192, UR25, RZ, P1, !PT ;  /* 0x00000019c0c07c10 */ /* 0x000fc60008ffe4ff */
[----:B0-----:R-:W2:Y:S04]  /*14e30*/  LDL.LU R191, [R1+0x730] ;  /* 0x0007300001bf7983 */ /* 0x001ea80000300800 */
[----:B------:R-:W-:Y:S04]  /*14e40*/  STL [R1+0x6b4], R192 ;  /* 0x0006b4c001007387 */ /* 0x000fe80000100800 */
[----:B------:R0:W-:Y:S01]  /*14e50*/  STL [R1+0x6bc], R3 ;  /* 0x0006bc0301007387 */ /* 0x0001e20000100800 */
[----:B------:R-:W-:-:S03]  /*14e60*/  IADD3 R193, P1, R193, UR24, RZ ;  /* 0x00000018c1c17c10 */ /* 0x000fc6000ff3e0ff */
[----:B0-----:R-:W2:Y:S04]  /*14e70*/  LDL.LU R3, [R1+0xfdc] ;  /* 0x000fdc0001037983 */ /* 0x001ea80000300800 */
[----:B------:R0:W-:Y:S04]  /*14e80*/  STL [R1+0x6f0], R193 ;  /* 0x0006f0c101007387 */ /* 0x0001e80000100800 */
[----:B------:R-:W2:Y:S04]  /*14e90*/  LDL.LU R184, [R1+0x738] ;  /* 0x0007380001b87983 */ /* 0x000ea80000300800 */
[----:B------:R-:W2:Y:S04]  /*14ea0*/  LDL.LU R192, [R1+0x704] ;  /* 0x0007040001c07983 */ /* 0x000ea80000300800 */
[----:B0-----:R-:W2:Y:S01]  /*14eb0*/  LDL.LU R193, [R1+0x740] ;  /* 0x0007400001c17983 */ /* 0x001ea20000300800 */
[----:B---3--:R-:W-:-:S02]  /*14ec0*/  IADD3.X R196, R196, UR25, RZ, P4, !PT ;  /* 0x00000019c4c47c10 */ /* 0x008fc4000a7fe4ff */
[----:B------:R-:W-:Y:S02]  /*14ed0*/  IADD3 R182, P2, R182, UR24, RZ ;  /* 0x00000018b6b67c10 */ /* 0x000fe4000ff5e0ff */
[----:B----4-:R-:W-:-:S03]  /*14ee0*/  IADD3.X R183, R183, UR25, RZ, P3, !PT ;  /* 0x00000019b7b77c10 */ /* 0x010fc60009ffe4ff */
[----:B------:R0:W-:Y:S04]  /*14ef0*/  STL [R1+0x6f8], R182 ;  /* 0x0006f8b601007387 */ /* 0x0001e80000100800 */
[----:B------:R-:W-:Y:S04]  /*14f00*/  STL [R1+0x6cc], R196 ;  /* 0x0006ccc401007387 */ /* 0x000fe80000100800 */
[----:B------:R-:W-:Y:S01]  /*14f10*/  STL [R1+0x6c4], R183 ;  /* 0x0006c4b701007387 */ /* 0x000fe20000100800 */
[----:B------:R-:W-:-:S05]  /*14f20*/  IADD3 R194, P3, R194, UR24, RZ ;  /* 0x00000018c2c27c10 */ /* 0x000fca000ff7e0ff */
[----:B------:R1:W-:Y:S04]  /*14f30*/  STL [R1+0x700], R194 ;  /* 0x000700c201007387 */ /* 0x0003e80000100800 */
[----:B------:R-:W3:Y:S04]  /*14f40*/  LDL.LU R181, [R1+0x748] ;  /* 0x0007480001b57983 */ /* 0x000ee80000300800 */
[----:B0-----:R-:W4:Y:S04]  /*14f50*/  LDL.LU R182, [R1+0x714] ;  /* 0x0007140001b67983 */ /* 0x001f280000300800 */
[----:B-1----:R-:W4:Y:S01]  /*14f60*/  LDL.LU R194, [R1+0x750] ;  /* 0x0007500001c27983 */ /* 0x002f220000300800 */
[----:B--2---:R-:W-:-:S02]  /*14f70*/  IADD3 R186, P4, R186, UR24, RZ ;  /* 0x00000018baba7c10 */ /* 0x004fc4000ff9e0ff */
[----:B------:R-:W-:-:S03]  /*14f80*/  IADD3.X R6, R6, UR25, RZ, P6, !PT ;  /* 0x0000001906067c10 */ /* 0x000fc6000b7fe4ff */
[----:B------:R0:W-:Y:S01]  /*14f90*/  STL [R1+0x708], R186 ;  /* 0x000708ba01007387 */ /* 0x0001e20000100800 */
[----:B------:R-:W-:-:S03]  /*14fa0*/  IADD3.X R195, R195, UR25, RZ, P5, !PT ;  /* 0x00000019c3c37c10 */ /* 0x000fc6000affe4ff */
[----:B0-----:R-:W2:Y:S04]  /*14fb0*/  LDL.LU R186, [R1+0x758] ;  /* 0x0007580001ba7983 */ /* 0x001ea80000300800 */
[----:B------:R0:W-:Y:S04]  /*14fc0*/  STL [R1+0x6d4], R195 ;  /* 0x0006d4c301007387 */ /* 0x0001e80000100800 */
[----:B0-----:R-:W2:Y:S01]  /*14fd0*/  LDL.LU R195, [R1+0x724] ;  /* 0x0007240001c37983 */ /* 0x001ea20000300800 */
[----:B------:R-:W-:-:S05]  /*14fe0*/  IADD3 R187, P5, R187, UR24, RZ ;  /* 0x00000018bbbb7c10 */ /* 0x000fca000ffbe0ff */
[----:B------:R0:W-:Y:S04]  /*14ff0*/  STL [R1+0x710], R187 ;  /* 0x000710bb01007387 */ /* 0x0001e80000100800 */
[----:B0-----:R-:W2:Y:S04]  /*15000*/  LDL.LU R187, [R1+0x760] ;  /* 0x0007600001bb7983 */ /* 0x001ea80000300800 */
[----:B------:R0:W-:Y:S01]  /*15010*/  STL [R1+0x6dc], R6 ;  /* 0x0006dc0601007387 */ /* 0x0001e20000100800 */
[----:B------:R-:W-:Y:S02]  /*15020*/  IADD3.X R2, R2, UR25, RZ, P1, !PT ;  /* 0x0000001902027c10 */ /* 0x000fe40008ffe4ff */
[----:B------:R-:W-:Y:S01]  /*15030*/  IADD3 R185, P6, R185, UR24, RZ ;  /* 0x00000018b9b97c10 */ /* 0x000fe2000ffde0ff */
[----:B0-----:R-:W2:Y:S01]  /*15040*/  LDL.LU R6, [R1+0xfd8] ;  /* 0x000fd80001067983 */ /* 0x001ea20000300800 */
[----:B------:R-:W-:-:S03]  /*15050*/  IADD3.X R188, R188, UR25, RZ, P0, !PT ;  /* 0x00000019bcbc7c10 */ /* 0x000fc600087fe4ff */
[----:B------:R-:W2:Y:S01]  /*15060*/  LDL.LU R183, [R1+0x768] ;  /* 0x0007680001b77983 */ /* 0x000ea20000300800 */
[----:B------:R-:W-:-:S03]  /*15070*/  IADD3 R180, P0, R180, UR24, RZ ;  /* 0x00000018b4b47c10 */ /* 0x000fc6000ff1e0ff */
[----:B------:R0:W-:Y:S04]  /*15080*/  STL [R1+0x718], R185 ;  /* 0x000718b901007387 */ /* 0x0001e80000100800 */
[----:B0-----:R-:W2:Y:S04]  /*15090*/  LDL.LU R185, [R1+0x734] ;  /* 0x0007340001b97983 */ /* 0x001ea80000300800 */
[----:B------:R0:W-:Y:S04]  /*150a0*/  STL [R1+0x6e4], R188 ;  /* 0x0006e4bc01007387 */ /* 0x0001e80000100800 */
[----:B0-----:R-:W2:Y:S04]  /*150b0*/  LDL.LU R188, [R1+0x770] ;  /* 0x0007700001bc7983 */ /* 0x001ea80000300800 */
[----:B------:R0:W-:Y:S04]  /*150c0*/  STL [R1+0x6ec], R2 ;  /* 0x0006ec0201007387 */ /* 0x0001e80000100800 */
[----:B0-----:R-:W2:Y:S01]  /*150d0*/  LDL.LU R2, [R1+0xfd4] ;  /* 0x000fd40001027983 */ /* 0x001ea20000300800 */
[----:B------:R-:W-:-:S03]  /*150e0*/  IADD3 R189, P1, R189, UR24, RZ ;  /* 0x00000018bdbd7c10 */ /* 0x000fc6000ff3e0ff */
[----:B------:R-:W-:Y:S01]  /*150f0*/  STL [R1+0x720], R180 ;  /* 0x000720b401007387 */ /* 0x000fe20000100800 */
        /* <DEDUP_REMOVED lines=14> */
[----:B------:R-:W-:Y:S04]  /*151e0*/  STL [R1+0x738], R184 ;  /* 0x000738b801007387 */ /* 0x000fe80000100800 */
[----:B------:R0:W-:Y:S04]  /*151f0*/  STL [R1+0x70c], R3 ;  /* 0x00070c0301007387 */ /* 0x0001e80000100800 */
[----:B------:R1:W-:Y:S04]  /*15200*/  STL [R1+0x704], R192 ;  /* 0x000704c001007387 */ /* 0x0003e80000100800 */
[----:B0-----:R-:W2:Y:S01]  /*15210*/  LDL.LU R3, [R1+0xfcc] ;  /* 0x000fcc0001037983 */ /* 0x001ea20000300800 */
[----:B------:R-:W-:-:S05]  /*15220*/  IADD3 R193, P4, R193, UR24, RZ ;  /* 0x00000018c1c17c10 */ /* 0x000fca000ff9e0ff */
[----:B------:R0:W-:Y:S04]  /*15230*/  STL [R1+0x740], R193 ;  /* 0x000740c101007387 */ /* 0x0001e80000100800 */
[----:B------:R-:W2:Y:S04]  /*15240*/  LDL.LU R184, [R1+0x788] ;  /* 0x0007880001b87983 */ /* 0x000ea80000300800 */
[----:B-1----:R-:W2:Y:S04]  /*15250*/  LDL.LU R192, [R1+0x754] ;  /* 0x0007540001c07983 */ /* 0x002ea80000300800 */
[----:B0-----:R-:W2:Y:S01]  /*15260*/  LDL.LU R193, [R1+0x790] ;  /* 0x0007900001c17983 */ /* 0x001ea20000300800 */
[----:B---3--:R-:W-:-:S02]  /*15270*/  IADD3 R181, P5, R181, UR24, RZ ;  /* 0x00000018b5b57c10 */ /* 0x008fc4000ffbe0ff */
[----:B----4-:R-:W-:-:S03]  /*15280*/  IADD3.X R182, R182, UR25, RZ, P6, !PT ;  /* 0x00000019b6b67c10 */ /* 0x010fc6000b7fe4ff */
[----:B------:R-:W-:Y:S01]  /*15290*/  STL [R1+0x748], R181 ;  /* 0x000748b501007387 */ /* 0x000fe20000100800 */
[----:B------:R-:W-:Y:S02]  /*152a0*/  IADD3 R194, P6, R194, UR24, RZ ;  /* 0x00000018c2c27c10 */ /* 0x000fe4000ffde0ff */
[----:B--2---:R-:W-:Y:S02]  /*152b0*/  IADD3.X R195, R195, UR25, RZ, P1, !PT ;  /* 0x00000019c3c37c10 */ /* 0x004fe40008ffe4ff */
[----:B------:R-:W-:Y:S02]  /*152c0*/  IADD3 R187, P1, R187, UR24, RZ ;  /* 0x00000018bbbb7c10 */ /* 0x000fe4000ff3e0ff */
[----:B------:R-:W-:Y:S02]  /*152d0*/  IADD3.X R6, R6, UR25, RZ, P0, !PT ;  /* 0x0000001906067c10 */ /* 0x000fe400087fe4ff */
[----:B------:R-:W-:-:S03]  /*152e0*/  IADD3 R186, P0, R186, UR24, RZ ;  /* 0x00000018baba7c10 */ /* 0x000fc6000ff1e0ff */
[----:B------:R0:W-:Y:S04]  /*152f0*/  STL [R1+0x71c], R6 ;  /* 0x00071c0601007387 */ /* 0x0001e80000100800 */
[----:B------:R-:W-:Y:S04]  /*15300*/  STL [R1+0x714], R182 ;  /* 0x000714b601007387 */ /* 0x000fe80000100800 */
[----:B0-----:R-:W2:Y:S04]  /*15310*/  LDL.LU R6, [R1+0xfc8] ;  /* 0x000fc80001067983 */ /* 0x001ea80000300800 */
[----:B------:R0:W-:Y:S01]  /*15320*/  STL [R1+0x750], R194 ;  /* 0x000750c201007387 */ /* 0x0001e20000100800 */
[----:B------:R-:W-:-:S03]  /*15330*/  IADD3.X R185, R185, UR25, RZ, P3, !PT ;  /* 0x00000019b9b97c10 */ /* 0x000fc60009ffe4ff */
[----:B0-----:R-:W3:Y:S04]  /*15340*/  LDL.LU R194, [R1+0x798] ;  /* 0x0007980001c27983 */ /* 0x001ee80000300800 */
[----:B------:R0:W-:Y:S01]  /*15350*/  STL [R1+0x724], R195 ;  /* 0x000724c301007387 */ /* 0x0001e20000100800 */
[----:B------:R-:W-:-:S03]  /*15360*/  IADD3 R188, P3, R188, UR24, RZ ;  /* 0x00000018bcbc7c10 */ /* 0x000fc6000ff7e0ff */
[----:B0-----:R-:W4:Y:S01]  /*15370*/  LDL.LU R195, [R1+0x764] ;  /* 0x0007640001c37983 */ /* 0x001f220000300800 */
[----:B------:R-:W-:-:S03]  /*15380*/  IADD3.X R2, R2, UR25, RZ, P2, !PT ;  /* 0x0000001902027c10 */ /* 0x000fc600097fe4ff */
[----:B------:R0:W-:Y:S01]  /*15390*/  STL [R1+0x758], R186 ;  /* 0x000758ba01007387 */ /* 0x0001e20000100800 */
[----:B------:R-:W-:-:S03]  /*153a0*/  IADD3 R183, P2, R183, UR24, RZ ;  /* 0x00000018b7b77c10 */ /* 0x000fc6000ff5e0ff */
[----:B0-----:R-:W4:Y:S04]  /*153b0*/  LDL.LU R186, [R1+0x7a0] ;  /* 0x0007a00001ba7983 */ /* 0x001f280000300800 */
[----:B------:R0:W-:Y:S04]  /*153c0*/  STL [R1+0x72c], R2 ;  /* 0x00072c0201007387 */ /* 0x0001e80000100800 */
[----:B------:R1:W-:Y:S04]  /*153d0*/  STL [R1+0x760], R187 ;  /* 0x000760bb01007387 */ /* 0x0003e80000100800 */
[----:B0-----:R-:W4:Y:S04]  /*153e0*/  LDL.LU R2, [R1+0xfc4] ;  /* 0x000fc40001027983 */ /* 0x001f280000300800 */
[----:B-1----:R-:W4:Y:S04]  /*153f0*/  LDL.LU R187, [R1+0x7a8] ;  /* 0x0007a80001bb7983 */ /* 0x002f280000300800 */
[----:B------:R-:W4:Y:S04]  /*15400*/  LDL.LU R179, [R1+0x774] ;  /* 0x0007740001b37983 */ /* 0x000f280000300800 */
[----:B------:R-:W-:Y:S04]  /*15410*/  STL [R1+0x768], R183 ;  /* 0x000768b701007387 */ /* 0x000fe80000100800 */
[----:B------:R0:W-:Y:S01]  /*15420*/  STL [R1+0x734], R185 ;  /* 0x000734b901007387 */ /* 0x0001e20000100800 */
[----:B------:R-:W-:-:S03]  /*15430*/  IADD3.X R190, R190, UR25, RZ, P5, !PT ;  /* 0x00000019bebe7c10 */ /* 0x000fc6000affe4ff */
[----:B0-----:R-:W4:Y:S04]  /*15440*/  LDL.LU R185, [R1+0x7b0] ;  /* 0x0007b00001b97983 */ /* 0x001f280000300800 */
[----:B------:R-:W-:Y:S01]  /*15450*/  STL [R1+0x770], R188 ;  /* 0x000770bc01007387 */ /* 0x000fe20000100800 */
[----:B------:R-:W-:Y:S02]  /*15460*/  IADD3 R191, P5, R191, UR24, RZ ;  /* 0x00000018bfbf7c10 */ /* 0x000fe4000ffbe0ff */
[----:B------:R-:W-:Y:S02]  /*15470*/  IADD3.X R4, R4, UR25, RZ, P4, !PT ;  /* 0x0000001904047c10 */ /* 0x000fe4000a7fe4ff */
[----:B------:R-:W-:-:S03]  /*15480*/  IADD3 R189, P4, R189, UR24, RZ ;  /* 0x00000018bdbd7c10 */ /* 0x000fc6000ff9e0ff */
[----:B------:R0:W-:Y:S04]  /*15490*/  STL [R1+0x73c], R4 ;  /* 0x00073c0401007387 */ /* 0x0001e80000100800 */
[----:B0-----:R-:W4:Y:S01]  /*154a0*/  LDL.LU R4, [R1+0xfc0] ;  /* 0x000fc00001047983 */ /* 0x001f220000300800 */
[----:B------:R-:W-:-:S03]  /*154b0*/  IADD3.X R3, R3, UR25, RZ, P6, !PT ;  /* 0x0000001903037c10 */ /* 0x000fc6000b7fe4ff */
[----:B------:R-:W4:Y:S04]  /*154c0*/  LDL.LU R188, [R1+0x7b8] ;  /* 0x0007b80001bc7983 */ /* 0x000f280000300800 */
[----:B------:R0:W-:Y:S04]  /*154d0*/  STL [R1+0x778], R189 ;  /* 0x000778bd01007387 */ /* 0x0001e80000100800 */
[----:B0-----:R-:W4:Y:S04]  /*154e0*/  LDL.LU R189, [R1+0x784] ;  /* 0x0007840001bd7983 */ /* 0x001f280000300800 */
[----:B------:R-:W4:Y:S04]  /*154f0*/  LDL.LU R180, [R1+0x7c0] ;  /* 0x0007c00001b47983 */ /* 0x000f280000300800 */
[----:B------:R-:W-:Y:S04]  /*15500*/  STL [R1+0x744], R190 ;  /* 0x000744be01007387 */ /* 0x000fe80000100800 */
[----:B------:R0:W-:Y:S04]  /*15510*/  STL [R1+0x74c], R3 ;  /* 0x00074c0301007387 */ /* 0x0001e80000100800 */
[----:B------:R1:W-:Y:S04]  /*15520*/  STL [R1+0x780], R191 ;  /* 0x000780bf01007387 */ /* 0x0003e80000100800 */
[----:B0-----:R-:W4:Y:S01]  /*15530*/  LDL.LU R3, [R1+0xfbc] ;  /* 0x000fbc0001037983 */ /* 0x001f220000300800 */
[----:B------:R-:W-:-:S02]  /*15540*/  IADD3 R184, P6, R184, UR24, RZ ;  /* 0x00000018b8b87c10 */ /* 0x000fc4000ffde0ff */
[----:B------:R-:W-:Y:S01]  /*15550*/  IADD3.X R192, R192, UR25, RZ, P0, !PT ;  /* 0x00000019c0c07c10 */ /* 0x000fe200087fe4ff */
[----:B------:R-:W4:Y:S01]  /*15560*/  LDL.LU R181, [R1+0x7c8] ;  /* 0x0007c80001b57983 */ /* 0x000f220000300800 */
[----:B------:R-:W-:-:S03]  /*15570*/  IADD3 R193, P0, R193, UR24, RZ ;  /* 0x00000018c1c17c10 */ /* 0x000fc6000ff1e0ff */
[----:B------:R-:W4:Y:S04]  /*15580*/  LDL.LU R190, [R1+0x794] ;  /* 0x0007940001be7983 */ /* 0x000f280000300800 */
[----:B-1----:R-:W4:Y:S04]  /*15590*/  LDL.LU R191, [R1+0x7d0] ;  /* 0x0007d00001bf7983 */ /* 0x002f280000300800 */
[----:B------:R-:W4:Y:S04]  /*155a0*/  LDL.LU R182, [R1+0x7d8] ;  /* 0x0007d80001b67983 */ /* 0x000f280000300800 */
[----:B------:R-:W-:Y:S04]  /*155b0*/  STL [R1+0x788], R184 ;  /* 0x000788b801007387 */ /* 0x000fe80000100800 */
[----:B------:R-:W4:Y:S04]  /*155c0*/  LDL.LU R183, [R1+0x7a4] ;  /* 0x0007a40001b77983 */ /* 0x000f280000300800 */
[----:B------:R0:W-:Y:S04]  /*155d0*/  STL [R1+0x754], R192 ;  /* 0x000754c001007387 */ /* 0x0001e80000100800 */
[----:B0-----:R-:W4:Y:S04]  /*155e0*/  LDL.LU R192, [R1+0x7e0] ;  /* 0x0007e00001c07983 */ /* 0x001f280000300800 */
[----:B------:R-:W-:Y:S01]  /*155f0*/  STL [R1+0x790], R193 ;  /* 0x000790c101007387 */ /* 0x000fe20000100800 */
[----:B--2---:R-:W-:-:S05]  /*15600*/  IADD3.X R6, R6, UR25, RZ, P1, !PT ;  /* 0x0000001906067c10 */ /* 0x004fca0008ffe4ff */
[----:B------:R0:W-:Y:S01]  /*15610*/  STL [R1+0x75c], R6 ;  /* 0x00075c0601007387 */ /* 0x0001e20000100800 */
[----:B---3--:R-:W-:-:S03]  /*15620*/  IADD3 R194, P1, R194, UR24, RZ ;  /* 0x00000018c2c27c10 */ /* 0x008fc6000ff3e0ff */
[----:B0-----:R-:W2:Y:S04]  /*15630*/  LDL.LU R6, [R1+0xfb8] ;  /* 0x000fb80001067983 */ /* 0x001ea80000300800 */
[----:B------:R-:W3:Y:S04]  /*15640*/  LDL.LU R193, [R1+0x7e8] ;  /* 0x0007e80001c17983 */ /* 0x000ee80000300800 */
[----:B------:R0:W-:Y:S01]  /*15650*/  STL [R1+0x798], R194 ;  /* 0x000798c201007387 */ /* 0x0001e20000100800 */
[----:B----4-:R-:W-:-:S03]  /*15660*/  IADD3.X R195, R195, UR25, RZ, P2, !PT ;  /* 0x00000019c3c37c10 */ /* 0x010fc600097fe4ff */
[----:B0-----:R-:W4:Y:S04]  /*15670*/  LDL.LU R194, [R1+0x7b4] ;  /* 0x0007b40001c27983 */ /* 0x001f280000300800 */
[----:B------:R0:W-:Y:S01]  /*15680*/  STL [R1+0x764], R195 ;  /* 0x000764c301007387 */ /* 0x0001e20000100800 */
[----:B------:R-:W-:-:S03]  /*15690*/  IADD3 R186, P2, R186, UR24, RZ ;  /* 0x00000018baba7c10 */ /* 0x000fc6000ff5e0ff */
[----:B0-----:R-:W3:Y:S01]  /*156a0*/  LDL.LU R195, [R1+0x7f0] ;  /* 0x0007f00001c37983 */ /* 0x001ee20000300800 */
[----:B------:R-:W-:Y:S02]  /*156b0*/  IADD3.X R2, R2, UR25, RZ, P3, !PT ;  /* 0x0000001902027c10 */ /* 0x000fe40009ffe4ff */
[----:B------:R-:W-:-:S03]  /*156c0*/  IADD3 R187, P3, R187, UR24, RZ ;  /* 0x00000018bbbb7c10 */ /* 0x000fc6000ff7e0ff */
[----:B------:R0:W-:Y:S01]  /*156d0*/  STL [R1+0x76c], R2 ;  /* 0x00076c0201007387 */ /* 0x0001e20000100800 */
[----:B------:R-:W-:-:S03]  /*156e0*/  IADD3.X R179, R179, UR25, RZ, P4, !PT ;  /* 0x00000019b3b37c10 */ /* 0x000fc6000a7fe4ff */
[----:B0-----:R-:W3:Y:S04]  /*156f0*/  LDL.LU R2, [R1+0xfb4] ;  /* 0x000fb40001027983 */ /* 0x001ee80000300800 */
[----:B------:R0:W-:Y:S04]  /*15700*/  STL [R1+0x7a0], R186 ;  /* 0x0007a0ba01007387 */ /* 0x0001e80000100800 */
[----:B------:R-:W3:Y:S01]  /*15710*/  LDL.LU R184, [R1+0x7f8] ;  /* 0x0007f80001b87983 */ /* 0x000ee20000300800 */
[----:B------:R-:W-:-:S03]  /*15720*/  IADD3 R185, P4, R185, UR24, RZ ;  /* 0x00000018b9b97c10 */ /* 0x000fc6000ff9e0ff */
[----:B0-----:R-:W3:Y:S04]  /*15730*/  LDL.LU R186, [R1+0x7c4] ;  /* 0x0007c40001ba7983 */ /* 0x001ee80000300800 */
[----:B------:R0:W-:Y:S04]  /*15740*/  STL [R1+0x7a8], R187 ;  /* 0x0007a8bb01007387 */ /* 0x0001e80000100800 */
[----:B0-----:R-:W3:Y:S01]  /*15750*/  LDL.LU R187, [R1+0x800] ;  /* 0x0008000001bb7983 */ /* 0x001ee20000300800 */
[----:B------:R-:W-:-:S05]  /*15760*/  IADD3.X R4, R4, UR25, RZ, P5, !PT ;  /* 0x0000001904047c10 */ /* 0x000fca000affe4ff */
[----:B------:R0:W-:Y:S01]  /*15770*/  STL [R1+0x77c], R4 ;  /* 0x00077c0401007387 */ /* 0x0001e20000100800 */
[----:B------:R-:W-:-:S03]  /*15780*/  IADD3 R188, P5, R188, UR24, RZ ;  /* 0x00000018bcbc7c10 */ /* 0x000fc6000ffbe0ff */
[----:B------:R-:W-:Y:S04]  /*15790*/  STL [R1+0x774], R179 ;  /* 0x000774b301007387 */ /* 0x000fe80000100800 */
[----:B0-----:R-:W3:Y:S01]  /*157a0*/  LDL.LU R4, [R1+0xfb0] ;  /* 0x000fb00001047983 */ /* 0x001ee20000300800 */
[----:B------:R-:W-:-:S03]  /*157b0*/  IADD3.X R189, R189, UR25, RZ, P6, !PT ;  /* 0x00000019bdbd7c10 */ /* 0x000fc6000b7fe4ff */
[----:B------:R0:W-:Y:S04]  /*157c0*/  STL [R1+0x7b0], R185 ;  /* 0x0007b0b901007387 */ /* 0x0001e80000100800 */
[----:B0-----:R-:W3:Y:S04]  /*157d0*/  LDL.LU R185, [R1+0x808] ;  /* 0x0008080001b97983 */ /* 0x001ee80000300800 */
[----:B------:R0:W-:Y:S01]  /*157e0*/  STL [R1+0x7b8], R188 ;  /* 0x0007b8bc01007387 */ /* 0x0001e20000100800 */
[----:B------:R-:W-:-:S03]  /*157f0*/  IADD3.X R3, R3, UR25, RZ, P0, !PT ;  /* 0x0000001903037c10 */ /* 0x000fc600087fe4ff */
[----:B0-----:R-:W3:Y:S04]  /*15800*/  LDL.LU R188, [R1+0x7d4] ;  /* 0x0007d40001bc7983 */ /* 0x001ee80000300800 */
[----:B------:R0:W-:Y:S04]  /*15810*/  STL [R1+0x784], R189 ;  /* 0x000784bd01007387 */ /* 0x0001e80000100800 */
[----:B0-----:R-:W3:Y:S04]  /*15820*/  LDL.LU R189, [R1+0x810] ;  /* 0x0008100001bd7983 */ /* 0x001ee80000300800 */
[----:B------:R0:W-:Y:S04]  /*15830*/  STL [R1+0x78c], R3 ;  /* 0x00078c0301007387 */ /* 0x0001e80000100800 */
[----:B0-----:R-:W3:Y:S01]  /*15840*/  LDL.LU R3, [R1+0xfac] ;  /* 0x000fac0001037983 */ /* 0x001ee20000300800 */
[----:B------:R-:W-:-:S02]  /*15850*/  IADD3 R180, P6, R180, UR24, RZ ;  /* 0x00000018b4b47c10 */ /* 0x000fc4000ffde0ff */
[----:B------:R-:W-:Y:S02]  /*15860*/  IADD3 R181, P0, R181, UR24, RZ ;  /* 0x00000018b5b57c10 */ /* 0x000fe4000ff1e0ff */
[----:B------:R-:W-:Y:S01]  /*15870*/  IADD3.X R190, R190, UR25, RZ, P1, !PT ;  /* 0x00000019bebe7c10 */ /* 0x000fe20008ffe4ff */
[----:B------:R-:W-:Y:S01]  /*15880*/  STL [R1+0x7c0], R180 ;  /* 0x0007c0b401007387 */ /* 0x000fe20000100800 */
[----:B------:R-:W-:-:S03]  /*15890*/  IADD3 R191, P1, R191, UR24, RZ ;  /* 0x00000018bfbf7c10 */ /* 0x000fc6000ff3e0ff */
[----:B------:R-:W-:Y:S01]  /*158a0*/  STL [R1+0x7c8], R181 ;  /* 0x0007c8b501007387 */ /* 0x000fe20000100800 */
[----:B------:R-:W-:Y:S02]  /*158b0*/  IADD3.X R183, R183, UR25, RZ, P3, !PT ;  /* 0x00000019b7b77c10 */ /* 0x000fe40009ffe4ff */
[----:B------:R-:W-:Y:S02]  /*158c0*/  IADD3 R192, P3, R192, UR24, RZ ;  /* 0x00000018c0c07c10 */ /* 0x000fe4000ff7e0ff */
[----:B--2---:R-:W-:-:S05]  /*158d0*/  IADD3.X R6, R6, UR25, RZ, P2, !PT ;  /* 0x0000001906067c10 */ /* 0x004fca00097fe4ff */
[----:B------:R0:W-:Y:S04]  /*158e0*/  STL [R1+0x79c], R6 ;  /* 0x00079c0601007387 */ /* 0x0001e80000100800 */
[----:B------:R1:W-:Y:S01]  /*158f0*/  STL [R1+0x794], R190 ;  /* 0x000794be01007387 */ /* 0x0003e20000100800 */
[----:B------:R-:W-:-:S03]  /*15900*/  IADD3 R182, P2, R182, UR24, RZ ;  /* 0x00000018b6b67c10 */ /* 0x000fc6000ff5e0ff */
[----:B0-----:R-:W2:Y:S04]  /*15910*/  LDL.LU R6, [R1+0xfa8] ;  /* 0x000fa80001067983 */ /* 0x001ea80000300800 */
[----:B------:R0:W-:Y:S04]  /*15920*/  STL [R1+0x7d0], R191 ;  /* 0x0007d0bf01007387 */ /* 0x0001e80000100800 */
[----:B-1----:R-:W2:Y:S01]  /*15930*/  LDL.LU R190, [R1+0x818] ;  /* 0x0008180001be7983 */ /* 0x002ea20000300800 */
[----:B----4-:R-:W-:-:S03]  /*15940*/  IADD3.X R194, R194, UR25, RZ, P5, !PT ;  /* 0x00000019c2c27c10 */ /* 0x010fc6000affe4ff */
[----:B0-----:R-:W4:Y:S04]  /*15950*/  LDL.LU R191, [R1+0x7e4] ;  /* 0x0007e40001bf7983 */ /* 0x001f280000300800 */
[----:B------:R0:W-:Y:S04]  /*15960*/  STL [R1+0x7e0], R192 ;  /* 0x0007e0c001007387 */ /* 0x0001e80000100800 */
[----:B------:R-:W-:Y:S01]  /*15970*/  STL [R1+0x7d8], R182 ;  /* 0x0007d8b601007387 */ /* 0x000fe20000100800 */
[----:B---3--:R-:W-:-:S03]  /*15980*/  IADD3 R195, P5, R195, UR24, RZ ;  /* 0x00000018c3c37c10 */ /* 0x008fc6000ffbe0ff */
[----:B0-----:R-:W3:Y:S04]  /*15990*/  LDL.LU R192, [R1+0x820] ;  /* 0x0008200001c07983 */ /* 0x001ee80000300800 */
[----:B------:R-:W-:Y:S01]  /*159a0*/  STL [R1+0x7a4], R183 ;  /* 0x0007a4b701007387 */ /* 0x000fe20000100800 */
[----:B------:R-:W-:Y:S02]  /*159b0*/  IADD3.X R2, R2, UR25, RZ, P4, !PT ;  /* 0x0000001902027c10 */ /* 0x000fe4000a7fe4ff */
[----:B------:R-:W-:-:S03]  /*159c0*/  IADD3 R193, P4, R193, UR24, RZ ;  /* 0x00000018c1c17c10 */ /* 0x000fc6000ff9e0ff */
[----:B------:R0:W-:Y:S04]  /*159d0*/  STL [R1+0x7ac], R2 ;  /* 0x0007ac0201007387 */ /* 0x0001e80000100800 */
[----:B0-----:R-:W3:Y:S04]  /*159e0*/  LDL.LU R2, [R1+0xfa4] ;  /* 0x000fa40001027983 */ /* 0x001ee80000300800 */
[----:B------:R0:W-:Y:S01]  /*159f0*/  STL [R1+0x7e8], R193 ;  /* 0x0007e8c101007387 */ /* 0x0001e20000100800 */
[----:B------:R-:W-:-:S03]  /*15a00*/  IADD3.X R186, R186, UR25, RZ, P0, !PT ;  /* 0x00000019baba7c10 */ /* 0x000fc600087fe4ff */
[----:B0-----:R-:W3:Y:S04]  /*15a10*/  LDL.LU R193, [R1+0x828] ;  /* 0x0008280001c17983 */ /* 0x001ee80000300800 */
[----:B------:R0:W-:Y:S01]  /*15a20*/  STL [R1+0x7b4], R194 ;  /* 0x0007b4c201007387 */ /* 0x0001e20000100800 */
[----:B------:R-:W-:-:S03]  /*15a30*/  IADD3 R187, P0, R187, UR24, RZ ;  /* 0x00000018bbbb7c10 */ /* 0x000fc6000ff1e0ff */
[----:B0-----:R-:W3:Y:S01]  /*15a40*/  LDL.LU R194, [R1+0x7f4] ;  /* 0x0007f40001c27983 */ /* 0x001ee20000300800 */
[----:B------:R-:W-:Y:S02]  /*15a50*/  IADD3.X R4, R4, UR25, RZ, P6, !PT ;  /* 0x0000001904047c10 */ /* 0x000fe4000b7fe4ff */
[----:B------:R-:W-:-:S03]  /*15a60*/  IADD3 R184, P6, R184, UR24, RZ ;  /* 0x00000018b8b87c10 */ /* 0x000fc6000ffde0ff */
[----:B------:R0:W-:Y:S04]  /*15a70*/  STL [R1+0x7bc], R4 ;  /* 0x0007bc0401007387 */ /* 0x0001e80000100800 */
[----:B------:R1:W-:Y:S04]  /*15a80*/  STL [R1+0x7f0], R195 ;  /* 0x0007f0c301007387 */ /* 0x0003e80000100800 */
[----:B0-----:R-:W3:Y:S04]  /*15a90*/  LDL.LU R4, [R1+0xfa0] ;  /* 0x000fa00001047983 */ /* 0x001ee80000300800 */
[----:B-1----:R-:W3:Y:S04]  /*15aa0*/  LDL.LU R195, [R1+0x830] ;  /* 0x0008300001c37983 */ /* 0x002ee80000300800 */
[----:B------:R-:W3:Y:S04]  /*15ab0*/  LDL.LU R178, [R1+0x838] ;  /* 0x0008380001b27983 */ /* 0x000ee80000300800 */
[----:B------:R-:W-:Y:S04]  /*15ac0*/  STL [R1+0x7f8], R184 ;  /* 0x0007f8b801007387 */ /* 0x000fe80000100800 */
[----:B------:R0:W-:Y:S04]  /*15ad0*/  STL [R1+0x7c4], R186 ;  /* 0x0007c4ba01007387 */ /* 0x0001e80000100800 */
[----:B0-----:R-:W3:Y:S04]  /*15ae0*/  LDL.LU R186, [R1+0x804] ;  /* 0x0008040001ba7983 */ /* 0x001ee80000300800 */
[----:B------:R0:W-:Y:S04]  /*15af0*/  STL [R1+0x800], R187 ;  /* 0x000800bb01007387 */ /* 0x0001e80000100800 */
[----:B0-----:R-:W3:Y:S01]  /*15b00*/  LDL.LU R187, [R1+0x840] ;  /* 0x0008400001bb7983 */ /* 0x001ee20000300800 */
[----:B------:R-:W-:-:S05]  /*15b10*/  IADD3.X R3, R3, UR25, RZ, P1, !PT ;  /* 0x0000001903037c10 */ /* 0x000fca0008ffe4ff */
[----:B------:R0:W-:Y:S04]  /*15b20*/  STL [R1+0x7cc], R3 ;  /* 0x0007cc0301007387 */ /* 0x0001e80000100800 */
[----:B0-----:R-:W3:Y:S01]  /*15b30*/  LDL.LU R3, [R1+0xf9c] ;  /* 0x000f9c0001037983 */ /* 0x001ee20000300800 */
[----:B------:R-:W-:Y:S02]  /*15b40*/  IADD3.X R188, R188, UR25, RZ, P2, !PT ;  /* 0x00000019bcbc7c10 */ /* 0x000fe400097fe4ff */
[----:B------:R-:W-:Y:S02]  /*15b50*/  IADD3 R185, P1, R185, UR24, RZ ;  /* 0x00000018b9b97c10 */ /* 0x000fe4000ff3e0ff */
[----:B------:R-:W-:Y:S01]  /*15b60*/  IADD3 R189, P2, R189, UR24, RZ ;  /* 0x00000018bdbd7c10 */ /* 0x000fe2000ff5e0ff */
[----:B------:R0:W-:Y:S04]  /*15b70*/  STL [R1+0x7d4], R188 ;  /* 0x0007d4bc01007387 */ /* 0x0001e80000100800 */
[----:B0-----:R-:W3:Y:S04]  /*15b80*/  LDL.LU R188, [R1+0x848] ;  /* 0x0008480001bc7983 */ /* 0x001ee80000300800 */
[----:B------:R-:W-:Y:S04]  /*15b90*/  STL [R1+0x808], R185 ;  /* 0x000808b901007387 */ /* 0x000fe80000100800 */
[----:B------:R-:W3:Y:S04]  /*15ba0*/  LDL.LU R179, [R1+0x814] ;  /* 0x0008140001b37983 */ /* 0x000ee80000300800 */
[----:B------:R-:W3:Y:S04]  /*15bb0*/  LDL.LU R180, [R1+0x850] ;  /* 0x0008500001b47983 */ /* 0x000ee80000300800 */
[----:B------:R-:W-:Y:S01]  /*15bc0*/  STL [R1+0x810], R189 ;  /* 0x000810bd01007387 */ /* 0x000fe20000100800 */
[----:B--2---:R-:W-:-:S05]  /*15bd0*/  IADD3.X R6, R6, UR25, RZ, P3, !PT ;  /* 0x0000001906067c10 */ /* 0x004fca0009ffe4ff */
[----:B------:R0:W-:Y:S01]  /*15be0*/  STL [R1+0x7dc], R6 ;  /* 0x0007dc0601007387 */ /* 0x0001e20000100800 */
[----:B------:R-:W-:-:S03]  /*15bf0*/  IADD3 R190, P3, R190, UR24, RZ ;  /* 0x00000018bebe7c10 */ /* 0x000fc6000ff7e0ff */
[----:B0-----:R-:W2:Y:S01]  /*15c00*/  LDL.LU R6, [R1+0xf98] ;  /* 0x000f980001067983 */ /* 0x001ea20000300800 */
[----:B----4-:R-:W-:-:S03]  /*15c10*/  IADD3.X R191, R191, UR25, RZ, P4, !PT ;  /* 0x00000019bfbf7c10 */ /* 0x010fc6000a7fe4ff */
[----:B------:R-:W4:Y:S04]  /*15c20*/  LDL.LU R181, [R1+0x858] ;  /* 0x0008580001b57983 */ /* 0x000f280000300800 */
[----:B------:R-:W4:Y:S04]  /*15c30*/  LDL.LU R182, [R1+0x824] ;  /* 0x0008240001b67983 */ /* 0x000f280000300800 */
[----:B------:R-:W4:Y:S01]  /*15c40*/  LDL.LU R189, [R1+0x860] ;  /* 0x0008600001bd7983 */ /* 0x000f220000300800 */
[----:B---3--:R-:W-:-:S03]  /*15c50*/  IADD3 R192, P4, R192, UR24, RZ ;  /* 0x00000018c0c07c10 */ /* 0x008fc6000ff9e0ff */
[----:B------:R-:W3:Y:S04]  /*15c60*/  LDL.LU R183, [R1+0x868] ;  /* 0x0008680001b77983 */ /* 0x000ee80000300800 */
[----:B------:R-:W3:Y:S04]  /*15c70*/  LDL.LU R184, [R1+0x834] ;  /* 0x0008340001b87983 */ /* 0x000ee80000300800 */
[----:B------:R0:W-:Y:S04]  /*15c80*/  STL [R1+0x818], R190 ;  /* 0x000818be01007387 */ /* 0x0001e80000100800 */
[----:B0-----:R-:W3:Y:S01]  /*15c90*/  LDL.LU R190, [R1+0x870] ;  /* 0x0008700001be7983 */ /* 0x001ee20000300800 */
[----:B------:R-:W-:-:S03]  /*15ca0*/  IADD3.X R2, R2, UR25, RZ, P5, !PT ;  /* 0x0000001902027c10 */ /* 0x000fc6000affe4ff */
[----:B------:R-:W-:Y:S04]  /*15cb0*/  STL [R1+0x7e4], R191 ;  /* 0x0007e4bf01007387 */ /* 0x000fe80000100800 */
[----:B------:R0:W-:Y:S01]  /*15cc0*/  STL [R1+0x7ec], R2 ;  /* 0x0007ec0201007387 */ /* 0x0001e20000100800 */
[----:B------:R-:W-:-:S03]  /*15cd0*/  IADD3 R193, P5, R193, UR24, RZ ;  /* 0x00000018c1c17c10 */ /* 0x000fc6000ffbe0ff */
[----:B0-----:R-:W3:Y:S04]  /*15ce0*/  LDL.LU R2, [R1+0xf94] ;  /* 0x000f940001027983 */ /* 0x001ee80000300800 */
[----:B------:R0:W-:Y:S04]  /*15cf0*/  STL [R1+0x820], R192 ;  /* 0x000820c001007387 */ /* 0x0001e80000100800 */
[----:B------:R-:W3:Y:S01]  /*15d00*/  LDL.LU R185, [R1+0x878] ;  /* 0x0008780001b97983 */ /* 0x000ee20000300800 */
[----:B------:R-:W-:-:S03]  /*15d10*/  IADD3.X R194, R194, UR25, RZ, P6, !PT ;  /* 0x00000019c2c27c10 */ /* 0x000fc6000b7fe4ff */
[----:B0-----:R-:W3:Y:S04]  /*15d20*/  LDL.LU R192, [R1+0x844] ;  /* 0x0008440001c07983 */ /* 0x001ee80000300800 */
[----:B------:R-:W3:Y:S04]  /*15d30*/  LDL.LU R191, [R1+0x880] ;  /* 0x0008800001bf7983 */ /* 0x000ee80000300800 */
[----:B------:R0:W-:Y:S04]  /*15d40*/  STL [R1+0x828], R193 ;  /* 0x000828c101007387 */ /* 0x0001e80000100800 */
[----:B0-----:R-:W3:Y:S04]  /*15d50*/  LDL.LU R193, [R1+0x888] ;  /* 0x0008880001c17983 */ /* 0x001ee80000300800 */
[----:B------:R-:W-:Y:S01]  /*15d60*/  STL [R1+0x7f4], R194 ;  /* 0x0007f4c201007387 */ /* 0x000fe20000100800 */
[----:B------:R-:W-:-:S02]  /*15d70*/  IADD3.X R4, R4, UR25, RZ, P0, !PT ;  /* 0x0000001904047c10 */ /* 0x000fc400087fe4ff */
[----:B------:R-:W-:-:S03]  /*15d80*/  IADD3 R195, P6, R195, UR24, RZ ;  /* 0x00000018c3c37c10 */ /* 0x000fc6000ffde0ff */
[----:B------:R0:W-:Y:S01]  /*15d90*/  STL [R1+0x7fc], R4 ;  /* 0x0007fc0401007387 */ /* 0x0001e20000100800 */
[----:B------:R-:W-:-:S03]  /*15da0*/  IADD3 R178, P0, R178, UR24, RZ ;  /* 0x00000018b2b27c10 */ /* 0x000fc6000ff1e0ff */
[----:B0-----:R-:W3:Y:S04]  /*15db0*/  LDL.LU R4, [R1+0xf90] ;  /* 0x000f900001047983 */ /* 0x001ee80000300800 */
[----:B------:R0:W-:Y:S04]  /*15dc0*/  STL [R1+0x830], R195 ;  /* 0x000830c301007387 */ /* 0x0001e80000100800 */
[----:B------:R-:W3:Y:S01]  /*15dd0*/  LDL.LU R194, [R1+0x854] ;  /* 0x0008540001c27983 */ /* 0x000ee20000300800 */
[----:B------:R-:W-:-:S03]  /*15de0*/  IADD3.X R186, R186, UR25, RZ, P1, !PT ;  /* 0x00000019baba7c10 */ /* 0x000fc60008ffe4ff */
[----:B0-----:R-:W3:Y:S04]  /*15df0*/  LDL.LU R195, [R1+0x890] ;  /* 0x0008900001c37983 */ /* 0x001ee80000300800 */
[----:B------:R-:W-:Y:S01]  /*15e00*/  STL [R1+0x838], R178 ;  /* 0x000838b201007387 */ /* 0x000fe20000100800 */
[----:B------:R-:W-:-:S05]  /*15e10*/  IADD3.X R3, R3, UR25, RZ, P2, !PT ;  /* 0x0000001903037c10 */ /* 0x000fca00097fe4ff */
[----:B------:R0:W-:Y:S04]  /*15e20*/  STL [R1+0x80c], R3 ;  /* 0x00080c0301007387 */ /* 0x0001e80000100800 */
[----:B------:R1:W-:Y:S04]  /*15e30*/  STL [R1+0x804], R186 ;  /* 0x000804ba01007387 */ /* 0x0003e80000100800 */
[----:B0-----:R-:W3:Y:S01]  /*15e40*/  LDL.LU R3, [R1+0xf8c] ;  /* 0x000f8c0001037983 */ /* 0x001ee20000300800 */
[----:B------:R-:W-:Y:S02]  /*15e50*/  IADD3 R187, P1, R187, UR24, RZ ;  /* 0x00000018bbbb7c10 */ /* 0x000fe4000ff3e0ff */
[----:B------:R-:W-:-:S03]  /*15e60*/  IADD3 R188, P2, R188, UR24, RZ ;  /* 0x00000018bcbc7c10 */ /* 0x000fc6000ff5e0ff */
[----:B------:R0:W-:Y:S01]  /*15e70*/  STL [R1+0x840], R187 ;  /* 0x000840bb01007387 */ /* 0x0001e20000100800 */
[----:B------:R-:W-:-:S03]  /*15e80*/  IADD3.X R179, R179, UR25, RZ, P3, !PT ;  /* 0x00000019b3b37c10 */ /* 0x000fc60009ffe4ff */
[----:B-1----:R-:W3:Y:S04]  /*15e90*/  LDL.LU R186, [R1+0x898] ;  /* 0x0008980001ba7983 */ /* 0x002ee80000300800 */
[----:B0-----:R-:W3:Y:S04]  /*15ea0*/  LDL.LU R187, [R1+0x864] ;  /* 0x0008640001bb7983 */ /* 0x001ee80000300800 */
[----:B------:R0:W-:Y:S01]  /*15eb0*/  STL [R1+0x848], R188 ;  /* 0x000848bc01007387 */ /* 0x0001e20000100800 */
[----:B------:R-:W-:-:S03]  /*15ec0*/  IADD3 R180, P3, R180, UR24, RZ ;  /* 0x00000018b4b47c10 */ /* 0x000fc6000ff7e0ff */
[----:B0-----:R-:W3:Y:S01]  /*15ed0*/  LDL.LU R188, [R1+0x8a0] ;  /* 0x0008a00001bc7983 */ /* 0x001ee20000300800 */
[----:B--2---:R-:W-:-:S05]  /*15ee0*/  IADD3.X R6, R6, UR25, RZ, P4, !PT ;  /* 0x0000001906067c10 */ /* 0x004fca000a7fe4ff */
[----:B------:R0:W-:Y:S04]  /*15ef0*/  STL [R1+0x81c], R6 ;  /* 0x00081c0601007387 */ /* 0x0001e80000100800 */
[----:B------:R-:W-:Y:S01]  /*15f00*/  STL [R1+0x814], R179 ;  /* 0x000814b301007387 */ /* 0x000fe20000100800 */
[----:B----4-:R-:W-:-:S03]  /*15f10*/  IADD3 R181, P4, R181, UR24, RZ ;  /* 0x00000018b5b57c10 */ /* 0x010fc6000ff9e0ff */
[----:B0-----:R-:W2:Y:S01]  /*15f20*/  LDL.LU R6, [R1+0xf88] ;  /* 0x000f880001067983 */ /* 0x001ea20000300800 */
[----:B------:R-:W-:-:S03]  /*15f30*/  IADD3.X R182, R182, UR25, RZ, P5, !PT ;  /* 0x00000019b6b67c10 */ /* 0x000fc6000affe4ff */
[----:B------:R-:W-:Y:S01]  /*15f40*/  STL [R1+0x850], R180 ;  /* 0x000850b401007387 */ /* 0x000fe20000100800 */
[----:B------:R-:W-:-:S03]  /*15f50*/  IADD3 R189, P5, R189, UR24, RZ ;  /* 0x00000018bdbd7c10 */ /* 0x000fc6000ffbe0ff */
[----:B------:R-:W-:Y:S01]  /*15f60*/  STL [R1+0x858], R181 ;  /* 0x000858b501007387 */ /* 0x000fe20000100800 */
[----:B---3--:R-:W-:Y:S02]  /*15f70*/  IADD3.X R184, R184, UR25, RZ, P0, !PT ;  /* 0x00000019b8b87c10 */ /* 0x008fe400087fe4ff */
[----:B------:R-:W-:Y:S02]  /*15f80*/  IADD3 R190, P0, R190, UR24, RZ ;  /* 0x00000018bebe7c10 */ /* 0x000fe4000ff1e0ff */
[----:B------:R-:W-:-:S05]  /*15f90*/  IADD3.X R2, R2, UR25, RZ, P6, !PT ;  /* 0x0000001902027c10 */ /* 0x000fca000b7fe4ff */
[----:B------:R0:W-:Y:S01]  /*15fa0*/  STL [R1+0x82c], R2 ;  /* 0x00082c0201007387 */ /* 0x0001e20000100800 */
[----:B------:R-:W-:-:S03]  /*15fb0*/  IADD3 R183, P6, R183, UR24, RZ ;  /* 0x00000018b7b77c10 */ /* 0x000fc6000ffde0ff */
[----:B------:R-:W-:Y:S04]  /*15fc0*/  STL [R1+0x824], R182 ;  /* 0x000824b601007387 */ /* 0x000fe80000100800 */
[----:B0-----:R-:W3:Y:S01]  /*15fd0*/  LDL.LU R2, [R1+0xf84] ;  /* 0x000f840001027983 */ /* 0x001ee20000300800 */
[----:B------:R-:W-:-:S03]  /*15fe0*/  IADD3.X R192, R192, UR25, RZ, P2, !PT ;  /* 0x00000019c0c07c10 */ /* 0x000fc600097fe4ff */
[----:B------:R0:W-:Y:S01]  /*15ff0*/  STL [R1+0x860], R189 ;  /* 0x000860bd01007387 */ /* 0x0001e20000100800 */
[----:B------:R-:W-:-:S03]  /*16000*/  IADD3 R191, P2, R191, UR24, RZ ;  /* 0x00000018bfbf7c10 */ /* 0x000fc6000ff5e0ff */
[----:B0-----:R-:W4:Y:S04]  /*16010*/  LDL.LU R189, [R1+0x8a8] ;  /* 0x0008a80001bd7983 */ /* 0x001f280000300800 */
[----:B------:R0:W-:Y:S04]  /*16020*/  STL [R1+0x870], R190 ;  /* 0x000870be01007387 */ /* 0x0001e80000100800 */
[----:B------:R-:W-:Y:S04]  /*16030*/  STL [R1+0x868], R183 ;  /* 0x000868b701007387 */ /* 0x000fe80000100800 */
[----:B0-----:R-:W4:Y:S04]  /*16040*/  LDL.LU R190, [R1+0x874] ;  /* 0x0008740001be7983 */ /* 0x001f280000300800 */
[----:B------:R-:W-:Y:S01]  /*16050*/  STL [R1+0x834], R184 ;  /* 0x000834b801007387 */ /* 0x000fe20000100800 */
[----:B------:R-:W-:-:S02]  /*16060*/  IADD3.X R4, R4, UR25, RZ, P1, !PT ;  /* 0x0000001904047c10 */ /* 0x000fc40008ffe4ff */
[----:B------:R-:W-:-:S03]  /*16070*/  IADD3 R185, P1, R185, UR24, RZ ;  /* 0x00000018b9b97c10 */ /* 0x000fc6000ff3e0ff */
[----:B------:R0:W-:Y:S04]  /*16080*/  STL [R1+0x83c], R4 ;  /* 0x00083c0401007387 */ /* 0x0001e80000100800 */
[----:B0-----:R-:W4:Y:S04]  /*16090*/  LDL.LU R4, [R1+0xf80] ;  /* 0x000f800001047983 */ /* 0x001f280000300800 */
[----:B------:R0:W-:Y:S04]  /*160a0*/  STL [R1+0x844], R192 ;  /* 0x000844c001007387 */ /* 0x0001e80000100800 */
        /* <DEDUP_REMOVED lines=8> */
[----:B------:R0:W-:Y:S04]  /*16130*/  STL [R1+0x888], R193 ;  /* 0x000888c101007387 */ /* 0x0001e80000100800 */
[----:B0-----:R-:W4:Y:S01]  /*16140*/  LDL.LU R193, [R1+0x884] ;  /* 0x0008840001c17983 */ /* 0x001f220000300800 */
[----:B------:R-:W-:-:S02]  /*16150*/  IADD3.X R194, R194, UR25, RZ, P4, !PT ;  /* 0x00000019c2c27c10 */ /* 0x000fc4000a7fe4ff */
[----:B------:R-:W-:Y:S01]  /*16160*/  IADD3 R195, P4, R195, UR24, RZ ;  /* 0x00000018c3c37c10 */ /* 0x000fe2000ff9e0ff */
[----:B------:R-:W4:Y:S04]  /*16170*/  LDL.LU R176, [R1+0x8c0] ;  /* 0x0008c00001b07983 */ /* 0x000f280000300800 */
[----:B------:R-:W-:Y:S01]  /*16180*/  STL [R1+0x854], R194 ;  /* 0x000854c201007387 */ /* 0x000fe20000100800 */
[----:B------:R-:W-:Y:S02]  /*16190*/  IADD3.X R187, R187, UR25, RZ, P6, !PT ;  /* 0x00000019bbbb7c10 */ /* 0x000fe4000b7fe4ff */
[----:B------:R-:W-:Y:S02]  /*161a0*/  IADD3 R188, P6, R188, UR24, RZ ;  /* 0x00000018bcbc7c10 */ /* 0x000fe4000ffde0ff */
[----:B--2---:R-:W-:-:S02]  /*161b0*/  IADD3.X R6, R6, UR25, RZ, P5, !PT ;  /* 0x0000001906067c10 */ /* 0x004fc4000affe4ff */
[----:B------:R-:W-:-:S03]  /*161c0*/  IADD3 R186, P5, R186, UR24, RZ ;  /* 0x00000018baba7c10 */ /* 0x000fc6000ffbe0ff */
[----:B------:R0:W-:Y:S04]  /*161d0*/  STL [R1+0x85c], R6 ;  /* 0x00085c0601007387 */ /* 0x0001e80000100800 */
[----:B------:R1:W-:Y:S04]  /*161e0*/  STL [R1+0x890], R195 ;  /* 0x000890c301007387 */ /* 0x0003e80000100800 */
[----:B0-----:R-:W2:Y:S04]  /*161f0*/  LDL.LU R6, [R1+0xf78] ;  /* 0x000f780001067983 */ /* 0x001ea80000300800 */
[----:B------:R-:W2:Y:S04]  /*16200*/  LDL.LU R194, [R1+0x8c8] ;  /* 0x0008c80001c27983 */ /* 0x000ea80000300800 */
[----:B-1----:R-:W2:Y:S04]  /*16210*/  LDL.LU R195, [R1+0x894] ;  /* 0x0008940001c37983 */ /* 0x002ea80000300800 */
[----:B------:R-:W2:Y:S04]  /*16220*/  LDL.LU R177, [R1+0x8d0] ;  /* 0x0008d00001b17983 */ /* 0x000ea80000300800 */
[----:B------:R-:W-:Y:S04]  /*16230*/  STL [R1+0x898], R186 ;  /* 0x000898ba01007387 */ /* 0x000fe80000100800 */
[----:B------:R-:W2:Y:S04]  /*16240*/  LDL.LU R178, [R1+0x8d8] ;  /* 0x0008d80001b27983 */ /* 0x000ea80000300800 */
[----:B------:R-:W-:Y:S04]  /*16250*/  STL [R1+0x864], R187 ;  /* 0x000864bb01007387 */ /* 0x000fe80000100800 */
[----:B------:R-:W2:Y:S04]  /*16260*/  LDL.LU R179, [R1+0x8a4] ;  /* 0x0008a40001b37983 */ /* 0x000ea80000300800 */
[----:B------:R-:W2:Y:S04]  /*16270*/  LDL.LU R180, [R1+0x8e0] ;  /* 0x0008e00001b47983 */ /* 0x000ea80000300800 */
[----:B------:R-:W-:Y:S01]  /*16280*/  STL [R1+0x8a0], R188 ;  /* 0x0008a0bc01007387 */ /* 0x000fe20000100800 */
[----:B---3--:R-:W-:-:S05]  /*16290*/  IADD3.X R2, R2, UR25, RZ, P0, !PT ;  /* 0x0000001902027c10 */ /* 0x008fca00087fe4ff */
[----:B------:R0:W-:Y:S04]  /*162a0*/  STL [R1+0x86c], R2 ;  /* 0x00086c0201007387 */ /* 0x0001e80000100800 */
[----:B0-----:R-:W3:Y:S01]  /*162b0*/  LDL.LU R2, [R1+0xf74] ;  /* 0x000f740001027983 */ /* 0x001ee20000300800 */
[----:B----4-:R-:W-:-:S03]  /*162c0*/  IADD3 R189, P0, R189, UR24, RZ ;  /* 0x00000018bdbd7c10 */ /* 0x010fc6000ff1e0ff */
[----:B------:R-:W4:Y:S04]  /*162d0*/  LDL.LU R181, [R1+0x8e8] ;  /* 0x0008e80001b57983 */ /* 0x000f280000300800 */
[----:B------:R-:W4:Y:S04]  /*162e0*/  LDL.LU R182, [R1+0x8b4] ;  /* 0x0008b40001b67983 */ /* 0x000f280000300800 */
[----:B------:R-:W4:Y:S01]  /*162f0*/  LDL.LU R183, [R1+0x8f0] ;  /* 0x0008f00001b77983 */ /* 0x000f220000300800 */
[----:B------:R-:W-:-:S03]  /*16300*/  IADD3.X R190, R190, UR25, RZ, P1, !PT ;  /* 0x00000019bebe7c10 */ /* 0x000fc60008ffe4ff */
[----:B------:R-:W4:Y:S04]  /*16310*/  LDL.LU R184, [R1+0x8f8] ;  /* 0x0008f80001b87983 */ /* 0x000f280000300800 */
[----:B------:R-:W4:Y:S04]  /*16320*/  LDL.LU R185, [R1+0x8c4] ;  /* 0x0008c40001b97983 */ /* 0x000f280000300800 */
[----:B------:R-:W4:Y:S04]  /*16330*/  LDL.LU R186, [R1+0x900] ;  /* 0x0009000001ba7983 */ /* 0x000f280000300800 */
[----:B------:R0:W-:Y:S04]  /*16340*/  STL [R1+0x8a8], R189 ;  /* 0x0008a8bd01007387 */ /* 0x0001e80000100800 */
[----:B------:R-:W4:Y:S04]  /*16350*/  LDL.LU R187, [R1+0x908] ;  /* 0x0009080001bb7983 */ /* 0x000f280000300800 */
[----:B------:R-:W4:Y:S04]  /*16360*/  LDL.LU R188, [R1+0x8d4] ;  /* 0x0008d40001bc7983 */ /* 0x000f280000300800 */
[----:B0-----:R-:W4:Y:S04]  /*16370*/  LDL.LU R189, [R1+0x910] ;  /* 0x0009100001bd7983 */ /* 0x001f280000300800 */
[----:B------:R0:W-:Y:S01]  /*16380*/  STL [R1+0x874], R190 ;  /* 0x000874be01007387 */ /* 0x0001e20000100800 */
[----:B------:R-:W-:-:S03]  /*16390*/  IADD3.X R4, R4, UR25, RZ, P2, !PT ;  /* 0x0000001904047c10 */ /* 0x000fc600097fe4ff */
[----:B0-----:R-:W4:Y:S01]  /*163a0*/  LDL.LU R190, [R1+0x918] ;  /* 0x0009180001be7983 */ /* 0x001f220000300800 */
[----:B------:R-:W-:-:S05]  /*163b0*/  IADD3 R192, P1, R192, UR24, RZ ;  /* 0x00000018c0c07c10 */ /* 0x000fca000ff3e0ff */
[----:B------:R0:W-:Y:S04]  /*163c0*/  STL [R1+0x8b0], R192 ;  /* 0x0008b0c001007387 */ /* 0x0001e80000100800 */
[----:B0-----:R-:W4:Y:S04]  /*163d0*/  LDL.LU R192, [R1+0x8e4] ;  /* 0x0008e40001c07983 */ /* 0x001f280000300800 */
[----:B------:R0:W-:Y:S04]  /*163e0*/  STL [R1+0x87c], R4 ;  /* 0x00087c0401007387 */ /* 0x0001e80000100800 */
[----:B0-----:R-:W4:Y:S01]  /*163f0*/  LDL.LU R4, [R1+0xf70] ;  /* 0x000f700001047983 */ /* 0x001f220000300800 */
[----:B------:R-:W-:-:S02]  /*16400*/  IADD3.X R3, R3, UR25, RZ, P4, !PT ;  /* 0x0000001903037c10 */ /* 0x000fc4000a7fe4ff */
[----:B------:R-:W-:-:S05]  /*16410*/  IADD3 R191, P2, R191, UR24, RZ ;  /* 0x00000018bfbf7c10 */ /* 0x000fca000ff5e0ff */
[----:B------:R0:W-:Y:S01]  /*16420*/  STL [R1+0x8b8], R191 ;  /* 0x0008b8bf01007387 */ /* 0x0001e20000100800 */
[----:B------:R-:W-:-:S03]  /*16430*/  IADD3.X R193, R193, UR25, RZ, P3, !PT ;  /* 0x00000019c1c17c10 */ /* 0x000fc60009ffe4ff */
[----:B0-----:R-:W4:Y:S04]  /*16440*/  LDL.LU R191, [R1+0x928] ;  /* 0x0009280001bf7983 */ /* 0x001f280000300800 */
[----:B------:R0:W-:Y:S04]  /*16450*/  STL [R1+0x884], R193 ;  /* 0x000884c101007387 */ /* 0x0001e80000100800 */
[----:B0-----:R-:W4:Y:S04]  /*16460*/  LDL.LU R193, [R1+0x8f4] ;  /* 0x0008f40001c17983 */ /* 0x001f280000300800 */
[----:B------:R0:W-:Y:S04]  /*16470*/  STL [R1+0x88c], R3 ;  /* 0x00088c0301007387 */ /* 0x0001e80000100800 */
[----:B0-----:R-:W4:Y:S01]  /*16480*/  LDL.LU R3, [R1+0xf6c] ;  /* 0x000f6c0001037983 */ /* 0x001f220000300800 */
[----:B------:R-:W-:-:S05]  /*16490*/  IADD3 R176, P3, R176, UR24, RZ ;  /* 0x00000018b0b07c10 */ /* 0x000fca000ff7e0ff */
[----:B------:R-:W-:Y:S01]  /*164a0*/  STL [R1+0x8c0], R176 ;  /* 0x0008c0b001007387 */ /* 0x000fe20000100800 */
[----:B--2---:R-:W-:Y:S02]  /*164b0*/  IADD3.X R6, R6, UR25, RZ, P6, !PT ;  /* 0x0000001906067c10 */ /* 0x004fe4000b7fe4ff */
[----:B------:R-:W-:Y:S02]  /*164c0*/  IADD3 R194, P4, R194, UR24, RZ ;  /* 0x00000018c2c27c10 */ /* 0x000fe4000ff9e0ff */
[----:B------:R-:W-:-:S03]  /*164d0*/  IADD3.X R195, R195, UR25, RZ, P5, !PT ;  /* 0x00000019c3c37c10 */ /* 0x000fc6000affe4ff */
[----:B------:R0:W-:Y:S01]  /*164e0*/  STL [R1+0x8c8], R194 ;  /* 0x0008c8c201007387 */ /* 0x0001e20000100800 */
[----:B------:R-:W-:-:S03]  /*164f0*/  IADD3 R177, P5, R177, UR24, RZ ;  /* 0x00000018b1b17c10 */ /* 0x000fc6000ffbe0ff */
[----:B0-----:R-:W2:Y:S01]  /*16500*/  LDL.LU R194, [R1+0x90c] ;  /* 0x00090c0001c27983 */ /* 0x001ea20000300800 */
[----:B------:R-:W-:-:S03]  /*16510*/  IADD3 R178, P6, R178, UR24, RZ ;  /* 0x00000018b2b27c10 */ /* 0x000fc6000ffde0ff */
[----:B------:R0:W-:Y:S01]  /*16520*/  STL [R1+0x894], R195 ;  /* 0x000894c301007387 */ /* 0x0001e20000100800 */
[----:B------:R-:W-:-:S03]  /*16530*/  IADD3.X R179, R179, UR25, RZ, P0, !PT ;  /* 0x00000019b3b37c10 */ /* 0x000fc600087fe4ff */
[----:B0-----:R-:W2:Y:S01]  /*16540*/  LDL.LU R195, [R1+0x914] ;  /* 0x0009140001c37983 */ /* 0x001ea20000300800 */
[----:B------:R-:W-:-:S03]  /*16550*/  IADD3 R180, P0, R180, UR24, RZ ;  /* 0x00000018b4b47c10 */ /* 0x000fc6000ff1e0ff */
[----:B------:R0:W-:Y:S04]  /*16560*/  STL [R1+0x89c], R6 ;  /* 0x00089c0601007387 */ /* 0x0001e80000100800 */
[----:B0-----:R-:W2:Y:S04]  /*16570*/  LDL.LU R6, [R1+0xf68] ;  /* 0x000f680001067983 */ /* 0x001ea80000300800 */
[----:B------:R-:W-:Y:S01]  /*16580*/  STL [R1+0x8d0], R177 ;  /* 0x0008d0b101007387 */ /* 0x000fe20000100800 */
[----:B---3--:R-:W-:-:S03]  /*16590*/  IADD3.X R2, R2, UR25, RZ, P1, !PT ;  /* 0x0000001902027c10 */ /* 0x008fc60008ffe4ff */
[----:B------:R-:W-:Y:S01]  /*165a0*/  STL [R1+0x8d8], R178 ;  /* 0x0008d8b201007387 */ /* 0x000fe20000100800 */
[----:B----4-:R-:W-:-:S03]  /*165b0*/  IADD3 R181, P1, R181, UR24, RZ ;  /* 0x00000018b5b57c10 */ /* 0x010fc6000ff3e0ff */
[----:B------:R0:W-:Y:S01]  /*165c0*/  STL [R1+0x8ac], R2 ;  /* 0x0008ac0201007387 */ /* 0x0001e20000100800 */
[----:B------:R-:W-:-:S03]  /*165d0*/  IADD3.X R182, R182, UR25, RZ, P2, !PT ;  /* 0x00000019b6b67c10 */ /* 0x000fc600097fe4ff */
[----:B------:R-:W-:Y:S01]  /*165e0*/  STL [R1+0x8a4], R179 ;  /* 0x0008a4b301007387 */ /* 0x000fe20000100800 */
[----:B------:R-:W-:-:S03]  /*165f0*/  IADD3 R183, P2, R183, UR24, RZ ;  /* 0x00000018b7b77c10 */ /* 0x000fc6000ff5e0ff */
[----:B0-----:R-:W3:Y:S04]  /*16600*/  LDL.LU R2, [R1+0xf64] ;  /* 0x000f640001027983 */ /* 0x001ee80000300800 */
[----:B------:R-:W-:Y:S01]  /*16610*/  STL [R1+0x8e0], R180 ;  /* 0x0008e0b401007387 */ /* 0x000fe20000100800 */
[----:B------:R-:W-:-:S03]  /*16620*/  IADD3.X R185, R185, UR25, RZ, P4, !PT ;  /* 0x00000019b9b97c10 */ /* 0x000fc6000a7fe4ff */
[----:B------:R-:W-:Y:S01]  /*16630*/  STL [R1+0x8e8], R181 ;  /* 0x0008e8b501007387 */ /* 0x000fe20000100800 */
[----:B------:R-:W-:Y:S02]  /*16640*/  IADD3.X R4, R4, UR25, RZ, P3, !PT ;  /* 0x0000001904047c10 */ /* 0x000fe40009ffe4ff */
[----:B------:R-:W-:-:S03]  /*16650*/  IADD3 R184, P3, R184, UR24, RZ ;  /* 0x00000018b8b87c10 */ /* 0x000fc6000ff7e0ff */
[----:B------:R0:W-:Y:S04]  /*16660*/  STL [R1+0x8bc], R4 ;  /* 0x0008bc0401007387 */ /* 0x0001e80000100800 */
[----:B------:R-:W-:Y:S04]  /*16670*/  STL [R1+0x8b4], R182 ;  /* 0x0008b4b601007387 */ /* 0x000fe80000100800 */
[----:B0-----:R-:W4:Y:S04]  /*16680*/  LDL.LU R4, [R1+0xf60] ;  /* 0x000f600001047983 */ /* 0x001f280000300800 */
[----:B------:R-:W-:Y:S04]  /*16690*/  STL [R1+0x8f0], R183 ;  /* 0x0008f0b701007387 */ /* 0x000fe80000100800 */
[----:B------:R-:W-:Y:S01]  /*166a0*/  STL [R1+0x8f8], R184 ;  /* 0x0008f8b801007387 */ /* 0x000fe20000100800 */
[----:B------:R-:W-:-:S05]  /*166b0*/  IADD3.X R3, R3, UR25, RZ, P5, !PT ;  /* 0x0000001903037c10 */ /* 0x000fca000affe4ff */
[----:B------:R0:W-:Y:S04]  /*166c0*/  STL [R1+0x8cc], R3 ;  /* 0x0008cc0301007387 */ /* 0x0001e80000100800 */
[----:B------:R-:W-:Y:S04]  /*166d0*/  STL [R1+0x8c4], R185 ;  /* 0x0008c4b901007387 */ /* 0x000fe80000100800 */
[----:B0-----:R-:W4:Y:S01]  /*166e0*/  LDL.LU R3, [R1+0xf5c] ;  /* 0x000f5c0001037983 */ /* 0x001f220000300800 */
[----:B------:R-:W-:Y:S02]  /*166f0*/  IADD3 R186, P4, R186, UR24, RZ ;  /* 0x00000018baba7c10 */ /* 0x000fe4000ff9e0ff */
[----:B------:R-:W-:-:S02]  /*16700*/  IADD3 R187, P5, R187, UR24, RZ ;  /* 0x00000018bbbb7c10 */ /* 0x000fc4000ffbe0ff */
[----:B------:R-:W-:Y:S01]  /*16710*/  IADD3.X R188, R188, UR25, RZ, P6, !PT ;  /* 0x00000019bcbc7c10 */ /* 0x000fe2000b7fe4ff */
[----:B------:R-:W-:Y:S01]  /*16720*/  STL [R1+0x900], R186 ;  /* 0x000900ba01007387 */ /* 0x000fe20000100800 */
[----:B------:R-:W-:Y:S02]  /*16730*/  IADD3 R189, P6, R189, UR24, RZ ;  /* 0x00000018bdbd7c10 */ /* 0x000fe4000ffde0ff */
[----:B------:R-:W-:Y:S01]  /*16740*/  IADD3.X R192, R192, UR25, RZ, P1, !PT ;  /* 0x00000019c0c07c10 */ /* 0x000fe20008ffe4ff */
[----:B------:R-:W-:Y:S01]  /*16750*/  STL [R1+0x908], R187 ;  /* 0x000908bb01007387 */ /* 0x000fe20000100800 */
[----:B------:R-:W-:Y:S02]  /*16760*/  IADD3.X R193, R193, UR25, RZ, P3, !PT ;  /* 0x00000019c1c17c10 */ /* 0x000fe40009ffe4ff */
[----:B--2---:R-:W-:Y:S02]  /*16770*/  IADD3.X R6, R6, UR25, RZ, P0, !PT ;  /* 0x0000001906067c10 */ /* 0x004fe400087fe4ff */
[----:B------:R-:W-:-:S03]  /*16780*/  IADD3 R190, P0, R190, UR24, RZ ;  /* 0x00000018bebe7c10 */ /* 0x000fc6000ff1e0ff */
[----:B------:R0:W-:Y:S04]  /*16790*/  STL [R1+0x8dc], R6 ;  /* 0x0008dc0601007387 */ /* 0x0001e80000100800 */
[----:B------:R-:W-:Y:S04]  /*167a0*/  STL [R1+0x8d4], R188 ;  /* 0x0008d4bc01007387 */ /* 0x000fe80000100800 */
[----:B0-----:R-:W2:Y:S04]  /*167b0*/  LDL.LU R6, [R1+0xf58] ;  /* 0x000f580001067983 */ /* 0x001ea80000300800 */
[----:B------:R-:W-:Y:S04]  /*167c0*/  STL [R1+0x910], R189 ;  /* 0x000910bd01007387 */ /* 0x000fe80000100800 */
[----:B------:R0:W-:Y:S01]  /*167d0*/  STL [R1+0x8e4], R192 ;  /* 0x0008e4c001007387 */ /* 0x0001e20000100800 */
[----:B---3--:R-:W-:-:S03]  /*167e0*/  IADD3.X R2, R2, UR25, RZ, P2, !PT ;  /* 0x0000001902027c10 */ /* 0x008fc600097fe4ff */
[----:B------:R-:W-:Y:S01]  /*167f0*/  STL [R1+0x918], R190 ;  /* 0x000918be01007387 */ /* 0x000fe20000100800 */
[----:B------:R-:W-:Y:S02]  /*16800*/  IADD3 R191, P2, R191, UR24, RZ ;  /* 0x00000018bfbf7c10 */ /* 0x000fe4000ff5e0ff */
[----:B----4-:R-:W-:Y:S01]  /*16810*/  IADD3.X R4, R4, UR25, RZ, P4, !PT ;  /* 0x0000001904047c10 */ /* 0x010fe2000a7fe4ff */
[----:B------:R-:W-:Y:S01]  /*16820*/  WARPGROUP.ARRIVE ;  /* 0x00000000000079c5 */ /* 0x000fe20000000000 */
[----:B------:R-:W-:Y:S01]  /*16830*/  IADD3 R3, P1, R3, UR24, RZ ;  /* 0x0000001803037c10 */ /* 0x000fe2000ff3e0ff */
[----:B------:R-:W-:Y:S01]  /*16840*/  UMOV UR20, UR16 ;  /* 0x0000001000147c82 */ /* 0x000fe20008000000 */
[----:B------:R-:W-:Y:S01]  /*16850*/  IADD3.X R194, R194, UR25, RZ, P6, !PT ;  /* 0x00000019c2c27c10 */ /* 0x000fe2000b7fe4ff */
[----:B------:R-:W-:Y:S01]  /*16860*/  UMOV UR21, UR17 ;  /* 0x0000001100157c82 */ /* 0x000fe20008000000 */
[----:B------:R-:W-:Y:S01]  /*16870*/  IADD3.X R195, R195, UR25, RZ, P0, !PT ;  /* 0x00000019c3c37c10 */ /* 0x000fe200087fe4ff */
[----:B------:R1:W-:Y:S01]  /*16880*/  STL [R1+0x920], R3 ;  /* 0x0009200301007387 */ /* 0x0003e20000100800 */
[----:B------:R-:W-:Y:S01]  /*16890*/  UMOV UR22, UR10 ;  /* 0x0000000a00167c82 */ /* 0x000fe20008000000 */
[----:B------:R-:W-:Y:S01]  /*168a0*/  UMOV UR23, UR11 ;  /* 0x0000000b00177c82 */ /* 0x000fe20008000000 */
[----:B0-----:R-:W0:Y:S01]  /*168b0*/  LDC R192, c[0x0][0x238] ;  /* 0x00008e00ffc07b82 */ /* 0x001e220000000800 */
[----:B------:R-:W-:Y:S01]  /*168c0*/  QGMMA.64x256x32.F32.E5M2.E5M2 R24, gdesc[UR20], R24, gsb0 ;  /* 0x03e00000141879f3 */ /* 0x000fe20008003818 */
[----:B-1----:R-:W3:Y:S04]  /*168d0*/  LDL.LU R3, [R1+0xf54] ;  /* 0x000f540001037983 */ /* 0x002ee80000300800 */
[----:B------:R1:W-:Y:S04]  /*168e0*/  STL [R1+0x8ec], R2 ;  /* 0x0008ec0201007387 */ /* 0x0003e80000100800 */
[----:B-1----:R-:W4:Y:S04]  /*168f0*/  LDL.LU R2, [R1+0xf50] ;  /* 0x000f500001027983 */ /* 0x002f280000300800 */
[----:B------:R-:W-:Y:S04]  /*16900*/  STL [R1+0x928], R191 ;  /* 0x000928bf01007387 */ /* 0x000fe80000100800 */
[----:B------:R1:W-:Y:S04]  /*16910*/  STL [R1+0x8fc], R4 ;  /* 0x0008fc0401007387 */ /* 0x0003e80000100800 */
[----:B------:R-:W-:Y:S04]  /*16920*/  STL [R1+0x8f4], R193 ;  /* 0x0008f4c101007387 */ /* 0x000fe80000100800 */
[----:B-1----:R-:W3:Y:S01]  /*16930*/  LDL.LU R4, [R1+0xf4c] ;  /* 0x000f4c0001047983 */ /* 0x002ee20000300800 */
[----:B--2---:R-:W-:-:S02]  /*16940*/  IADD3.X R6, R6, UR25, RZ, P1, !PT ;  /* 0x0000001906067c10 */ /* 0x004fc40008ffe4ff */
[----:B----4-:R-:W-:-:S05]  /*16950*/  IADD3.X R2, R2, UR25, RZ, P5, !PT ;  /* 0x0000001902027c10 */ /* 0x010fca000affe4ff */
[----:B------:R1:W-:Y:S04]  /*16960*/  STL [R1+0x904], R2 ;  /* 0x0009040201007387 */ /* 0x0003e80000100800 */
[----:B-1----:R-:W2:Y:S01]  /*16970*/  LDL.LU R2, [R1+0xf48] ;  /* 0x000f480001027983 */ /* 0x002ea20000300800 */
[----:B---3--:R-:W-:-:S03]  /*16980*/  IADD3.X R4, R4, UR25, RZ, P2, !PT ;  /* 0x0000001904047c10 */ /* 0x008fc600097fe4ff */
[----:B------:R1:W-:Y:S04]  /*16990*/  STL [R1+0x91c], R6 ;  /* 0x00091c0601007387 */ /* 0x0003e80000100800 */
[----:B------:R-:W-:Y:S04]  /*169a0*/  STL [R1+0x90c], R194 ;  /* 0x00090cc201007387 */ /* 0x000fe80000100800 */
[----:B-1----:R3:W5:Y:S04]  /*169b0*/  LDL.LU R6, [R1+0xf44] ;  /* 0x000f440001067983 */ /* 0x0027680000300800 */
[----:B------:R-:W-:Y:S04]  /*169c0*/  STL [R1+0x914], R195 ;  /* 0x000914c301007387 */ /* 0x000fe80000100800 */
[----:B------:R1:W-:Y:S04]  /*169d0*/  STL [R1+0x924], R4 ;  /* 0x0009240401007387 */ /* 0x0003e80000100800 */
[----:B-1----:R3:W5:Y:S01]  /*169e0*/  LDL.LU R4, [R1+0xf40] ;  /* 0x000f400001047983 */ /* 0x0027620000300800 */
[----:B------:R-:W1:Y:S01]  /*169f0*/  S2R R196, SR_TID.X ;  /* 0x0000000000c47919 */ /* 0x000e620000002100 */
[----:B------:R-:W-:-:S05]  /*16a00*/  VIADD R199, R199, 0xffffffff ;  /* 0xffffffffc7c77836 */ /* 0x000fca0000000000 */
[----:B------:R-:W-:Y:S01]  /*16a10*/  ISETP.NE.U32.AND P3, PT, R199, RZ, PT ;  /* 0x000000ffc700720c */ /* 0x000fe20003f65070 */
[----:B0-----:R-:W-:Y:S01]  /*16a20*/  IMAD.SHL.U32 R8, R192, 0x20, RZ ;  /* 0x00000020c0087824 */ /* 0x001fe200078e00ff */
[----:B------:R-:W-:-:S04]  /*16a30*/  WARPGROUP.DEPBAR.LE gsb0, 0x0 ;  /* 0x00008000000079c5 */ /* 0x000fc80000010000 */
[----:B------:R-:W-:Y:S01]  /*16a40*/  IADD3 R3, P4, R8, R3, RZ ;  /* 0x0000000308037210 */ /* 0x000fe20007f9e0ff */
[----:B------:R-:W-:Y:S01]  /*16a50*/  VIADD R0, R0, 0xffffffe0 ;  /* 0xffffffe000007836 */ /* 0x000fe20000000000 */
[----:B-1----:R-:W-:Y:S02]  /*16a60*/  LOP3.LUT R196, R196, 0x7f, RZ, 0xc0, !PT ;  /* 0x0000007fc4c47812 */ /* 0x002fe400078ec0ff */
[----:B--2---:R-:W-:-:S03]  /*16a70*/  LEA.HI.X.SX32 R2, R8, R2, 0x1, P4 ;  /* 0x0000000208027211 */ /* 0x004fc600020f0eff */
[----:B---3--:R-:W-:Y:S06]  /*16a80*/  @P3 BRA `(.L_x_1) ;  /* 0xffffff6400bc3947 */ /* 0x008fec000383ffff */
.L_x_0:
[----:B------:R-:W3:Y:S01]  /*16a90*/  LDL.LU R166, [R1+0x408] ;  /* 0x0004080001a67983 */ /* 0x000ee20000300800 */
[----:B------:R-:W-:Y:S01]  /*16aa0*/  ULDC UR6, c[0x0][0x248] ;  /* 0x0000920000067ab9 */ /* 0x000fe20000000800 */
[----:B------:R-:W-:Y:S01]  /*16ab0*/  MOV R0, UR32 ;  /* 0x0000002000007c02 */ /* 0x000fe20008000f00 */
[----:B------:R-:W-:Y:S01]  /*16ac0*/  ULDC.64 UR8, c[0x0][0x228] ;  /* 0x00008a0000087ab9 */ /* 0x000fe20000000a00 */
[----:B------:R-:W4:Y:S01]  /*16ad0*/  LDL.LU R19, [R1+0x40c] ;  /* 0x00040c0001137983 */ /* 0x000f220000300800 */
[----:B------:R-:W-:Y:S01]  /*16ae0*/  ULDC UR7, c[0x0][0x22c] ;  /* 0x00008b0000077ab9 */ /* 0x000fe20000000800 */
[----:B------:R-:W-:Y:S01]  /*16af0*/  LOP3.LUT R2, R2, 0xfeffffff, RZ, 0xc0, !PT ;  /* 0xfeffffff02027812 */ /* 0x000fe200078ec0ff */
[----:B------:R-:W-:Y:S01]  /*16b00*/  ULDC UR61, c[0x0][0x22c] ;  /* 0x00008b00003d7ab9 */ /* 0x000fe20000000800 */
[----:B------:R-:W4:Y:S01]  /*16b10*/  LDL.LU R165, [R1+0x418] ;  /* 0x0004180001a57983 */ /* 0x000f220000300800 */
[----:B------:R-:W-:Y:S01]  /*16b20*/  ULDC UR32, c[0x0][0x22c] ;  /* 0x00008b0000207ab9 */ /* 0x000fe20000000800 */
[----:B------:R-:W-:Y:S01]  /*16b30*/  BAR.SYNC.DEFER_BLOCKING 0x0 ;  /* 0x0000000000007b1d */ /* 0x000fe20000010000 */
[----:B-----5:R-:W-:-:S02]  /*16b40*/  VIADD R251, R4, 0xb2 ;  /* 0x000000b204fb7836 */ /* 0x020fc40000000000 */
[C---:B------:R-:W-:Y:S02]  /*16b50*/  VIADD R240, R4.reuse, 0xb3 ;  /* 0x000000b304f07836 */ /* 0x040fe40000000000 */
[C---:B------:R-:W-:Y:S01]  /*16b60*/  VIADD R250, R4.reuse, 0xb4 ;  /* 0x000000b404fa7836 */ /* 0x040fe20000000000 */
[----:B------:R-:W-:Y:S01]  /*16b70*/  ULDC UR59, c[0x0][0x22c] ;  /* 0x00008b00003b7ab9 */ /* 0x000fe20000000800 */
[C---:B------:R-:W-:Y:S01]  /*16b80*/  VIADD R241, R4.reuse, 0xb5 ;  /* 0x000000b504f17836 */ /* 0x040fe20000000000 */
[----:B------:R-:W4:Y:S01]  /*16b90*/  LDL.LU R16, [R1+0x41c] ;  /* 0x00041c0001107983 */ /* 0x000f220000300800 */
        /* <DEDUP_REMOVED lines=75> */
[----:B--2---:R-:W2:Y:S01]  /*17050*/  LDL.LU R17, [R1+0x4a8] ;  /* 0x0004a80001117983 */ /* 0x004ea20000300800 */
[C---:B------:R-:W-:Y:S01]  /*17060*/  VIADD R202, R4.reuse, 0xdc ;  /* 0x000000dc04ca7836 */ /* 0x040fe20000000000 */
[----:B------:R-:W-:Y:S01]  /*17070*/  ULDC UR40, c[0x0][0x22c] ;  /* 0x00008b0000287ab9 */ /* 0x000fe20000000800 */
[C---:B------:R-:W-:Y:S01]  /*17080*/  VIADD R201, R4.reuse, 0xdd ;  /* 0x000000dd04c97836 */ /* 0x040fe20000000000 */
[----:B------:R-:W2:Y:S01]  /*17090*/  LDL.LU R15, [R1+0x4ac] ;  /* 0x0004ac00010f7983 */ /* 0x000ea20000300800 */
        /* <DEDUP_REMOVED lines=23> */
[----:B------:R0:W-:Y:S01]  /*17210*/  STL [R1+0xf98], R3 ;  /* 0x000f980301007387 */ /* 0x0001e20000100800 */
[C---:B------:R-:W-:Y:S01]  /*17220*/  VIADD R186, R4.reuse, 0xea ;  /* 0x000000ea04ba7836 */ /* 0x040fe20000000000 */
[----:B------:R-:W-:Y:S01]  /*17230*/  ULDC UR31, c[0x0][0x22c] ;  /* 0x00008b00001f7ab9 */ /* 0x000fe20000000800 */
[C---:B------:R-:W-:Y:S01]  /*17240*/  VIADD R183, R4.reuse, 0xeb ;  /* 0x000000eb04b77836 */ /* 0x040fe20000000000 */
[----:B------:R-:W-:Y:S01]  /*17250*/  STL [R1+0xf94], R242 ;  /* 0x000f94f201007387 */ /* 0x000fe20000100800 */
[C---:B------:R-:W-:Y:S01]  /*17260*/  VIADD R185, R4.reuse, 0xec ;  /* 0x000000ec04b97836 */ /* 0x040fe20000000000 */
[----:B------:R-:W-:Y:S01]  /*17270*/  ULDC UR30, c[0x0][0x22c] ;  /* 0x00008b00001e7ab9 */ /* 0x000fe20000000800 */
[C---:B------:R-:W-:Y:S01]  /*17280*/  VIADD R184, R4.reuse, 0xed ;  /* 0x000000ed04b87836 */ /* 0x040fe20000000000 */
[----:B------:R-:W-:Y:S01]  /*17290*/  STL [R1+0xf90], R243 ;  /* 0x000f90f301007387 */ /* 0x000fe20000100800 */
[C---:B------:R-:W-:Y:S01]  /*172a0*/  VIADD R182, R4.reuse, 0xee ;  /* 0x000000ee04b67836 */ /* 0x040fe20000000000 */
[----:B0-----:R-:W-:Y:S01]  /*172b0*/  MOV R3, UR33 ;  /* 0x0000002100037c02 */ /* 0x001fe20008000f00 */
[----:B------:R-:W-:Y:S01]  /*172c0*/  ULDC UR33, c[0x0][0x22c] ;  /* 0x00008b0000217ab9 */ /* 0x000fe20000000800 */
[----:B------:R-:W-:Y:S01]  /*172d0*/  STL [R1+0xf8c], R244 ;  /* 0x000f8cf401007387 */ /* 0x000fe20000100800 */
[C---:B------:R-:W-:Y:S01]  /*172e0*/  VIADD R181, R4.reuse, 0xf0 ;  /* 0x000000f004b57836 */ /* 0x040fe20000000000 */
[----:B------:R-:W-:Y:S01]  /*172f0*/  ULDC UR29, c[0x0][0x22c] ;  /* 0x00008b00001d7ab9 */ /* 0x000fe20000000800 */
[C---:B------:R-:W-:Y:S01]  /*17300*/  VIADD R180, R4.reuse, 0xf1 ;  /* 0x000000f104b47836 */ /* 0x040fe20000000000 */
[----:B------:R-:W-:Y:S01]  /*17310*/  STL [R1+0xf88], R245 ;  /* 0x000f88f501007387 */ /* 0x000fe20000100800 */
[----:B------:R-:W-:Y:S01]  /*17320*/  VIADD R252, R4, 0x193 ;  /* 0x0000019304fc7836 */ /* 0x000fe20000000000 */
[----:B------:R-:W-:Y:S01]  /*17330*/  ULDC UR28, c[0x0][0x22c] ;  /* 0x00008b00001c7ab9 */ /* 0x000fe20000000800 */
[----:B------:R-:W-:Y:S01]  /*17340*/  ULDC UR27, c[0x0][0x22c] ;  /* 0x00008b00001b7ab9 */ /* 0x000fe20000000800 */
[----:B------:R-:W-:Y:S01]  /*17350*/  STL [R1+0xf84], R246 ;  /* 0x000f84f601007387 */ /* 0x000fe20000100800 */
[----:B------:R-:W-:Y:S01]  /*17360*/  ULDC UR26, c[0x0][0x22c] ;  /* 0x00008b00001a7ab9 */ /* 0x000fe20000000800 */
        /* <DEDUP_REMOVED lines=18> */
[----:B------:R0:W-:Y:S01]  /*17490*/  STL [R1+0x9a4], R0 ;  /* 0x0009a40001007387 */ /* 0x0001e20000100800 */
[----:B------:R-:W-:Y:S01]  /*174a0*/  ULDC UR11, c[0x0][0x22c] ;  /* 0x00008b00000b7ab9 */ /* 0x000fe20000000800 */
[----:B------:R-:W-:Y:S01]  /*174b0*/  ULDC UR10, c[0x0][0x22c] ;  /* 0x00008b00000a7ab9 */ /* 0x000fe20000000800 */
[----:B------:R-:W-:Y:S01]  /*174c0*/  ULDC UR4, c[0x0][0x22c] ;  /* 0x00008b0000047ab9 */ /* 0x000fe20000000800 */
[----:B---3--:R-:W-:-:S04]  /*174d0*/  IMAD.MOV.U32 R169, RZ, RZ, R166 ;  /* 0x000000ffffa97224 */ /* 0x008fc800078e00a6 */
[----:B------:R-:W-:Y:S02]  /*174e0*/  IMAD.MOV.U32 R170, RZ, RZ, R169 ;  /* 0x000000ffffaa7224 */ /* 0x000fe400078e00a9 */
[----:B----4-:R-:W-:-:S04]  /*174f0*/  IMAD.MOV.U32 R168, RZ, RZ, R165 ;  /* 0x000000ffffa87224 */ /* 0x010fc800078e00a5 */
[----:B------:R-:W-:Y:S02]  /*17500*/  IMAD.MOV.U32 R169, RZ, RZ, R168 ;  /* 0x000000ffffa97224 */ /* 0x000fe400078e00a8 */
[----:B------:R-:W-:Y:S02]  /*17510*/  IMAD.MOV.U32 R167, RZ, RZ, R164 ;  /* 0x000000ffffa77224 */ /* 0x000fe400078e00a4 */
[----:B------:R-:W-:Y:S02]  /*17520*/  IMAD.MOV.U32 R166, RZ, RZ, R163 ;  /* 0x000000ffffa67224 */ /* 0x000fe400078e00a3 */
[----:B------:R-:W-:Y:S02]  /*17530*/  IMAD.MOV.U32 R168, RZ, RZ, R167 ;  /* 0x000000ffffa87224 */ /* 0x000fe400078e00a7 */
        /* <DEDUP_REMOVED lines=32> */
[----:B--2---:R-:W-:Y:S02]  /*17740*/  IMAD.MOV.U32 R21, RZ, RZ, R17 ;  /* 0x000000ffff157224 */ /* 0x004fe400078e0011 */
[----:B------:R-:W-:Y:S02]  /*17750*/  IMAD.MOV.U32 R23, RZ, RZ, R22 ;  /* 0x000000ffff177224 */ /* 0x000fe400078e0016 */
[----:B------:R-:W-:Y:S02]  /*17760*/  IMAD.MOV.U32 R20, RZ, RZ, R15 ;  /* 0x000000ffff147224 */ /* 0x000fe400078e000f */
[----:B------:R-:W-:Y:S02]  /*17770*/  IMAD.MOV.U32 R22, RZ, RZ, R21 ;  /* 0x000000ffff167224 */ /* 0x000fe400078e0015 */
[----:B------:R-:W-:Y:S02]  /*17780*/  IMAD.MOV.U32 R18, RZ, RZ, R14 ;  /* 0x000000ffff127224 */ /* 0x000fe400078e000e */
[----:B------:R-:W-:Y:S01]  /*17790*/  IMAD R14, R4, UR6, RZ ;  /* 0x00000006040e7c24 */ /* 0x000fe2000f8e02ff */
[----:B------:R-:W-:Y:S01]  /*177a0*/  ULDC UR6, c[0x0][0x248] ;  /* 0x0000920000067ab9 */ /* 0x000fe20000000800 */
[----:B------:R-:W-:-:S02]  /*177b0*/  IMAD.MOV.U32 R21, RZ, RZ, R20 ;  /* 0x000000ffff157224 */ /* 0x000fc400078e0014 */
[----:B------:R-:W-:Y:S01]  /*177c0*/  VIADD R15, R14, UR6 ;  /* 0x000000060e0f7c36 */ /* 0x000fe20008000000 */
[----:B------:R-:W-:Y:S01]  /*177d0*/  ULDC UR6, c[0x0][0x248] ;  /* 0x0000920000067ab9 */ /* 0x000fe20000000800 */
[----:B------:R-:W-:Y:S02]  /*177e0*/  IMAD.MOV.U32 R20, RZ, RZ, R18 ;  /* 0x000000ffff147224 */ /* 0x000fe400078e0012 */
[----:B------:R-:W-:Y:S01]  /*177f0*/  VIADD R17, R15, UR6 ;  /* 0x000000060f117c36 */ /* 0x000fe20008000000 */
[----:B------:R-:W-:Y:S01]  /*17800*/  ULDC UR6, c[0x0][0x248] ;  /* 0x0000920000067ab9 */ /* 0x000fe20000000800 */
[----:B------:R-:W-:Y:S02]  /*17810*/  IMAD.MOV.U32 R18, RZ, RZ, R13 ;  /* 0x000000ffff127224 */ /* 0x000fe400078e000d */
[----:B0-----:R-:W-:Y:S01]  /*17820*/  VIADD R0, R17, UR6 ;  /* 0x0000000611007c36 */ /* 0x001fe20008000000 */
[----:B------:R-:W-:Y:S01]  /*17830*/  ULDC UR6, c[0x0][0x248] ;  /* 0x0000920000067ab9 */ /* 0x000fe20000000800 */
[----:B------:R-:W-:-:S02]  /*17840*/  IMAD.MOV.U32 R13, RZ, RZ, R12 ;  /* 0x000000ffff0d7224 */ /* 0x000fc400078e000c */
[----:B------:R-:W-:Y:S01]  /*17850*/  IMAD.MOV.U32 R12, RZ, RZ, R11 ;  /* 0x000000ffff0c7224 */ /* 0x000fe200078e000b */
[----:B------:R0:W-:Y:S01]  /*17860*/  STL [R1+0x614], R0 ;  /* 0x0006140001007387 */ /* 0x0001e20000100800 */
[----:B------:R-:W-:Y:S02]  /*17870*/  IMAD.MOV.U32 R11, RZ, RZ, R10 ;  /* 0x000000ffff0b7224 */ /* 0x000fe400078e000a */
[----:B0-----:R-:W-:Y:S01]  /*17880*/  VIADD R0, R0, UR6 ;  /* 0x0000000600007c36 */ /* 0x001fe20008000000 */
[----:B------:R-:W-:-:S04]  /*17890*/  ULDC UR6, c[0x0][0x248] ;  /* 0x0000920000067ab9 */ /* 0x000fc80000000800 */
[----:B------:R0:W-:Y:S02]  /*178a0*/  STL [R1+0x620], R0 ;  /* 0x0006200001007387 */ /* 0x0001e40000100800 */
        /* <DEDUP_REMOVED lines=122> */
[----:B------:R0:W-:Y:S04]  /*18050*/  STL [R1+0x770], R0 ;  /* 0x0007700001007387 */ /* 0x0001e80000100800 */
[----:B------:R-:W2:Y:S01]  /*18060*/  LDL.LU R10, [R1+0x4c4] ;  /* 0x0004c400010a7983 */ /* 0x000ea20000300800 */
        /* <DEDUP_REMOVED lines=24> */
[----:B------:R-:W-:Y:S01]  /*181f0*/  IMAD.MOV.U32 R157, RZ, RZ, R154 ;  /* 0x000000ffff9d7224 */ /* 0x000fe200078e009a */
[----:B------:R-:W3:Y:S01]  /*18200*/  LDL.LU R11, [R1+0x4c8] ;  /* 0x0004c800010b7983 */ /* 0x000ee20000300800 */
[----:B------:R-:W-:Y:S02]  /*18210*/  IMAD.MOV.U32 R154, RZ, RZ, R23 ;  /* 0x000000ffff9a7224 */ /* 0x000fe400078e0017 */
[----:B------:R-:W-:Y:S02]  /*18220*/  IMAD.MOV.U32 R23, RZ, RZ, R20 ;  /* 0x000000ffff177224 */ /* 0x000fe400078e0014 */
[----:B0-----:R-:W-:Y:S01]  /*18230*/  VIADD R0, R0, UR6 ;  /* 0x0000000600007c36 */ /* 0x001fe20008000000 */
[----:B------:R-:W-:Y:S01]  /*18240*/  F2FP.SATFINITE.E5M2.F32.PACK_AB_MERGE_C R19, R19, R173, RZ ;  /* 0x000000ad1313723e */ /* 0x000fe200048060ff */
[----:B--2---:R-:W-:Y:S01]  /*18250*/  IMAD.MOV.U32 R12, RZ, RZ, R10 ;  /* 0x000000ffff0c7224 */ /* 0x004fe200078e000a */
[----:B------:R-:W-:Y:S01]  /*18260*/  ULDC UR6, c[0x0][0x248] ;  /* 0x0000920000067ab9 */ /* 0x000fe20000000800 */
[----:B------:R-:W2:Y:S04]  /*18270*/  LDL.LU R10, [R1+0x4cc] ;  /* 0x0004cc00010a7983 */ /* 0x000ea80000300800 */
[----:B------:R-:W4:Y:S04]  /*18280*/  LDL.LU R174, [R1+0x400] ;  /* 0x0004000001ae7983 */ /* 0x000f280000300800 */
[----:B------:R-:W4:Y:S01]  /*18290*/  LDL.LU R20, [R1+0x404] ;  /* 0x0004040001147983 */ /* 0x000f220000300800 */
        /* <DEDUP_REMOVED lines=10> */
[----:B------:R-:W-:Y:S01]  /*18340*/  IMAD.MOV.U32 R155, RZ, RZ, R152 ;  /* 0x000000ffff9b7224 */ /* 0x000fe200078e0098 */
[----:B------:R0:W-:Y:S01]  /*18350*/  STL [R1+0x774], R0 ;  /* 0x0007740001007387 */ /* 0x0001e20000100800 */
[----:B------:R-:W-:Y:S02]  /*18360*/  IMAD.MOV.U32 R163, RZ, RZ, R160 ;  /* 0x000000ffffa37224 */ /* 0x000fe400078e00a0 */
[----:B------:R-:W-:-:S02]  /*18370*/  IMAD.MOV.U32 R152, RZ, RZ, R21 ;  /* 0x000000ffff987224 */ /* 0x000fc400078e0015 */
[----:B------:R-:W-:Y:S02]  /*18380*/  IMAD.MOV.U32 R160, RZ, RZ, R157 ;  /* 0x000000ffffa07224 */ /* 0x000fe400078e009d */
[----:B------:R-:W-:Y:S02]  /*18390*/  IMAD.MOV.U32 R21, RZ, RZ, R12 ;  /* 0x000000ffff157224 */ /* 0x000fe400078e000c */
[----:B------:R-:W-:Y:S02]  /*183a0*/  IMAD.MOV.U32 R157, RZ, RZ, R154 ;  /* 0x000000ffff9d7224 */ /* 0x000fe400078e009a */
[----:B------:R-:W-:Y:S02]  /*183b0*/  IMAD.MOV.U32 R154, RZ, RZ, R23 ;  /* 0x000000ffff9a7224 */ /* 0x000fe400078e0017 */
[----:B------:R-:W-:Y:S01]  /*183c0*/  IMAD.MOV.U32 R23, RZ, RZ, R18 ;  /* 0x000000ffff177224 */ /* 0x000fe200078e0012 */
[----:B----4-:R-:W-:Y:S01]  /*183d0*/  F2FP.SATFINITE.E5M2.F32.PACK_AB_MERGE_C R20, R20, R174, RZ ;  /* 0x000000ae1414723e */ /* 0x010fe200048060ff */
        /* <DEDUP_REMOVED lines=9> */
[----:B---3--:R-:W-:Y:S02]  /*18470*/  IMAD.MOV.U32 R13, RZ, RZ, R11 ;  /* 0x000000ffff0d7224 */ /* 0x008fe400078e000b */
[----:B--2---:R-:W-:Y:S01]  /*18480*/  IMAD.MOV.U32 R12, RZ, RZ, R10 ;  /* 0x000000ffff0c7224 */ /* 0x004fe200078e000a */
[----:B------:R-:W2:Y:S04]  /*18490*/  LDL.LU R11, [R1+0x4d0] ;  /* 0x0004d000010b7983 */ /* 0x000ea80000300800 */
[----:B------:R-:W3:Y:S04]  /*184a0*/  LDL.LU R10, [R1+0x4d4] ;  /* 0x0004d400010a7983 */ /* 0x000ee80000300800 */
[----:B------:R-:W4:Y:S04]  /*184b0*/  LDL.LU R176, [R1+0x410] ;  /* 0x0004100001b07983 */ /* 0x000f280000300800 */
[----:B------:R-:W4:Y:S01]  /*184c0*/  LDL.LU R18, [R1+0x414] ;  /* 0x0004140001127983 */ /* 0x000f220000300800 */
[----:B0-----:R-:W-:Y:S01]  /*184d0*/  VIADD R0, R0, UR6 ;  /* 0x0000000600007c36 */ /* 0x001fe20008000000 */
[----:B------:R-:W-:Y:S01]  /*184e0*/  F2FP.SATFINITE.E5M2.F32.PACK_AB_MERGE_C R16, R16, R175, RZ ;  /* 0x000000af1010723e */ /* 0x000fe200048060ff */
[----:B------:R-:W-:-:S03]  /*184f0*/  ULDC UR6, c[0x0][0x248] ;  /* 0x0000920000067ab9 */ /* 0x000fc60000000800 */
[----:B------:R-:W-:Y:S01]  /*18500*/  STL [R1+0x76c], R0 ;  /* 0x00076c0001007387 */ /* 0x000fe20000100800 */
[----:B----4-:R-:W-:-:S03]  /*18510*/  F2FP.SATFINITE.E5M2.F32.PACK_AB_MERGE_C R18, R18, R176, RZ ;  /* 0x000000b01212723e */ /* 0x010fc600048060ff */
[----:B------:R-:W4:Y:S04]  /*18520*/  LDL.LU R176, [R1+0x420] ;  /* 0x0004200001b07983 */ /* 0x000f280000300800 */
[----:B------:R-:W4:Y:S02]  /*18530*/  LDL.LU R175, [R1+0x424] ;  /* 0x0004240001af7983 */ /* 0x000f240000300800 */
[----:B----4-:R-:W-:Y:S01]  /*18540*/  F2FP.SATFINITE.E5M2.F32.PACK_AB_MERGE_C R3, R175, R176, RZ ;  /* 0x000000b0af03723e */ /* 0x010fe200048060ff */
        /* <DEDUP_REMOVED lines=27> */
[----:B------:R-:W-:Y:S01]  /*18700*/  IMAD.MOV.U32 R13, RZ, RZ, R12 ;  /* 0x000000ffff0d7224 */ /* 0x000fe200078e000c */
[----:B------:R0:W-:Y:S01]  /*18710*/  STL [R1+0x978], R3 ;  /* 0x0009780301007387 */ /* 0x0001e20000100800 */
[----:B--2---:R-:W-:Y:S02]  /*18720*/  IMAD.MOV.U32 R12, RZ, RZ, R11 ;  /* 0x000000ffff0c7224 */ /* 0x004fe400078e000b */
[----:B---3--:R-:W-:Y:S02]  /*18730*/  IMAD.MOV.U32 R11, RZ, RZ, R10 ;  /* 0x000000ffff0b7224 */ /* 0x008fe400078e000a */
[----:B------:R-:W2:Y:S01]  /*18740*/  LDL.LU R10, [R1+0x4d8] ;  /* 0x0004d800010a7983 */ /* 0x000ea20000300800 */
[----:B0-----:R-:W-:Y:S01]  /*18750*/  F2FP.SATFINITE.E5M2.F32.PACK_AB_MERGE_C R3, R174, R175, RZ ;  /* 0x000000afae03723e */ /* 0x001fe200048060ff */
        /* <DEDUP_REMOVED lines=22> */
[----:B------:R-:W-:Y:S01]  /*188c0*/  VIADD R0, R0, UR6 ;  /* 0x0000000600007c36 */ /* 0x000fe20008000000 */
[----:B------:R-:W-:Y:S01]  /*188d0*/  ULDC UR6, c[0x0][0x248] ;  /* 0x0000920000067ab9 */ /* 0x000fe20000000800 */
[----:B------:R-:W-:Y:S02]  /*188e0*/  IMAD.MOV.U32 R152, RZ, RZ, R23 ;  /* 0x000000ffff987224 */ /* 0x000fe400078e0017 */
[----:B------:R-:W-:Y:S02]  /*188f0*/  IMAD.MOV.U32 R23, RZ, RZ, R22 ;  /* 0x000000ffff177224 */ /* 0x000fe400078e0016 */
[----:B------:R-:W-:-:S02]  /*18900*/  IMAD.MOV.U32 R22, RZ, RZ, R21 ;  /* 0x000000ffff167224 */ /* 0x000fc400078e0015 */
[----:B------:R-:W-:Y:S01]  /*18910*/  IMAD.MOV.U32 R21, RZ, RZ, R13 ;  /* 0x000000ffff157224 */ /* 0x000fe200078e000d */
[----:B------:R-:W-:Y:S01]  /*18920*/  STL [R1+0x764], R0 ;  /* 0x0007640001007387 */ /* 0x000fe20000100800 */
[----:B------:R-:W-:Y:S02]  /*18930*/  IMAD.MOV.U32 R13, RZ, RZ, R12 ;  /* 0x000000ffff0d7224 */ /* 0x000fe400078e000c */
[----:B------:R-:W-:Y:S01]  /*18940*/  IMAD.MOV.U32 R12, RZ, RZ, R11 ;  /* 0x000000ffff0c7224 */ /* 0x000fe200078e000b */
[----:B------:R0:W-:Y:S01]  /*18950*/  STL [R1+0x974], R3 ;  /* 0x0009740301007387 */ /* 0x0001e20000100800 */
[----:B--2---:R-:W-:-:S03]  /*18960*/  IMAD.MOV.U32 R11, RZ, RZ, R10 ;  /* 0x000000ffff0b7224 */ /* 0x004fc600078e000a */
[----:B------:R-:W2:Y:S04]  /*18970*/  LDL.LU R10, [R1+0x4dc] ;  /* 0x0004dc00010a7983 */ /* 0x000ea80000300800 */
[----:B------:R-:W0:Y:S04]  /*18980*/  LDL.LU R176, [R1+0x430] ;  /* 0x0004300001b07983 */ /* 0x000e280000300800 */
[----:B------:R-:W0:Y:S02]  /*18990*/  LDL.LU R175, [R1+0x434] ;  /* 0x0004340001af7983 */ /* 0x000e240000300800 */
[----:B0-----:R-:W-:Y:S01]  /*189a0*/  F2FP.SATFINITE.E5M2.F32.PACK_AB_MERGE_C R3, R175, R176, RZ ;  /* 0x000000b0af03723e */ /* 0x001fe200048060ff */
        /* <DEDUP_REMOVED lines=28> */
[----:B------:R0:W-:Y:S01]  /*18b70*/  STL [R1+0x970], R3 ;  /* 0x0009700301007387 */ /* 0x0001e20000100800 */
[----:B------:R-:W-:Y:S02]  /*18b80*/  IMAD.MOV.U32 R12, RZ, RZ, R11 ;  /* 0x000000ffff0c7224 */ /* 0x000fe400078e000b */
[----:B--2---:R-:W-:Y:S02]  /*18b90*/  IMAD.MOV.U32 R11, RZ, RZ, R10 ;  /* 0x000000ffff0b7224 */ /* 0x004fe400078e000a */
[----:B------:R-:W2:Y:S01]  /*18ba0*/  LDL.LU R10, [R1+0x4e0] ;  /* 0x0004e000010a7983 */ /* 0x000ea20000300800 */
        /* <DEDUP_REMOVED lines=23> */
[----:B------:R-:W-:Y:S01]  /*18d20*/  VIADD R0, R0, UR6 ;  /* 0x0000000600007c36 */ /* 0x000fe20008000000 */
[----:B------:R-:W-:Y:S01]  /*18d30*/  ULDC UR6, c[0x0][0x248] ;  /* 0x0000920000067ab9 */ /* 0x000fe20000000800 */
[----:B------:R-:W-:Y:S02]  /*18d40*/  IMAD.MOV.U32 R152, RZ, RZ, R23 ;  /* 0x000000ffff987224 */ /* 0x000fe400078e0017 */
[----:B------:R-:W-:-:S02]  /*18d50*/  IMAD.MOV.U32 R23, RZ, RZ, R22 ;  /* 0x000000ffff177224 */ /* 0x000fc400078e0016 */
[----:B------:R-:W-:Y:S02]  /*18d60*/  IMAD.MOV.U32 R22, RZ, RZ, R21 ;  /* 0x000000ffff167224 */ /* 0x000fe400078e0015 */
        /* <DEDUP_REMOVED lines=222> */
[----:B------:R0:W-:Y:S04]  /*19b50*/  STL [R1+0x98c], R3 ;  /* 0x00098c0301007387 */ /* 0x0001e80000100800 */
[----:B------:R-:W3:Y:S01]  /*19b60*/  LDL.LU R173, [R1+0x480] ;  /* 0x0004800001ad7983 */ /* 0x000ee20000300800 */
[----:B------:R-:W-:Y:S01]  /*19b70*/  VIADD R0, R0, UR6 ;  /* 0x0000000600007c36 */ /* 0x000fe20008000000 */
[----:B------:R-:W-:Y:S01]  /*19b80*/  ULDC UR6, c[0x0][0x248] ;  /* 0x0000920000067ab9 */ /* 0x000fe20000000800 */
[----:B0-----:R-:W-:-:S03]  /*19b90*/  F2FP.SATFINITE.E5M2.F32.PACK_AB_MERGE_C R3, R174, R175, RZ ;  /* 0x000000afae03723e */ /* 0x001fc600048060ff */
[----:B------:R0:W-:Y:S04]  /*19ba0*/  STL [R1+0x73c], R0 ;  /* 0x00073c0001007387 */ /* 0x0001e80000100800 */
[----:B------:R-:W-:Y:S01]  /*19bb0*/  STL [R1+0x984], R3 ;  /* 0x0009840301007387 */ /* 0x000fe20000100800 */
[----:B---3--:R-:W-:-:S03]  /*19bc0*/  IMAD.MOV.U32 R174, RZ, RZ, R173 ;  /* 0x000000ffffae7224 */ /* 0x008fc600078e00ad */
[----:B------:R-:W3:Y:S01]  /*19bd0*/  LDL.LU R173, [R1+0x484] ;  /* 0x0004840001ad7983 */ /* 0x000ee20000300800 */
[----:B------:R-:W-:-:S03]  /*19be0*/  IMAD.MOV.U32 R176, RZ, RZ, R174 ;  /* 0x000000ffffb07224 */ /* 0x000fc600078e00ae */
[----:B------:R-:W4:Y:S01]  /*19bf0*/  LDL.LU R174, [R1+0x488] ;  /* 0x0004880001ae7983 */ /* 0x000f220000300800 */
[----:B---3--:R-:W-:-:S03]  /*19c00*/  IMAD.MOV.U32 R175, RZ, RZ, R173 ;  /* 0x000000ffffaf7224 */ /* 0x008fc600078e00ad */
[----:B------:R-:W4:Y:S01]  /*19c10*/  LDL.LU R173, [R1+0x48c] ;  /* 0x00048c0001ad7983 */ /* 0x000f220000300800 */
[----:B0-----:R-:W-:Y:S01]  /*19c20*/  VIADD R0, R0, UR6 ;  /* 0x0000000600007c36 */ /* 0x001fe20008000000 */
[----:B------:R-:W-:Y:S01]  /*19c30*/  ULDC UR6, c[0x0][0x248] ;  /* 0x0000920000067ab9 */ /* 0x000fe20000000800 */
[----:B------:R-:W-:Y:S02]  /*19c40*/  F2FP.SATFINITE.E5M2.F32.PACK_AB_MERGE_C R175, R175, R176, RZ ;  /* 0x000000b0afaf723e */ /* 0x000fe400048060ff */
[----:B------:R-:W-:Y:S01]  /*19c50*/  F2FP.SATFINITE.E5M2.F32.PACK_AB_MERGE_C R171, R171, R172, RZ ;  /* 0x000000acabab723e */ /* 0x000fe200048060ff */
[----:B------:R0:W-:Y:S04]  /*19c60*/  STL [R1+0x734], R0 ;  /* 0x0007340001007387 */ /* 0x0001e80000100800 */
[----:B------:R-:W-:Y:S01]  /*19c70*/  STL [R1+0x9b8], R175 ;  /* 0x0009b8af01007387 */ /* 0x000fe20000100800 */
[----:B------:R-:W-:Y:S01]  /*19c80*/  F2FP.SATFINITE.E5M2.F32.PACK_AB_MERGE_C R167, R167, R168, RZ ;  /* 0x000000a8a7a7723e */ /* 0x000fe200048060ff */
[----:B0-----:R-:W-:Y:S01]  /*19c90*/  VIADD R0, R0, UR6 ;  /* 0x0000000600007c36 */ /* 0x001fe20008000000 */
[----:B------:R-:W-:Y:S01]  /*19ca0*/  ULDC UR6, c[0x0][0x248] ;  /* 0x0000920000067ab9 */ /* 0x000fe20000000800 */
[----:B------:R-:W-:-:S02]  /*19cb0*/  F2FP.SATFINITE.E5M2.F32.PACK_AB_MERGE_C R163, R163, R164, RZ ;  /* 0x000000a4a3a3723e */ /* 0x000fc400048060ff */
[----:B------:R-:W-:Y:S02]  /*19cc0*/  F2FP.SATFINITE.E5M2.F32.PACK_AB_MERGE_C R159, R159, R160, RZ ;  /* 0x000000a09f9f723e */ /* 0x000fe400048060ff */
[----:B------:R-:W-:Y:S02]  /*19cd0*/  F2FP.SATFINITE.E5M2.F32.PACK_AB_MERGE_C R155, R155, R156, RZ ;  /* 0x0000009c9b9b723e */ /* 0x000fe400048060ff */
[----:B------:R-:W-:Y:S02]  /*19ce0*/  F2FP.SATFINITE.E5M2.F32.PACK_AB_MERGE_C R23, R23, R152, RZ ;  /* 0x000000981717723e */ /* 0x000fe400048060ff */
[----:B------:R-:W-:Y:S02]  /*19cf0*/  F2FP.SATFINITE.E5M2.F32.PACK_AB_MERGE_C R12, R12, R13, RZ ;  /* 0x0000000d0c0c723e */ /* 0x000fe400048060ff */
[----:B----4-:R-:W-:-:S05]  /*19d00*/  F2FP.SATFINITE.E5M2.F32.PACK_AB_MERGE_C R3, R173, R174, RZ ;  /* 0x000000aead03723e */ /* 0x010fca00048060ff */
[----:B------:R0:W-:Y:S04]  /*19d10*/  STL [R1+0x9b0], R3 ;  /* 0x0009b00301007387 */ /* 0x0001e80000100800 */
[----:B------:R-:W-:Y:S01]  /*19d20*/  STL [R1+0x99c], R171 ;  /* 0x00099cab01007387 */ /* 0x000fe20000100800 */
[----:B0-----:R-:W-:-:S03]  /*19d30*/  F2FP.SATFINITE.E5M2.F32.PACK_AB_MERGE_C R3, R169, R170, RZ ;  /* 0x000000aaa903723e */ /* 0x001fc600048060ff */
[----:B------:R0:W-:Y:S04]  /*19d40*/  STL [R1+0x72c], R0 ;  /* 0x00072c0001007387 */ /* 0x0001e80000100800 */
[----:B------:R1:W-:Y:S01]  /*19d50*/  STL [R1+0x994], R3 ;  /* 0x0009940301007387 */ /* 0x0003e20000100800 */
[----:B0-----:R-:W-:Y:S01]  /*19d60*/  VIADD R0, R0, UR6 ;  /* 0x0000000600007c36 */ /* 0x001fe20008000000 */
[----:B------:R-:W-:Y:S01]  /*19d70*/  ULDC UR6, c[0x0][0x248] ;  /* 0x0000920000067ab9 */ /* 0x000fe20000000800 */
[----:B-1----:R-:W-:Y:S01]  /*19d80*/  F2FP.SATFINITE.E5M2.F32.PACK_AB_MERGE_C R3, R165, R166, RZ ;  /* 0x000000a6a503723e */ /* 0x002fe200048060ff */
[----:B------:R-:W-:Y:S04]  /*19d90*/  STL [R1+0x9c8], R167 ;  /* 0x0009c8a701007387 */ /* 0x000fe80000100800 */
        /* <DEDUP_REMOVED lines=26> */
[----:B0-----:R-:W-:-:S03]  /*19f40*/  VIADD R0, R0, UR6 ;  /* 0x0000000600007c36 */ /* 0x001fc60008000000 */
[----:B------:R-:W-:Y:S01]  /*19f50*/  STL [R1+0x9d4], R12 ;  /* 0x0009d40c01007387 */ /* 0x000fe20000100800 */
[----:B------:R-:W-:Y:S01]  /*19f60*/  ULDC UR6, c[0x0][0x248] ;  /* 0x0000920000067ab9 */ /* 0x000fe20000000800 */
[----:B--2---:R-:W-:Y:S02]  /*19f70*/  F2FP.SATFINITE.E5M2.F32.PACK_AB_MERGE_C R3, R10, R11, RZ ;  /* 0x0000000b0a03723e */ /* 0x004fe400048060ff */
[----:B------:R0:W-:Y:S04]  /*19f80*/  STL [R1+0x6fc], R0 ;  /* 0x0006fc0001007387 */ /* 0x0001e80000100800 */
[----:B------:R-:W-:Y:S04]  /*19f90*/  STL [R1+0x9cc], R3 ;  /* 0x0009cc0301007387 */ /* 0x000fe80000100800 */
[----:B------:R-:W2:Y:S01]  /*19fa0*/  LDL.LU R176, [R1+0x500] ;  /* 0x0005000001b07983 */ /* 0x000ea20000300800 */
[----:B0-----:R-:W-:Y:S01]  /*19fb0*/  VIADD R0, R0, UR6 ;  /* 0x0000000600007c36 */ /* 0x001fe20008000000 */
[----:B------:R-:W-:-:S02]  /*19fc0*/  ULDC UR6, c[0x0][0x248] ;  /* 0x0000920000067ab9 */ /* 0x000fc40000000800 */
[----:B------:R-:W2:Y:S04]  /*19fd0*/  LDL.LU R175, [R1+0x504] ;  /* 0x0005040001af7983 */ /* 0x000ea80000300800 */
[----:B------:R-:W3:Y:S04]  /*19fe0*/  LDL.LU R174, [R1+0x508] ;  /* 0x0005080001ae7983 */ /* 0x000ee80000300800 */
[----:B------:R-:W3:Y:S04]  /*19ff0*/  LDL.LU R173, [R1+0x50c] ;  /* 0x00050c0001ad7983 */ /* 0x000ee80000300800 */
[----:B------:R-:W4:Y:S04]  /*1a000*/  LDL.LU R172, [R1+0x510] ;  /* 0x0005100001ac7983 */ /* 0x000f280000300800 */
[----:B------:R-:W4:Y:S04]  /*1a010*/  LDL.LU R171, [R1+0x514] ;  /* 0x0005140001ab7983 */ /* 0x000f280000300800 */
[----:B------:R-:W4:Y:S04]  /*1a020*/  LDL.LU R170, [R1+0x518] ;  /* 0x0005180001aa7983 */ /* 0x000f280000300800 */
[----:B------:R0:W-:Y:S04]  /*1a030*/  STL [R1+0x6f4], R0 ;  /* 0x0006f40001007387 */ /* 0x0001e80000100800 */
[----:B------:R-:W4:Y:S04]  /*1a040*/  LDL.LU R169, [R1+0x51c] ;  /* 0x00051c0001a97983 */ /* 0x000f280000300800 */
        /* <DEDUP_REMOVED lines=23> */
[----:B------:R-:W4:Y:S01]  /*1a1c0*/  LDL.LU R10, [R1+0x57c] ;  /* 0x00057c00010a7983 */ /* 0x000f220000300800 */
[----:B0-----:R-:W-:Y:S01]  /*1a1d0*/  VIADD R0, R0, UR6 ;  /* 0x0000000600007c36 */ /* 0x001fe20008000000 */
[----:B------:R-:W-:Y:S01]  /*1a1e0*/  ULDC UR6, c[0x0][0x248] ;  /* 0x0000920000067ab9 */ /* 0x000fe20000000800 */
[----:B--2---:R-:W-:-:S02]  /*1a1f0*/  F2FP.SATFINITE.E5M2.F32.PACK_AB_MERGE_C R175, R175, R176, RZ ;  /* 0x000000b0afaf723e */ /* 0x004fc400048060ff */
[----:B---3--:R-:W-:-:S03]  /*1a200*/  F2FP.SATFINITE.E5M2.F32.PACK_AB_MERGE_C R3, R173, R174, RZ ;  /* 0x000000aead03723e */ /* 0x008fc600048060ff */
[----:B------:R-:W-:Y:S04]  /*1a210*/  STL [R1+0x9f8], R175 ;  /* 0x0009f8af01007387 */ /* 0x000fe80000100800 */
[----:B------:R0:W-:Y:S01]  /*1a220*/  STL [R1+0x9f0], R3 ;  /* 0x0009f00301007387 */ /* 0x0001e20000100800 */
[----:B----4-:R-:W-:-:S05]  /*1a230*/  F2FP.SATFINITE.E5M2.F32.PACK_AB_MERGE_C R171, R171, R172, RZ ;  /* 0x000000acabab723e */ /* 0x010fca00048060ff */
[----:B------:R-:W-:Y:S01]  /*1a240*/  STL [R1+0x9e4], R171 ;  /* 0x0009e4ab01007387 */ /* 0x000fe20000100800 */
[----:B0-----:R-:W-:-:S03]  /*1a250*/  F2FP.SATFINITE.E5M2.F32.PACK_AB_MERGE_C R3, R169, R170, RZ ;  /* 0x000000aaa903723e */ /* 0x001fc600048060ff */
[----:B------:R0:W-:Y:S04]  /*1a260*/  STL [R1+0x6ec], R0 ;  /* 0x0006ec0001007387 */ /* 0x0001e80000100800 */
[----:B------:R1:W-:Y:S01]  /*1a270*/  STL [R1+0x9dc], R3 ;  /* 0x0009dc0301007387 */ /* 0x0003e20000100800 */
[----:B------:R-:W-:Y:S01]  /*1a280*/  F2FP.SATFINITE.E5M2.F32.PACK_AB_MERGE_C R167, R167, R168, RZ ;  /* 0x000000a8a7a7723e */ /* 0x000fe200048060ff */
[----:B0-----:R-:W-:Y:S01]  /*1a290*/  VIADD R0, R0, UR6 ;  /* 0x0000000600007c36 */ /* 0x001fe20008000000 */
[----:B------:R-:W-:-:S03]  /*1a2a0*/  ULDC UR6, c[0x0][0x248] ;  /* 0x0000920000067ab9 */ /* 0x000fc60000000800 */
[----:B------:R-:W-:Y:S01]  /*1a2b0*/  STL [R1+0xa08], R167 ;  /* 0x000a08a701007387 */ /* 0x000fe20000100800 */
[----:B-1----:R-:W-:-:S03]  /*1a2c0*/  F2FP.SATFINITE.E5M2.F32.PACK_AB_MERGE_C R3, R165, R166, RZ ;  /* 0x000000a6a503723e */ /* 0x002fc600048060ff */
        /* <DEDUP_REMOVED lines=476> */
[----:B------:R1:W-:Y:S04]  /*1c090*/  STL [R1+0xa7c], R3 ;  /* 0x000a7c0301007387 */ /* 0x0003e80000100800 */
[----:B------:R-:W2:Y:S01]  /*1c0a0*/  LDL.LU R176, [R1] ;  /* 0x0000000001b07983 */ /* 0x000ea20000300800 */
        /* <DEDUP_REMOVED lines=8> */
[----:B------:R-:W-:Y:S04]  /*1c130*/  STL [R1+0x5c8], R0 ;  /* 0x0005c80001007387 */ /* 0x000fe80000100800 */
[----:B------:R-:W4:Y:S04]  /*1c140*/  LDL.LU R172, [R1+0x1c] ;  /* 0x00001c0001ac7983 */ /* 0x000f280000300800 */
[----:B------:R-:W2:Y:S04]  /*1c150*/  LDL.LU R171, [R1+0x20] ;  /* 0x0000200001ab7983 */ /* 0x000ea80000300800 */
[----:B------:R-:W2:Y:S04]  /*1c160*/  LDL.LU R170, [R1+0x24] ;  /* 0x0000240001aa7983 */ /* 0x000ea80000300800 */
[----:B------:R-:W3:Y:S04]  /*1c170*/  LDL.LU R169, [R1+0x28] ;  /* 0x0000280001a97983 */ /* 0x000ee80000300800 */
[----:B------:R-:W3:Y:S04]  /*1c180*/  LDL.LU R168, [R1+0x2c] ;  /* 0x00002c0001a87983 */ /* 0x000ee80000300800 */
        /* <DEDUP_REMOVED lines=20> */
[----:B-1----:R-:W-:Y:S01]  /*1c2d0*/  VIADD R3, R0, UR6 ;  /* 0x0000000600037c36 */ /* 0x002fe20008000000 */
[----:B------:R-:W-:-:S04]  /*1c2e0*/  ULDC UR6, c[0x0][0x248] ;  /* 0x0000920000067ab9 */ /* 0x000fc80000000800 */
[----:B------:R0:W-:Y:S02]  /*1c2f0*/  STL [R1+0x5c4], R3 ;  /* 0x0005c40301007387 */ /* 0x0001e40000100800 */
[----:B0-----:R-:W-:Y:S01]  /*1c300*/  VIADD R3, R3, UR6 ;  /* 0x0000000603037c36 */ /* 0x001fe20008000000 */
[----:B------:R-:W-:Y:S01]  /*1c310*/  ULDC UR6, c[0x0][0x248] ;  /* 0x0000920000067ab9 */ /* 0x000fe20000000800 */
[----:B--2---:R-:W-:-:S05]  /*1c320*/  F2FP.SATFINITE.E5M2.F32.PACK_AB_MERGE_C R170, R170, R171, RZ ;  /* 0x000000abaaaa723e */ /* 0x004fca00048060ff */
[----:B------:R-:W-:Y:S01]  /*1c330*/  STL [R1+0x784], R170 ;  /* 0x000784aa01007387 */ /* 0x000fe20000100800 */
[----:B---3--:R-:W-:-:S03]  /*1c340*/  F2FP.SATFINITE.E5M2.F32.PACK_AB_MERGE_C R196, R168, R169, RZ ;  /* 0x000000a9a8c4723e */ /* 0x008fc600048060ff */
[----:B------:R0:W-:Y:S01]  /*1c350*/  STL [R1+0x5c0], R3 ;  /* 0x0005c00301007387 */ /* 0x0001e20000100800 */
[----:B----4-:R-:W-:Y:S01]  /*1c360*/  F2FP.SATFINITE.E5M2.F32.PACK_AB_MERGE_C R166, R166, R167, RZ ;  /* 0x000000a7a6a6723e */ /* 0x010fe200048060ff */
[----:B0-----:R-:W-:Y:S02]  /*1c370*/  VIADD R3, R3, UR6 ;  /* 0x0000000603037c36 */ /* 0x001fe40008000000 */
[----:B------:R-:W-:Y:S01]  /*1c380*/  STL [R1+0xf40], R196 ;  /* 0x000f40c401007387 */ /* 0x000fe20000100800 */
[----:B------:R-:W-:Y:S01]  /*1c390*/  ULDC UR6, c[0x0][0x248] ;  /* 0x0000920000067ab9 */ /* 0x000fe20000000800 */
[----:B------:R-:W-:Y:S02]  /*1c3a0*/  F2FP.SATFINITE.E5M2.F32.PACK_AB_MERGE_C R164, R164, R165, RZ ;  /* 0x000000a5a4a4723e */ /* 0x000fe400048060ff */
[----:B------:R-:W-:Y:S04]  /*1c3b0*/  STL [R1+0x77c], R166 ;  /* 0x00077ca601007387 */ /* 0x000fe80000100800 */
[----:B------:R0:W-:Y:S01]  /*1c3c0*/  STL [R1+0x5bc], R3 ;  /* 0x0005bc0301007387 */ /* 0x0001e20000100800 */
[----:B------:R-:W-:-:S03]  /*1c3d0*/  F2FP.SATFINITE.E5M2.F32.PACK_AB_MERGE_C R162, R162, R163, RZ ;  /* 0x000000a3a2a2723e */ /* 0x000fc600048060ff */
[----:B------:R-:W-:Y:S01]  /*1c3e0*/  STL [R1+0x778], R164 ;  /* 0x000778a401007387 */ /* 0x000fe20000100800 */
[----:B0-----:R-:W-:Y:S01]  /*1c3f0*/  VIADD R3, R3, UR6 ;  /* 0x0000000603037c36 */ /* 0x001fe20008000000 */
[----:B------:R-:W-:Y:S01]  /*1c400*/  ULDC UR6, c[0x0][0x248] ;  /* 0x0000920000067ab9 */ /* 0x000fe20000000800 */
[----:B------:R-:W-:Y:S01]  /*1c410*/  F2FP.SATFINITE.E5M2.F32.PACK_AB_MERGE_C R160, R160, R161, RZ ;  /* 0x000000a1a0a0723e */ /* 0x000fe200048060ff */
        /* <DEDUP_REMOVED lines=18> */
[----:B------:R-:W-:Y:S01]  /*1c540*/  F2FP.SATFINITE.E5M2.F32.PACK_AB_MERGE_C R11, R11, R21, RZ ;  /* 0x000000150b0b723e */ /* 0x000fe200048060ff */
[----:B0-----:R-:W-:Y:S02]  /*1c550*/  VIADD R3, R3, UR6 ;  /* 0x0000000603037c36 */ /* 0x001fe40008000000 */
[----:B------:R-:W-:Y:S01]  /*1c560*/  STL [R1+0x798], R22 ;  /* 0x0007981601007387 */ /* 0x000fe20000100800 */
[----:B------:R-:W-:-:S03]  /*1c570*/  ULDC UR6, c[0x0][0x248] ;  /* 0x0000920000067ab9 */ /* 0x000fc60000000800 */
[----:B------:R0:W-:Y:S01]  /*1c580*/  STL [R1+0x5ac], R3 ;  /* 0x0005ac0301007387 */ /* 0x0001e20000100800 */
[----:B------:R-:W-:-:S03]  /*1c590*/  F2FP.SATFINITE.E5M2.F32.PACK_AB_MERGE_C R13, R13, R176, RZ ;  /* 0x000000b00d0d723e */ /* 0x000fc600048060ff */
[----:B------:R1:W-:Y:S01]  /*1c5a0*/  STL [R1+0x790], R11 ;  /* 0x0007900b01007387 */ /* 0x0003e20000100800 */
[----:B------:R-:W-:-:S03]  /*1c5b0*/  F2FP.SATFINITE.E5M2.F32.PACK_AB_MERGE_C R12, R12, R175, RZ ;  /* 0x000000af0c0c723e */ /* 0x000fc600048060ff */
[----:B------:R-:W2:Y:S01]  /*1c5c0*/  LDL.LU R179, [R1+0x80] ;  /* 0x0000800001b37983 */ /* 0x000ea20000300800 */
[----:B------:R-:W-:Y:S01]  /*1c5d0*/  F2FP.SATFINITE.E5M2.F32.PACK_AB_MERGE_C R10, R10, R174, RZ ;  /* 0x000000ae0a0a723e */ /* 0x000fe200048060ff */
[----:B0-----:R-:W-:Y:S01]  /*1c5e0*/  VIADD R3, R3, UR6 ;  /* 0x0000000603037c36 */ /* 0x001fe20008000000 */
[----:B------:R-:W-:Y:S01]  /*1c5f0*/  F2FP.SATFINITE.E5M2.F32.PACK_AB_MERGE_C R0, R172, R173, RZ ;  /* 0x000000adac00723e */ /* 0x000fe200048060ff */
[----:B------:R-:W2:Y:S01]  /*1c600*/  LDL.LU R178, [R1+0x84] ;  /* 0x0000840001b27983 */ /* 0x000ea20000300800 */
[----:B------:R-:W-:-:S03]  /*1c610*/  ULDC UR6, c[0x0][0x248] ;  /* 0x0000920000067ab9 */ /* 0x000fc60000000800 */
        /* <DEDUP_REMOVED lines=30> */
[----:B-1----:R-:W4:Y:S01]  /*1c800*/  LDL.LU R11, [R1+0xfc] ;  /* 0x0000fc00010b7983 */ /* 0x002f220000300800 */
[----:B0-----:R-:W-:Y:S01]  /*1c810*/  VIADD R3, R3, UR6 ;  /* 0x0000000603037c36 */ /* 0x001fe20008000000 */
[----:B------:R-:W-:Y:S01]  /*1c820*/  ULDC UR6, c[0x0][0x248] ;  /* 0x0000920000067ab9 */ /* 0x000fe20000000800 */
[----:B--2---:R-:W-:-:S02]  /*1c830*/  F2FP.SATFINITE.E5M2.F32.PACK_AB_MERGE_C R178, R178, R179, RZ ;  /* 0x000000b3b2b2723e */ /* 0x004fc400048060ff */
[----:B---3--:R-:W-:-:S03]  /*1c840*/  F2FP.SATFINITE.E5M2.F32.PACK_AB_MERGE_C R176, R176, R177, RZ ;  /* 0x000000b1b0b0723e */ /* 0x008fc600048060ff */
[----:B------:R-:W-:Y:S01]  /*1c850*/  STL [R1+0x7bc], R178 ;  /* 0x0007bcb201007387 */ /* 0x000fe20000100800 */
[----:B----4-:R-:W-:-:S03]  /*1c860*/  F2FP.SATFINITE.E5M2.F32.PACK_AB_MERGE_C R174, R174, R175, RZ ;  /* 0x000000afaeae723e */ /* 0x010fc600048060ff */
[----:B------:R-:W-:Y:S04]  /*1c870*/  STL [R1+0x7b4], R176 ;  /* 0x0007b4b001007387 */ /* 0x000fe80000100800 */
[----:B------:R-:W-:Y:S04]  /*1c880*/  STL [R1+0x7a8], R174 ;  /* 0x0007a8ae01007387 */ /* 0x000fe80000100800 */
[----:B------:R0:W-:Y:S01]  /*1c890*/  STL [R1+0x5a4], R3 ;  /* 0x0005a40301007387 */ /* 0x0001e20000100800 */
[----:B------:R-:W-:Y:S01]  /*1c8a0*/  F2FP.SATFINITE.E5M2.F32.PACK_AB_MERGE_C R172, R172, R173, RZ ;  /* 0x000000adacac723e */ /* 0x000fe200048060ff */
[----:B0-----:R-:W-:Y:S01]  /*1c8b0*/  VIADD R3, R3, UR6 ;  /* 0x0000000603037c36 */ /* 0x001fe20008000000 */
[----:B------:R-:W-:-:S03]  /*1c8c0*/  F2FP.SATFINITE.E5M2.F32.PACK_AB_MERGE_C R170, R170, R171, RZ ;  /* 0x000000abaaaa723e */ /* 0x000fc600048060ff */
[----:B------:R-:W-:Y:S01]  /*1c8d0*/  STL [R1+0x7a0], R172 ;  /* 0x0007a0ac01007387 */ /* 0x000fe20000100800 */
[----:B------:R-:W-:-:S03]  /*1c8e0*/  ULDC UR6, c[0x0][0x248] ;  /* 0x0000920000067ab9 */ /* 0x000fc60000000800 */
[----:B------:R-:W-:Y:S01]  /*1c8f0*/  STL [R1+0x7cc], R170 ;  /* 0x0007ccaa01007387 */ /* 0x000fe20000100800 */
[----:B------:R-:W-:-:S03]  /*1c900*/  F2FP.SATFINITE.E5M2.F32.PACK_AB_MERGE_C R168, R168, R169, RZ ;  /* 0x000000a9a8a8723e */ /* 0x000fc600048060ff */
[----:B------:R0:W-:Y:S01]  /*1c910*/  STL [R1+0x5a0], R3 ;  /* 0x0005a00301007387 */ /* 0x0001e20000100800 */
[----:B------:R-:W-:Y:S01]  /*1c920*/  F2FP.SATFINITE.E5M2.F32.PACK_AB_MERGE_C R166, R166, R167, RZ ;  /* 0x000000a7a6a6723e */ /* 0x000fe200048060ff */
        /* <DEDUP_REMOVED lines=33> */
[----:B------:R0:W-:Y:S04]  /*1cb40*/  STL [R1+0x58c], R3 ;  /* 0x00058c0301007387 */ /* 0x0001e80000100800 */
[----:B------:R1:W-:Y:S04]  /*1cb50*/  STL [R1+0x7d0], R11 ;  /* 0x0007d00b01007387 */ /* 0x0003e80000100800 */
        /* <DEDUP_REMOVED lines=171> */
[----:B0-----:R-:W-:Y:S01]  /*1d610*/  VIADD R3, R3, UR6 ;  /* 0x0000000603037c36 */ /* 0x001fe20008000000 */
[----:B------:R-:W-:Y:S01]  /*1d620*/  ULDC UR6, c[0x0][0x248] ;  /* 0x0000920000067ab9 */ /* 0x000fe20000000800 */
[----:B------:R-:W-:Y:S01]  /*1d630*/  STL [R1+0x858], R22 ;  /* 0x0008581601007387 */ /* 0x000fe20000100800 */
[----:B------:R-:W-:-:S03]  /*1d640*/  F2FP.SATFINITE.E5M2.F32.PACK_AB_MERGE_C R21, R25, R24, RZ ;  /* 0x000000181915723e */ /* 0x000fc600048060ff */
[----:B------:R0:W-:Y:S04]  /*1d650*/  STL [R1+0x54c], R3 ;  /* 0x00054c0301007387 */ /* 0x0001e80000100800 */
[----:B------:R1:W-:Y:S01]  /*1d660*/  STL [R1+0x850], R11 ;  /* 0x0008500b01007387 */ /* 0x0003e20000100800 */
[----:B0-----:R-:W-:Y:S01]  /*1d670*/  VIADD R3, R3, UR6 ;  /* 0x0000000603037c36 */ /* 0x001fe20008000000 */
[----:B------:R-:W-:Y:S01]  /*1d680*/  ULDC UR6, c[0x0][0x248] ;  /* 0x0000920000067ab9 */ /* 0x000fe20000000800 */
[----:B-1----:R-:W-:Y:S01]  /*1d690*/  F2FP.SATFINITE.E5M2.F32.PACK_AB_MERGE_C R11, R27, R26, RZ ;  /* 0x0000001a1b0b723e */ /* 0x002fe200048060ff */
[----:B------:R0:W-:Y:S04]  /*1d6a0*/  STL [R1+0x87c], R21 ;  /* 0x00087c1501007387 */ /* 0x0001e80000100800 */
[----:B------:R1:W-:Y:S04]  /*1d6b0*/  STL [R1+0x548], R3 ;  /* 0x0005480301007387 */ /* 0x0003e80000100800 */
[----:B------:R2:W-:Y:S01]  /*1d6c0*/  STL [R1+0x874], R11 ;  /* 0x0008740b01007387 */ /* 0x0005e20000100800 */
[----:B0-----:R-:W-:Y:S01]  /*1d6d0*/  F2FP.SATFINITE.E5M2.F32.PACK_AB_MERGE_C R21, R29, R28, RZ ;  /* 0x0000001c1d15723e */ /* 0x001fe200048060ff */
[----:B-1----:R-:W-:Y:S01]  /*1d6e0*/  VIADD R3, R3, UR6 ;  /* 0x0000000603037c36 */ /* 0x002fe20008000000 */
[----:B------:R-:W-:Y:S01]  /*1d6f0*/  ULDC UR6, c[0x0][0x248] ;  /* 0x0000920000067ab9 */ /* 0x000fe20000000800 */
[----:B--2---:R-:W-:-:S02]  /*1d700*/  F2FP.SATFINITE.E5M2.F32.PACK_AB_MERGE_C R11, R31, R30, RZ ;  /* 0x0000001e1f0b723e */ /* 0x004fc400048060ff */
        /* <DEDUP_REMOVED lines=200> */
[----:B-1----:R-:W-:-:S04]  /*1e390*/  VIADD R3, R3, UR6 ;  /* 0x0000000603037c36 */ /* 0x002fc80008000000 */
[----:B------:R-:W-:Y:S01]  /*1e3a0*/  STL [R1+0x934], R21 ;  /* 0x0009341501007387 */ /* 0x000fe20000100800 */
[----:B------:R-:W-:Y:S01]  /*1e3b0*/  ULDC UR6, c[0x0][0x248] ;  /* 0x0000920000067ab9 */ /* 0x000fe20000000800 */
[----:B--2---:R-:W-:Y:S02]  /*1e3c0*/  F2FP.SATFINITE.E5M2.F32.PACK_AB_MERGE_C R11, R147, R146, RZ ;  /* 0x00000092930b723e */ /* 0x004fe400048060ff */
[----:B------:R0:W-:Y:S04]  /*1e3d0*/  STL [R1+0x3ac], R3 ;  /* 0x0003ac0301007387 */ /* 0x0001e80000100800 */
[----:B------:R1:W-:Y:S01]  /*1e3e0*/  STL [R1+0x8f8], R11 ;  /* 0x0008f80b01007387 */ /* 0x0003e20000100800 */
[----:B0-----:R-:W-:Y:S01]  /*1e3f0*/  VIADD R3, R3, UR6 ;  /* 0x0000000603037c36 */ /* 0x001fe20008000000 */
[----:B------:R-:W-:Y:S01]  /*1e400*/  ULDC UR6, c[0x0][0x248] ;  /* 0x0000920000067ab9 */ /* 0x000fe20000000800 */
[----:B-1----:R-:W-:-:S05]  /*1e410*/  F2FP.SATFINITE.E5M2.F32.PACK_AB_MERGE_C R11, R149, R148, RZ ;  /* 0x00000094950b723e */ /* 0x002fca00048060ff */
[----:B------:R-:W-:Y:S04]  /*1e420*/  STL [R1+0x8b8], R11 ;  /* 0x0008b80b01007387 */ /* 0x000fe80000100800 */
[----:B------:R0:W-:Y:S02]  /*1e430*/  STL [R1+0x384], R3 ;  /* 0x0003840301007387 */ /* 0x0001e40000100800 */
[----:B0-----:R-:W-:Y:S01]  /*1e440*/  VIADD R3, R3, UR6 ;  /* 0x0000000603037c36 */ /* 0x001fe20008000000 */
[----:B------:R-:W-:-:S04]  /*1e450*/  ULDC UR6, c[0x0][0x248] ;  /* 0x0000920000067ab9 */ /* 0x000fc80000000800 */
[----:B------:R0:W-:Y:S02]  /*1e460*/  STL [R1+0x374], R3 ;  /* 0x0003740301007387 */ /* 0x0001e40000100800 */
[----:B0-----:R-:W-:Y:S01]  /*1e470*/  VIADD R3, R3, UR6 ;  /* 0x0000000603037c36 */ /* 0x001fe20008000000 */
[----:B------:R-:W0:Y:S01]  /*1e480*/  S2R R22, SR_TID.X ;  /* 0x0000000000167919 */ /* 0x000e220000002100 */
[----:B------:R-:W-:-:S03]  /*1e490*/  ULDC UR6, c[0x0][0x248] ;  /* 0x0000920000067ab9 */ /* 0x000fc60000000800 */
[----:B------:R1:W-:Y:S04]  /*1e4a0*/  STL [R1+0x39c], R3 ;  /* 0x00039c0301007387 */ /* 0x0003e80000100800 */
[----:B------:R-:W2:Y:S01]  /*1e4b0*/  LDL.LU R24, [R1+0x930] ;  /* 0x0009300001187983 */ /* 0x000ea20000300800 */
[----:B-1----:R-:W-:Y:S01]  /*1e4c0*/  VIADD R3, R3, UR6 ;  /* 0x0000000603037c36 */ /* 0x002fe20008000000 */
[----:B------:R-:W-:Y:S01]  /*1e4d0*/  ULDC UR6, c[0x0][0x248] ;  /* 0x0000920000067ab9 */ /* 0x000fe20000000800 */
[C---:B0-----:R-:W-:Y:S02]  /*1e4e0*/  IMAD.SHL.U32 R21, R22.reuse, 0x10, RZ ;  /* 0x0000001016157824 */ /* 0x041fe400078e00ff */
[----:B------:R-:W-:-:S03]  /*1e4f0*/  IMAD.SHL.U32 R11, R22, 0x40, RZ ;  /* 0x00000040160b7824 */ /* 0x000fc600078e00ff */
[----:B------:R-:W-:Y:S02]  /*1e500*/  LOP3.LUT R21, R21, 0xf0, RZ, 0xc0, !PT ;  /* 0x000000f015157812 */ /* 0x000fe400078ec0ff */
[----:B------:R-:W-:Y:S01]  /*1e510*/  LOP3.LUT R11, R11, 0x400, RZ, 0xc0, !PT ;  /* 0x000004000b0b7812 */ /* 0x000fe200078ec0ff */
[----:B------:R-:W-:-:S03]  /*1e520*/  IMAD.SHL.U32 R22, R22, 0x8, RZ ;  /* 0x0000000816167824 */ /* 0x000fc600078e00ff */
[----:B------:R-:W-:Y:S02]  /*1e530*/  IADD3 R11, R11, UR5, R21 ;  /* 0x000000050b0b7c10 */ /* 0x000fe4000fffe015 */
[----:B------:R-:W-:Y:S01]  /*1e540*/  MOV R21, UR5 ;  /* 0x0000000500157c02 */ /* 0x000fe20008000f00 */
[----:B------:R0:W-:Y:S01]  /*1e550*/  STL [R1+0x3c4], R3 ;  /* 0x0003c40301007387 */ /* 0x0001e20000100800 */
[----:B------:R-:W-:Y:S01]  /*1e560*/  PRMT R23, R12, 0x5410, R0 ;  /* 0x000054100c177816 */ /* 0x000fe20000000000 */
[C---:B------:R-:W-:Y:S02]  /*1e570*/  VIADD R242, R4.reuse, 0x6 ;  /* 0x0000000604f27836 */ /* 0x040fe40000000000 */
[----:B------:R-:W-:Y:S01]  /*1e580*/  VIADD R243, R4, 0x5 ;  /* 0x0000000504f37836 */ /* 0x000fe20000000000 */
[----:B------:R1:W-:Y:S01]  /*1e590*/  STL [R1+0x4d4], R21 ;  /* 0x0004d41501007387 */ /* 0x0003e20000100800 */
[----:B------:R-:W-:Y:S01]  /*1e5a0*/  PRMT R20, R20, 0x5410, R18 ;  /* 0x0000541014147816 */ /* 0x000fe20000000012 */
[----:B------:R-:W-:Y:S01]  /*1e5b0*/  ULDC UR5, c[0x0][0x22c] ;  /* 0x00008b0000057ab9 */ /* 0x000fe20000000800 */
[----:B0-----:R-:W-:Y:S01]  /*1e5c0*/  VIADD R3, R3, UR6 ;  /* 0x0000000603037c36 */ /* 0x001fe20008000000 */
[----:B------:R-:W-:Y:S01]  /*1e5d0*/  ULDC UR6, c[0x0][0x248] ;  /* 0x0000920000067ab9 */ /* 0x000fe20000000800 */
[----:B-1----:R-:W-:-:S02]  /*1e5e0*/  LOP3.LUT R21, R22, 0x300, RZ, 0xc0, !PT ;  /* 0x0000030016157812 */ /* 0x002fc400078ec0ff */
[----:B------:R-:W-:-:S05]  /*1e5f0*/  F2FP.SATFINITE.E5M2.F32.PACK_AB_MERGE_C R22, R151, R150, RZ ;  /* 0x000000969716723e */ /* 0x000fca00048060ff */
[----:B------:R-:W-:Y:S04]  /*1e600*/  STL [R1+0x880], R22 ;  /* 0x0008801601007387 */ /* 0x000fe80000100800 */
[----:B------:R0:W-:Y:S02]  /*1e610*/  STL [R1+0x40c], R3 ;  /* 0x00040c0301007387 */ /* 0x0001e40000100800 */
[----:B0-----:R-:W-:Y:S01]  /*1e620*/  VIADD R3, R3, UR6 ;  /* 0x0000000603037c36 */ /* 0x001fe20008000000 */
[----:B------:R-:W-:-:S04]  /*1e630*/  ULDC UR6, c[0x0][0x248] ;  /* 0x0000920000067ab9 */ /* 0x000fc80000000800 */
[----:B------:R0:W-:Y:S02]  /*1e640*/  STL [R1+0x3fc], R3 ;  /* 0x0003fc0301007387 */ /* 0x0001e40000100800 */
[----:B0-----:R-:W-:Y:S01]  /*1e650*/  VIADD R3, R3, UR6 ;  /* 0x0000000603037c36 */ /* 0x001fe20008000000 */
[----:B------:R-:W-:-:S04]  /*1e660*/  ULDC UR6, c[0x0][0x248] ;  /* 0x0000920000067ab9 */ /* 0x000fc80000000800 */
[----:B------:R0:W-:Y:S01]  /*1e670*/  STL [R1+0x444], R3 ;  /* 0x0004440301007387 */ /* 0x0001e20000100800 */
[----:B------:R-:W-:Y:S02]  /*1e680*/  IMAD.IADD R11, R11, 0x1, R21 ;  /* 0x000000010b0b7824 */ /* 0x000fe400078e0215 */
[----:B0-----:R-:W-:Y:S01]  /*1e690*/  VIADD R3, R3, UR6 ;  /* 0x0000000603037c36 */ /* 0x001fe20008000000 */
[----:B------:R-:W-:-:S04]  /*1e6a0*/  ULDC UR6, c[0x0][0x248] ;  /* 0x0000920000067ab9 */ /* 0x000fc80000000800 */
[----:B------:R0:W-:Y:S04]  /*1e6b0*/  STL [R1+0x3ec], R3 ;  /* 0x0003ec0301007387 */ /* 0x0001e80000100800 */
[----:B------:R-:W-:Y:S01]  /*1e6c0*/  STL [R1+0xf44], R11 ;  /* 0x000f440b01007387 */ /* 0x000fe20000100800 */
[----:B0-----:R-:W-:Y:S01]  /*1e6d0*/  VIADD R3, R3, UR6 ;  /* 0x0000000603037c36 */ /* 0x001fe20008000000 */
[----:B------:R-:W-:-:S04]  /*1e6e0*/  ULDC UR6, c[0x0][0x248] ;  /* 0x0000920000067ab9 */ /* 0x000fc80000000800 */
[----:B------:R0:W-:Y:S01]  /*1e6f0*/  STL [R1+0x434], R3 ;  /* 0x0004340301007387 */ /* 0x0001e20000100800 */
[----:B------:R-:W-:Y:S02]  /*1e700*/  VIADD R0, R4, 0xb1 ;  /* 0x000000b104007836 */ /* 0x000fe40000000000 */
[----:B0-----:R-:W-:Y:S01]  /*1e710*/  VIADD R3, R3, UR6 ;  /* 0x0000000603037c36 */ /* 0x001fe20008000000 */
[----:B------:R-:W-:-:S04]  /*1e720*/  ULDC UR6, c[0x0][0x248] ;  /* 0x0000920000067ab9 */ /* 0x000fc80000000800 */
[----:B------:R0:W-:Y:S01]  /*1e730*/  STL [R1+0x46c], R3 ;  /* 0x00046c0301007387 */ /* 0x0001e20000100800 */
[----:B------:R-:W-:Y:S01]  /*1e740*/  PRMT R22, R13, 0x5410, R10 ;  /* 0x000054100d167816 */ /* 0x000fe2000000000a */
[----:B0-----:R-:W-:Y:S01]  /*1e750*/  VIADD R3, R3, UR6 ;  /* 0x0000000603037c36 */ /* 0x001fe20008000000 */
[----:B------:R-:W-:-:S04]  /*1e760*/  ULDC UR6, c[0x0][0x248] ;  /* 0x0000920000067ab9 */ /* 0x000fc80000000800 */
[----:B------:R0:W-:Y:S01]  /*1e770*/  STL [R1+0x484], R3 ;  /* 0x0004840301007387 */ /* 0x0001e20000100800 */
[----:B------:R-:W-:Y:S02]  /*1e780*/  VIADD R10, R4, 0x1ff ;  /* 0x000001ff040a7836 */ /* 0x000fe40000000000 */
        /* <DEDUP_REMOVED lines=14> */
[----:B------:R0:W-:Y:S01]  /*1e870*/  STL [R1+0x4c8], R3 ;  /* 0x0004c80301007387 */ /* 0x0001e20000100800 */
[C---:B--2---:R-:W-:Y:S01]  /*1e880*/  ISETP.GE.AND P6, PT, R24.reuse, UR8, PT ;  /* 0x0000000818007c0c */ /* 0x044fe2000bfc6270 */
[----:B------:R-:W-:Y:S01]  /*1e890*/  IMAD R12, R24, UR6, RZ ;  /* 0x00000006180c7c24 */ /* 0x000fe2000f8e02ff */
[----:B------:R-:W-:Y:S02]  /*1e8a0*/  ULDC UR8, c[0x0][0x248] ;  /* 0x0000920000087ab9 */ /* 0x000fe40000000800 */
[----:B------:R-:W-:Y:S01]  /*1e8b0*/  ISETP.LT.AND P0, PT, R0, UR9, !P6 ;  /* 0x0000000900007c0c */ /* 0x000fe2000f701270 */
[----:B------:R-:W-:Y:S01]  /*1e8c0*/  VIADD R0, R4, 0xb0 ;  /* 0x000000b004007836 */ /* 0x000fe20000000000 */
[----:B------:R-:W-:Y:S01]  /*1e8d0*/  ISETP.LT.AND P5, PT, R10, UR7, !P6 ;  /* 0x000000070a007c0c */ /* 0x000fe2000f7a1270 */
[----:B------:R-:W-:Y:S01]  /*1e8e0*/  ULDC UR7, c[0x0][0x22c] ;  /* 0x00008b0000077ab9 */ /* 0x000fe20000000800 */
[----:B------:R-:W-:-:S09]  /*1e8f0*/  ULDC UR9, c[0x0][0x22c] ;  /* 0x00008b0000097ab9 */ /* 0x000fd20000000800 */
[----:B------:R-:W-:Y:S02]  /*1e900*/  @P0 LOP3.LUT R2, R2, 0x1000000, RZ, 0xfc, !PT ;  /* 0x0100000002020812 */ /* 0x000fe400078efcff */
[----:B------:R-:W-:Y:S01]  /*1e910*/  ISETP.LT.AND P0, PT, R0, UR7, !P6 ;  /* 0x0000000700007c0c */ /* 0x000fe2000f701270 */
[----:B------:R-:W-:Y:S01]  /*1e920*/  VIADD R0, R4, 0xaf ;  /* 0x000000af04007836 */ /* 0x000fe20000000000 */
[----:B------:R-:W-:Y:S01]  /*1e930*/  LOP3.LUT R2, R2, 0xff7fffff, RZ, 0xc0, !PT ;  /* 0xff7fffff02027812 */ /* 0x000fe200078ec0ff */
[----:B------:R-:W-:-:S10]  /*1e940*/  ULDC UR7, c[0x0][0x22c] ;  /* 0x00008b0000077ab9 */ /* 0x000fd40000000800 */
[----:B------:R-:W-:Y:S02]  /*1e950*/  @P0 LOP3.LUT R2, R2, 0x800000, RZ, 0xfc, !PT ;  /* 0x0080000002020812 */ /* 0x000fe400078efcff */
[----:B------:R-:W-:Y:S01]  /*1e960*/  ISETP.LT.AND P0, PT, R0, UR7, !P6 ;  /* 0x0000000700007c0c */ /* 0x000fe2000f701270 */
[----:B------:R-:W-:Y:S02]  /*1e970*/  ULDC UR7, c[0x0][0x248] ;  /* 0x0000920000077ab9 */ /* 0x000fe40000000800 */
[----:B0-----:R-:W-:Y:S01]  /*1e980*/  VIADD R3, R3, UR7 ;  /* 0x0000000703037c36 */ /* 0x001fe20008000000 */
[----:B------:R-:W-:Y:S01]  /*1e990*/  LOP3.LUT R2, R2, 0xffbfffff, RZ, 0xc0, !PT ;  /* 0xffbfffff02027812 */ /* 0x000fe200078ec0ff */
[----:B------:R-:W-:-:S03]  /*1e9a0*/  ULDC.64 UR6, c[0x0][0x220] ;  /* 0x0000880000067ab9 */ /* 0x000fc60000000a00 */
[----:B------:R0:W-:Y:S01]  /*1e9b0*/  STL [R1+0x4d0], R3 ;  /* 0x0004d00301007387 */ /* 0x0001e20000100800 */
[----:B------:R-:W-:-:S04]  /*1e9c0*/  VIADD R0, R4, 0xae ;  /* 0x000000ae04007836 */ /* 0x000fc80000000000 */
[----:B------:R-:W-:Y:S02]  /*1e9d0*/  @P0 LOP3.LUT R2, R2, 0x400000, RZ, 0xfc, !PT ;  /* 0x0040000002020812 */ /* 0x000fe400078efcff */
[----:B------:R-:W-:Y:S01]  /*1e9e0*/  IADD3 R10, P0, R12, UR6, RZ ;  /* 0x000000060c0a7c10 */ /* 0x000fe2000ff1e0ff */
[----:B------:R-:W-:Y:S01]  /*1e9f0*/  ULDC UR6, c[0x0][0x248] ;  /* 0x0000920000067ab9 */ /* 0x000fe20000000800 */
[----:B0-----:R-:W-:Y:S01]  /*1ea00*/  VIADD R3, R3, UR8 ;  /* 0x0000000803037c36 */ /* 0x001fe20008000000 */
[----:B------:R-:W-:Y:S01]  /*1ea10*/  ISETP.LT.AND P1, PT, R0, UR9, !P6 ;  /* 0x0000000900007c0c */ /* 0x000fe2000f721270 */
[----:B------:R-:W-:Y:S01]  /*1ea20*/  VIADD R18, R4, 0xad ;  /* 0x000000ad04127836 */ /* 0x000fe20000000000 */
[----:B------:R-:W-:Y:S01]  /*1ea30*/  PRMT R21, R19, 0x5410, R16 ;  /* 0x0000541013157816 */ /* 0x000fe20000000010 */
[----:B------:R-:W-:Y:S01]  /*1ea40*/  ULDC UR8, c[0x0][0x22c] ;  /* 0x00008b0000087ab9 */ /* 0x000fe20000000800 */
[----:B------:R0:W-:Y:S01]  /*1ea50*/  STL [R1+0x4dc], R3 ;  /* 0x0004dc0301007387 */ /* 0x0001e20000100800 */
[----:B------:R-:W-:Y:S01]  /*1ea60*/  LEA.HI.X.SX32 R0, R12, UR7, 0x1, P0 ;  /* 0x000000070c007c11 */ /* 0x000fe200080f0eff */
[----:B------:R-:W-:Y:S01]  /*1ea70*/  ULDC UR7, c[0x0][0x248] ;  /* 0x0000920000077ab9 */ /* 0x000fe20000000800 */
[----:B------:R-:W-:-:S02]  /*1ea80*/  IADD3 R12, P0, R14, R10, RZ ;  /* 0x0000000a0e0c7210 */ /* 0x000fc40007f1e0ff */
[----:B------:R-:W-:Y:S02]  /*1ea90*/  LOP3.LUT R9, R9, 0x7fffffff, RZ, 0xc0, !PT ;  /* 0x7fffffff09097812 */ /* 0x000fe400078ec0ff */
[----:B------:R-:W-:Y:S02]  /*1eaa0*/  LOP3.LUT R8, R8, 0x7fffffff, RZ, 0xc0, !PT ;  /* 0x7fffffff08087812 */ /* 0x000fe400078ec0ff */
[----:B------:R-:W-:Y:S01]  /*1eab0*/  LOP3.LUT R7, R7, 0x7fffffff, RZ, 0xc0, !PT ;  /* 0x7fffffff07077812 */ /* 0x000fe200078ec0ff */
[----:B0-----:R-:W-:Y:S01]  /*1eac0*/  VIADD R3, R3, UR6 ;  /* 0x0000000603037c36 */ /* 0x001fe20008000000 */
[----:B------:R-:W-:Y:S01]  /*1ead0*/  ULDC UR6, c[0x0][0x248] ;  /* 0x0000920000067ab9 */ /* 0x000fe20000000800 */
[----:B------:R-:W-:Y:S02]  /*1eae0*/  LOP3.LUT R2, R2, 0xffdfffff, RZ, 0xc0, !PT ;  /* 0xffdfffff02027812 */ /* 0x000fe400078ec0ff */
[----:B------:R-:W-:Y:S01]  /*1eaf0*/  LOP3.LUT R6, R6, 0x7fffffff, RZ, 0xc0, !PT ;  /* 0x7fffffff06067812 */ /* 0x000fe200078ec0ff */
[----:B------:R0:W-:Y:S01]  /*1eb00*/  STL [R1+0x4e4], R3 ;  /* 0x0004e40301007387 */ /* 0x0001e20000100800 */
[----:B------:R-:W-:-:S02]  /*1eb10*/  LEA.HI.X.SX32 R13, R14, R0, 0x1, P0 ;  /* 0x000000000e0d7211 */ /* 0x000fc400000f0eff */
[----:B------:R-:W-:Y:S01]  /*1eb20*/  LOP3.LUT R5, R5, 0x7fffffff, RZ, 0xc0, !PT ;  /* 0x7fffffff05057812 */ /* 0x000fe200078ec0ff */
[----:B------:R-:W-:Y:S01]  /*1eb30*/  VIADD R244, R4, 0x4 ;  /* 0x0000000404f47836 */ /* 0x000fe20000000000 */
[----:B------:R-:W-:Y:S01]  /*1eb40*/  ULDC UR9, c[0x0][0x22c] ;  /* 0x00008b0000097ab9 */ /* 0x000fe20000000800 */
[----:B0-----:R-:W-:Y:S01]  /*1eb50*/  VIADD R3, R3, UR6 ;  /* 0x0000000603037c36 */ /* 0x001fe20008000000 */
[----:B------:R-:W-:Y:S01]  /*1eb60*/  ULDC UR6, c[0x0][0x248] ;  /* 0x0000920000067ab9 */ /* 0x000fe20000000800 */
[----:B------:R-:W-:-:S03]  /*1eb70*/  IADD3 R14, P0, R15, R10, RZ ;  /* 0x0000000a0f0e7210 */ /* 0x000fc60007f1e0ff */
[----:B------:R0:W-:Y:S01]  /*1eb80*/  STL [R1+0x4ec], R3 ;  /* 0x0004ec0301007387 */ /* 0x0001e20000100800 */
[----:B------:R-:W-:-:S03]  /*1eb90*/  LEA.HI.X.SX32 R15, R15, R0, 0x1, P0 ;  /* 0x000000000f0f7211 */ /* 0x000fc600000f0eff */
[----:B------:R-:W-:Y:S01]  /*1eba0*/  STL [R1+0xf4c], R12 ;  /* 0x000f4c0c01007387 */ /* 0x000fe20000100800 */
[----:B0-----:R-:W-:-:S03]  /*1ebb0*/  VIADD R3, R3, UR6 ;  /* 0x0000000603037c36 */ /* 0x001fc60008000000 */
[----:B------:R-:W-:Y:S01]  /*1ebc0*/  STL [R1+0xf48], R13 ;  /* 0x000f480d01007387 */ /* 0x000fe20000100800 */
[----:B------:R-:W-:-:S03]  /*1ebd0*/  ULDC UR6, c[0x0][0x248] ;  /* 0x0000920000067ab9 */ /* 0x000fc60000000800 */
[----:B------:R0:W-:Y:S01]  /*1ebe0*/  STL [R1+0x4f0], R3 ;  /* 0x0004f00301007387 */ /* 0x0001e20000100800 */
[----:B------:R-:W-:-:S03]  /*1ebf0*/  IADD3 R16, P0, R17, R10, RZ ;  /* 0x0000000a11107210 */ /* 0x000fc60007f1e0ff */
[----:B------:R-:W-:Y:S01]  /*1ec00*/  STL [R1+0xf54], R14 ;  /* 0x000f540e01007387 */ /* 0x000fe20000100800 */
[----:B0-----:R-:W-:-:S03]  /*1ec10*/  VIADD R3, R3, UR6 ;  /* 0x0000000603037c36 */ /* 0x001fc60008000000 */
[----:B------:R-:W-:Y:S01]  /*1ec20*/  STL [R1+0xf50], R15 ;  /* 0x000f500f01007387 */ /* 0x000fe20000100800 */
[----:B------:R-:W-:Y:S01]  /*1ec30*/  LEA.HI.X.SX32 R17, R17, R0, 0x1, P0 ;  /* 0x0000000011117211 */ /* 0x000fe200000f0eff */
[----:B------:R-:W-:Y:S02]  /*1ec40*/  ULDC UR6, c[0x0][0x248] ;  /* 0x0000920000067ab9 */ /* 0x000fe40000000800 */
[----:B------:R0:W-:Y:S04]  /*1ec50*/  STL [R1+0x4f8], R3 ;  /* 0x0004f80301007387 */ /* 0x0001e80000100800 */
[----:B------:R1:W-:Y:S01]  /*1ec60*/  STL [R1+0xf58], R10 ;  /* 0x000f580a01007387 */ /* 0x0003e20000100800 */
[----:B0-----:R-:W-:-:S03]  /*1ec70*/  VIADD R3, R3, UR7 ;  /* 0x0000000703037c36 */ /* 0x001fc60008000000 */
[----:B------:R-:W-:Y:S04]  /*1ec80*/  STL [R1+0xf64], R16 ;  /* 0x000f641001007387 */ /* 0x000fe80000100800 */
[----:B------:R-:W-:Y:S01]  /*1ec90*/  STSM.16.M88.4 [R11], R20 ;  /* 0x000000140b007844 */ /* 0x000fe20000000200 */
[----:B------:R-:W-:Y:S01]  /*1eca0*/  VIADD R19, R4, 0x191 ;  /* 0x0000019104137836 */ /* 0x000fe20000000000 */
[----:B------:R-:W-:Y:S01]  /*1ecb0*/  ISETP.LT.AND P0, PT, R18, UR8, !P6 ;  /* 0x0000000812007c0c */ /* 0x000fe2000f701270 */
[----:B-1----:R-:W-:Y:S01]  /*1ecc0*/  VIADD R10, R4, 0x194 ;  /* 0x00000194040a7836 */ /* 0x002fe20000000000 */
[----:B------:R0:W-:Y:S01]  /*1ecd0*/  STL [R1+0x500], R3 ;  /* 0x0005000301007387 */ /* 0x0001e20000100800 */
[----:B------:R-:W-:Y:S01]  /*1ece0*/  @P1 LOP3.LUT R2, R2, 0x200000, RZ, 0xfc, !PT ;  /* 0x0020000002021812 */ /* 0x000fe200078efcff */
[C---:B------:R-:W-:Y:S01]  /*1ecf0*/  VIADD R245, R4.reuse, 0x3 ;  /* 0x0000000304f57836 */ /* 0x040fe20000000000 */
[----:B------:R-:W-:Y:S01]  /*1ed00*/  ULDC UR8, c[0x0][0x22c] ;  /* 0x00008b0000087ab9 */ /* 0x000fe20000000800 */
[----:B------:R-:W-:Y:S01]  /*1ed10*/  STL [R1+0xf60], R17 ;  /* 0x000f601101007387 */ /* 0x000fe20000100800 */
[----:B------:R-:W-:Y:S01]  /*1ed20*/  VIADD R246, R4, 0x2 ;  /* 0x0000000204f67836 */ /* 0x000fe20000000000 */
[----:B------:R-:W-:Y:S01]  /*1ed30*/  ULDC UR7, c[0x0][0x22c] ;  /* 0x00008b0000077ab9 */ /* 0x000fe20000000800 */
[----:B0-----:R-:W-:Y:S01]  /*1ed40*/  VIADD R3, R3, UR6 ;  /* 0x0000000603037c36 */ /* 0x001fe20008000000 */
[----:B------:R-:W-:Y:S01]  /*1ed50*/  ULDC UR6, c[0x0][0x248] ;  /* 0x0000920000067ab9 */ /* 0x000fe20000000800 */
[----:B------:R0:W-:Y:S04]  /*1ed60*/  STL [R1+0xf5c], R0 ;  /* 0x000f5c0001007387 */ /* 0x0001e80000100800 */
[----:B------:R-:W-:Y:S01]  /*1ed70*/  STL [R1+0x504], R3 ;  /* 0x0005040301007387 */ /* 0x000fe20000100800 */
        /* <DEDUP_REMOVED lines=243> */
[----:B------:R-:W-:Y:S02]  /*1fcb0*/  VIADD R3, R4, 0x7 ;  /* 0x0000000704037836 */ /* 0x000fe40000000000 */
[----:B0-----:R-:W-:Y:S01]  /*1fcc0*/  VIADD R0, R0, UR6 ;  /* 0x0000000600007c36 */ /* 0x001fe20008000000 */
[----:B------:R-:W-:-:S04]  /*1fcd0*/  ULDC UR6, c[0x0][0x248] ;  /* 0x0000920000067ab9 */ /* 0x000fc80000000800 */
[----:B------:R0:W-:Y:S04]  /*1fce0*/  STL [R1+0xc4c], R0 ;  /* 0x000c4c0001007387 */ /* 0x0001e80000100800 */
[----:B------:R-:W-:Y:S01]  /*1fcf0*/  STL [R1+0xf9c], R3 ;  /* 0x000f9c0301007387 */ /* 0x000fe20000100800 */
[----:B0-----:R-:W-:-:S03]  /*1fd00*/  VIADD R0, R0, UR6 ;  /* 0x0000000600007c36 */ /* 0x001fc60008000000 */
[----:B------:R-:W-:Y:S01]  /*1fd10*/  STL [R1+0xfa0], R242 ;  /* 0x000fa0f201007387 */ /* 0x000fe20000100800 */
[----:B------:R-:W-:-:S03]  /*1fd20*/  ULDC UR6, c[0x0][0x248] ;  /* 0x0000920000067ab9 */ /* 0x000fc60000000800 */
        /* <DEDUP_REMOVED lines=338> */
[----:B------:R0:W-:Y:S01]  /*21250*/  STL [R1+0xe10], R0 ;  /* 0x000e100001007387 */ /* 0x0001e20000100800 */
[C---:B------:R-:W-:Y:S02]  /*21260*/  VIADD R21, R4.reuse, 0x18f ;  /* 0x0000018f04157836 */ /* 0x040fe40000000000 */
[----:B------:R-:W-:Y:S01]  /*21270*/  VIADD R20, R4, 0x190 ;  /* 0x0000019004147836 */ /* 0x000fe20000000000 */
[----:B------:R-:W-:Y:S01]  /*21280*/  STL [R1+0xf7c], R22 ;  /* 0x000f7c1601007387 */ /* 0x000fe20000100800 */
[----:B0-----:R-:W-:Y:S01]  /*21290*/  VIADD R0, R0, UR6 ;  /* 0x0000000600007c36 */ /* 0x001fe20008000000 */
[----:B------:R-:W-:-:S04]  /*212a0*/  ULDC UR6, c[0x0][0x248] ;  /* 0x0000920000067ab9 */ /* 0x000fc80000000800 */
[----:B------:R0:W-:Y:S04]  /*212b0*/  STL [R1+0xe14], R0 ;  /* 0x000e140001007387 */ /* 0x0001e80000100800 */
[----:B------:R-:W-:Y:S01]  /*212c0*/  STL [R1+0xf78], R21 ;  /* 0x000f781501007387 */ /* 0x000fe20000100800 */
[----:B0-----:R-:W-:-:S03]  /*212d0*/  VIADD R0, R0, UR6 ;  /* 0x0000000600007c36 */ /* 0x001fc60008000000 */
[----:B------:R-:W-:Y:S01]  /*212e0*/  STL [R1+0xf74], R20 ;  /* 0x000f741401007387 */ /* 0x000fe20000100800 */
[----:B------:R-:W-:-:S03]  /*212f0*/  ULDC UR6, c[0x0][0x248] ;  /* 0x0000920000067ab9 */ /* 0x000fc60000000800 */
[----:B------:R0:W-:Y:S01]  /*21300*/  STL [R1+0xe18], R0 ;  /* 0x000e180001007387 */ /* 0x0001e20000100800 */
[----:B------:R-:W-:-:S03]  /*21310*/  VIADD R3, R4, 0x195 ;  /* 0x0000019504037836 */ /* 0x000fc60000000000 */
[----:B------:R-:W-:Y:S01]  /*21320*/  STL [R1+0xf70], R19 ;  /* 0x000f701301007387 */ /* 0x000fe20000100800 */
[----:B0-----:R-:W-:Y:S01]  /*21330*/  VIADD R0, R0, UR6 ;  /* 0x0000000600007c36 */ /* 0x001fe20008000000 */
[----:B------:R-:W-:-:S04]  /*21340*/  ULDC UR6, c[0x0][0x248] ;  /* 0x0000920000067ab9 */ /* 0x000fc80000000800 */
[----:B------:R0:W-:Y:S04]  /*21350*/  STL [R1+0xe1c], R0 ;  /* 0x000e1c0001007387 */ /* 0x0001e80000100800 */
[----:B------:R1:W-:Y:S01]  /*21360*/  STL [R1], R10 ;  /* 0x0000000a01007387 */ /* 0x0003e20000100800 */
[----:B0-----:R-:W-:Y:S01]  /*21370*/  VIADD R0, R0, UR6 ;  /* 0x0000000600007c36 */ /* 0x001fe20008000000 */
[----:B------:R-:W-:Y:S01]  /*21380*/  ULDC UR6, c[0x0][0x248] ;  /* 0x0000920000067ab9 */ /* 0x000fe20000000800 */
[----:B-1----:R-:W-:-:S03]  /*21390*/  VIADD R10, R4, 0x196 ;  /* 0x00000196040a7836 */ /* 0x002fc60000000000 */
[----:B------:R0:W-:Y:S04]  /*213a0*/  STL [R1+0xe20], R0 ;  /* 0x000e200001007387 */ /* 0x0001e80000100800 */
[----:B------:R1:W-:Y:S01]  /*213b0*/  STL [R1+0x4], R3 ;  /* 0x0000040301007387 */ /* 0x0003e20000100800 */
[----:B0-----:R-:W-:Y:S01]  /*213c0*/  VIADD R0, R0, UR6 ;  /* 0x0000000600007c36 */ /* 0x001fe20008000000 */
[----:B------:R-:W-:Y:S01]  /*213d0*/  ULDC UR6, c[0x0][0x248] ;  /* 0x0000920000067ab9 */ /* 0x000fe20000000800 */
[C---:B-1----:R-:W-:Y:S01]  /*213e0*/  VIADD R3, R4.reuse, 0x197 ;  /* 0x0000019704037836 */ /* 0x042fe20000000000 */
[----:B------:R0:W-:Y:S04]  /*213f0*/  STL [R1+0x8], R10 ;  /* 0x0000080a01007387 */ /* 0x0001e80000100800 */
[----:B------:R1:W-:Y:S04]  /*21400*/  STL [R1+0xe24], R0 ;  /* 0x000e240001007387 */ /* 0x0003e80000100800 */
[----:B------:R2:W-:Y:S01]  /*21410*/  STL [R1+0xc], R3 ;  /* 0x00000c0301007387 */ /* 0x0005e20000100800 */
[----:B0-----:R-:W-:-:S02]  /*21420*/  VIADD R10, R4, 0x198 ;  /* 0x00000198040a7836 */ /* 0x001fc40000000000 */
[----:B-1----:R-:W-:Y:S01]  /*21430*/  VIADD R0, R0, UR6 ;  /* 0x0000000600007c36 */ /* 0x002fe20008000000 */
[----:B------:R-:W-:Y:S01]  /*21440*/  ULDC UR6, c[0x0][0x248] ;  /* 0x0000920000067ab9 */ /* 0x000fe20000000800 */
[C---:B--2---:R-:W-:Y:S01]  /*21450*/  VIADD R3, R4.reuse, 0x199 ;  /* 0x0000019904037836 */ /* 0x044fe20000000000 */
[----:B------:R0:W-:Y:S04]  /*21460*/  STL [R1+0x10], R10 ;  /* 0x0000100a01007387 */ /* 0x0001e80000100800 */
[----:B------:R1:W-:Y:S04]  /*21470*/  STL [R1+0xe28], R0 ;  /* 0x000e280001007387 */ /* 0x0003e80000100800 */
[----:B------:R2:W-:Y:S01]  /*21480*/  STL [R1+0x14], R3 ;  /* 0x0000140301007387 */ /* 0x0005e20000100800 */
[----:B0-----:R-:W-:-:S02]  /*21490*/  VIADD R10, R4, 0x19a ;  /* 0x0000019a040a7836 */ /* 0x001fc40000000000 */
[----:B-1----:R-:W-:-:S03]  /*214a0*/  VIADD R0, R0, UR6 ;  /* 0x0000000600007c36 */ /* 0x002fc60008000000 */
[----:B------:R-:W-:Y:S01]  /*214b0*/  STL [R1+0x18], R10 ;  /* 0x0000180a01007387 */ /* 0x000fe20000100800 */
[----:B------:R-:W-:Y:S01]  /*214c0*/  ULDC UR6, c[0x0][0x248] ;  /* 0x0000920000067ab9 */ /* 0x000fe20000000800 */
[----:B--2---:R-:W-:Y:S02]  /*214d0*/  VIADD R3, R4, 0x19b ;  /* 0x0000019b04037836 */ /* 0x004fe40000000000 */
[----:B------:R0:W-:Y:S04]  /*214e0*/  STL [R1+0xe2c], R0 ;  /* 0x000e2c0001007387 */ /* 0x0001e80000100800 */
[----:B------:R1:W-:Y:S01]  /*214f0*/  STL [R1+0x1c], R3 ;  /* 0x00001c0301007387 */ /* 0x0003e20000100800 */
[----:B0-----:R-:W-:Y:S01]  /*21500*/  VIADD R0, R0, UR6 ;  /* 0x0000000600007c36 */ /* 0x001fe20008000000 */
[----:B------:R-:W-:Y:S01]  /*21510*/  ULDC UR6, c[0x0][0x248] ;  /* 0x0000920000067ab9 */ /* 0x000fe20000000800 */
[----:B-1----:R-:W-:-:S02]  /*21520*/  VIADD R3, R4, 0x19c ;  /* 0x0000019c04037836 */ /* 0x002fc40000000000 */
[----:B------:R-:W-:-:S03]  /*21530*/  VIADD R10, R4, 0x19e ;  /* 0x0000019e040a7836 */ /* 0x000fc60000000000 */
[----:B------:R0:W-:Y:S04]  /*21540*/  STL [R1+0x20], R3 ;  /* 0x0000200301007387 */ /* 0x0001e80000100800 */
[----:B------:R1:W-:Y:S01]  /*21550*/  STL [R1+0xe30], R0 ;  /* 0x000e300001007387 */ /* 0x0003e20000100800 */
[----:B0-----:R-:W-:Y:S02]  /*21560*/  VIADD R3, R4, 0x19f ;  /* 0x0000019f04037836 */ /* 0x001fe40000000000 */
[----:B-1----:R-:W-:Y:S01]  /*21570*/  VIADD R0, R0, UR6 ;  /* 0x0000000600007c36 */ /* 0x002fe20008000000 */
[----:B------:R-:W-:Y:S01]  /*21580*/  ULDC UR6, c[0x0][0x248] ;  /* 0x0000920000067ab9 */ /* 0x000fe20000000800 */
        /* <DEDUP_REMOVED lines=103> */
[----:B-1----:R-:W-:-:S05]  /*21c00*/  VIADD R3, R4, 0x1bc ;  /* 0x000001bc04037836 */ /* 0x002fca0000000000 */
[----:B------:R-:W-:Y:S04]  /*21c10*/  STL [R1+0xa0], R3 ;  /* 0x0000a00301007387 */ /* 0x000fe80000100800 */
[----:B------:R0:W-:Y:S02]  /*21c20*/  STL [R1+0xe70], R0 ;  /* 0x000e700001007387 */ /* 0x0001e40000100800 */
[----:B0-----:R-:W-:Y:S01]  /*21c30*/  VIADD R0, R0, UR6 ;  /* 0x0000000600007c36 */ /* 0x001fe20008000000 */
[----:B------:R-:W-:Y:S01]  /*21c40*/  ULDC UR6, c[0x0][0x248] ;  /* 0x0000920000067ab9 */ /* 0x000fe20000000800 */
[----:B------:R-:W-:-:S03]  /*21c50*/  VIADD R3, R4, 0x1be ;  /* 0x000001be04037836 */ /* 0x000fc60000000000 */
        /* <DEDUP_REMOVED lines=79> */
[----:B------:R-:W-:Y:S01]  /*22150*/  ULDC UR6, c[0x0][0x248] ;  /* 0x0000920000067ab9 */ /* 0x000fe20000000800 */
[----:B------:R-:W-:-:S03]  /*22160*/  VIADD R3, R4, 0x1c0 ;  /* 0x000001c004037836 */ /* 0x000fc60000000000 */
[----:B------:R0:W-:Y:S02]  /*22170*/  STL [R1+0xedc], R0 ;  /* 0x000edc0001007387 */ /* 0x0001e40000100800 */
[----:B0-----:R-:W-:Y:S02]  /*22180*/  VIADD R0, R0, UR6 ;  /* 0x0000000600007c36 */ /* 0x001fe40008000000 */
[----:B------:R-:W-:Y:S01]  /*22190*/  VIADD R242, R4, 0xac ;  /* 0x000000ac04f27836 */ /* 0x000fe20000000000 */
[----:B------:R-:W-:Y:S01]  /*221a0*/  MOV R20, UR33 ;  /* 0x0000002100147c02 */ /* 0x000fe20008000f00 */
[----:B------:R-:W-:Y:S01]  /*221b0*/  ULDC UR33, c[0x0][0x22c] ;  /* 0x00008b0000217ab9 */ /* 0x000fe20000000800 */
[----:B------:R0:W-:Y:S01]  /*221c0*/  STL [R1+0xee0], R0 ;  /* 0x000ee00001007387 */ /* 0x0001e20000100800 */
[----:B------:R-:W-:Y:S01]  /*221d0*/  LOP3.LUT R2, R2, 0xffefffff, RZ, 0xc0, !PT ;  /* 0xffefffff02027812 */ /* 0x000fe200078ec0ff */
[C---:B------:R-:W-:Y:S01]  /*221e0*/  VIADD R243, R4.reuse, 0xaa ;  /* 0x000000aa04f37836 */ /* 0x040fe20000000000 */
[----:B------:R-:W-:Y:S01]  /*221f0*/  MOV R19, UR5 ;  /* 0x0000000500137c02 */ /* 0x000fe20008000f00 */
[----:B------:R1:W-:Y:S01]  /*22200*/  STL [R1+0xac], R10 ;  /* 0x0000ac0a01007387 */ /* 0x0003e20000100800 */
[----:B------:R-:W-:Y:S01]  /*22210*/  MOV R22, UR61 ;  /* 0x0000003d00167c02 */ /* 0x000fe20008000f00 */
[----:B------:R-:W-:Y:S01]  /*22220*/  ULDC UR5, c[0x0][0x22c] ;  /* 0x00008b0000057ab9 */ /* 0x000fe20000000800 */
[----:B------:R-:W-:Y:S01]  /*22230*/  MOV R21, UR32 ;  /* 0x0000002000157c02 */ /* 0x000fe20008000f00 */
[----:B------:R2:W-:Y:S01]  /*22240*/  STL [R1+0xb0], R3 ;  /* 0x0000b00301007387 */ /* 0x0005e20000100800 */
[C---:B------:R-:W-:Y:S01]  /*22250*/  VIADD R247, R4.reuse, 0x1 ;  /* 0x0000000104f77836 */ /* 0x040fe20000000000 */
[----:B------:R-:W-:Y:S01]  /*22260*/  ULDC UR6, c[0x0][0x22c] ;  /* 0x00008b0000067ab9 */ /* 0x000fe20000000800 */
[----:B0-----:R-:W-:Y:S01]  /*22270*/  VIADD R0, R4, 0x1c1 ;  /* 0x000001c104007836 */ /* 0x001fe20000000000 */
[----:B------:R-:W-:Y:S01]  /*22280*/  ISETP.LT.AND P1, PT, R242, UR33, !P6 ;  /* 0x00000021f2007c0c */ /* 0x000fe2000f721270 */
[----:B------:R-:W-:Y:S01]  /*22290*/  ULDC UR61, c[0x0][0x22c] ;  /* 0x00008b00003d7ab9 */ /* 0x000fe20000000800 */
[----:B-1----:R-:W-:Y:S01]  /*222a0*/  VIADD R10, R4, 0x1c2 ;  /* 0x000001c2040a7836 */ /* 0x002fe20000000000 */
[----:B------:R-:W-:Y:S01]  /*222b0*/  @P0 LOP3.LUT R2, R2, 0x100000, RZ, 0xfc, !PT ;  /* 0x0010000002020812 */ /* 0x000fe200078efcff */
[----:B------:R-:W-:Y:S01]  /*222c0*/  ULDC UR32, c[0x0][0x22c] ;  /* 0x00008b0000207ab9 */ /* 0x000fe20000000800 */
[C---:B--2---:R-:W-:Y:S01]  /*222d0*/  VIADD R3, R4.reuse, 0x1c3 ;  /* 0x000001c304037836 */ /* 0x044fe20000000000 */
[----:B------:R0:W-:Y:S01]  /*222e0*/  STL [R1+0xb4], R0 ;  /* 0x0000b40001007387 */ /* 0x0001e20000100800 */
[----:B------:R-:W-:Y:S01]  /*222f0*/  VIADD R242, R4, 0xa8 ;  /* 0x000000a804f27836 */ /* 0x000fe20000000000 */
[----:B------:R-:W-:-:S02]  /*22300*/  ULDC UR33, c[0x0][0x22c] ;  /* 0x00008b0000217ab9 */ /* 0x000fc40000000800 */
[----:B------:R1:W-:Y:S04]  /*22310*/  STL [R1+0xb8], R10 ;  /* 0x0000b80a01007387 */ /* 0x0003e80000100800 */
[----:B------:R2:W-:Y:S01]  /*22320*/  STL [R1+0xbc], R3 ;  /* 0x0000bc0301007387 */ /* 0x0005e20000100800 */
[C---:B0-----:R-:W-:Y:S02]  /*22330*/  VIADD R0, R4.reuse, 0x1c4 ;  /* 0x000001c404007836 */ /* 0x041fe40000000000 */
[----:B-1----:R-:W-:-:S03]  /*22340*/  VIADD R10, R4, 0x1c5 ;  /* 0x000001c5040a7836 */ /* 0x002fc60000000000 */
[----:B------:R0:W-:Y:S01]  /*22350*/  STL [R1+0xc0], R0 ;  /* 0x0000c00001007387 */ /* 0x0001e20000100800 */
[----:B--2---:R-:W-:-:S03]  /*22360*/  VIADD R3, R4, 0x1c6 ;  /* 0x000001c604037836 */ /* 0x004fc60000000000 */
        /* <DEDUP_REMOVED lines=88> */
[----:B------:R-:W-:Y:S01]  /*228f0*/  STL [R1+0x174], R0 ;  /* 0x0001740001007387 */ /* 0x000fe20000100800 */
[----:B--2---:R-:W-:-:S03]  /*22900*/  VIADD R3, R4, 0x1f3 ;  /* 0x000001f304037836 */ /* 0x004fc60000000000 */
[----:B------:R-:W-:Y:S04]  /*22910*/  STL [R1+0x178], R10 ;  /* 0x0001780a01007387 */ /* 0x000fe80000100800 */
[----:B------:R0:W-:Y:S01]  /*22920*/  STL [R1+0x17c], R3 ;  /* 0x00017c0301007387 */ /* 0x0001e20000100800 */
[----:B------:R-:W-:Y:S01]  /*22930*/  LOP3.LUT R2, R2, 0xfff7ffff, RZ, 0xc0, !PT ;  /* 0xfff7ffff02027812 */ /* 0x000fe200078ec0ff */
[----:B0-----:R-:W-:-:S05]  /*22940*/  VIADD R3, R4, 0xab ;  /* 0x000000ab04037836 */ /* 0x001fca0000000000 */
[----:B------:R-:W-:Y:S02]  /*22950*/  ISETP.LT.AND P0, PT, R3, UR5, !P6 ;  /* 0x0000000503007c0c */ /* 0x000fe4000f701270 */
[----:B------:R-:W-:Y:S01]  /*22960*/  @P1 LOP3.LUT R2, R2, 0x80000, RZ, 0xfc, !PT ;  /* 0x0008000002021812 */ /* 0x000fe200078efcff */
[----:B------:R-:W-:Y:S01]  /*22970*/  VIADD R3, R4, 0xa9 ;  /* 0x000000a904037836 */ /* 0x000fe20000000000 */
[----:B------:R-:W-:Y:S02]  /*22980*/  ULDC UR5, c[0x0][0x22c] ;  /* 0x00008b0000057ab9 */ /* 0x000fe40000000800 */
[----:B------:R-:W-:-:S07]  /*22990*/  LOP3.LUT R2, R2, 0xfffbffff, RZ, 0xc0, !PT ;  /* 0xfffbffff02027812 */ /* 0x000fce00078ec0ff */
[----:B------:R-:W-:Y:S02]  /*229a0*/  @P0 LOP3.LUT R2, R2, 0x40000, RZ, 0xfc, !PT ;  /* 0x0004000002020812 */ /* 0x000fe400078efcff */
[----:B------:R-:W-:Y:S02]  /*229b0*/  ISETP.LT.AND P0, PT, R243, UR61, !P6 ;  /* 0x0000003df3007c0c */ /* 0x000fe4000f701270 */
[----:B------:R-:W-:Y:S02]  /*229c0*/  ISETP.LT.AND P2, PT, R3, UR32, !P6 ;  /* 0x0000002003007c0c */ /* 0x000fe4000f741270 */
[----:B------:R-:W-:Y:S02]  /*229d0*/  LOP3.LUT R2, R2, 0xfffdffff, RZ, 0xc0, !PT ;  /* 0xfffdffff02027812 */ /* 0x000fe400078ec0ff */
[----:B------:R-:W-:Y:S01]  /*229e0*/  ISETP.LT.AND P1, PT, R242, UR33, !P6 ;  /* 0x00000021f2007c0c */ /* 0x000fe2000f721270 */
[C---:B------:R-:W-:Y:S01]  /*229f0*/  VIADD R3, R4.reuse, 0xa7 ;  /* 0x000000a704037836 */ /* 0x040fe20000000000 */
[----:B------:R-:W-:Y:S01]  /*22a00*/  ULDC UR61, c[0x0][0x22c] ;  /* 0x00008b00003d7ab9 */ /* 0x000fe20000000800 */
[----:B------:R-:W-:Y:S01]  /*22a10*/  VIADD R243, R4, 0xa6 ;  /* 0x000000a604f37836 */ /* 0x000fe20000000000 */
[----:B------:R-:W-:-:S03]  /*22a20*/  ULDC UR32, c[0x0][0x22c] ;  /* 0x00008b0000207ab9 */ /* 0x000fc60000000800 */
[----:B------:R-:W-:Y:S01]  /*22a30*/  @P0 LOP3.LUT R2, R2, 0x20000, RZ, 0xfc, !PT ;  /* 0x0002000002020812 */ /* 0x000fe200078efcff */
[----:B------:R-:W-:Y:S01]  /*22a40*/  VIADD R242, R4, 0xa4 ;  /* 0x000000a404f27836 */ /* 0x000fe20000000000 */
[----:B------:R-:W-:Y:S02]  /*22a50*/  ULDC UR33, c[0x0][0x22c] ;  /* 0x00008b0000217ab9 */ /* 0x000fe40000000800 */
[----:B------:R-:W-:-:S04]  /*22a60*/  LOP3.LUT R2, R2, 0xfffeffff, RZ, 0xc0, !PT ;  /* 0xfffeffff02027812 */ /* 0x000fc800078ec0ff */
[----:B------:R-:W-:Y:S02]  /*22a70*/  @P2 LOP3.LUT R2, R2, 0x10000, RZ, 0xfc, !PT ;  /* 0x0001000002022812 */ /* 0x000fe400078efcff */
[----:B------:R-:W-:Y:S02]  /*22a80*/  ISETP.LT.AND P0, PT, R3, UR5, !P6 ;  /* 0x0000000503007c0c */ /* 0x000fe4000f701270 */
[----:B------:R-:W-:Y:S01]  /*22a90*/  LOP3.LUT R2, R2, 0xffff7fff, RZ, 0xc0, !PT ;  /* 0xffff7fff02027812 */ /* 0x000fe200078ec0ff */
[----:B------:R-:W-:Y:S01]  /*22aa0*/  VIADD R3, R4, 0xa5 ;  /* 0x000000a504037836 */ /* 0x000fe20000000000 */
[----:B------:R-:W-:Y:S02]  /*22ab0*/  ULDC UR5, c[0x0][0x22c] ;  /* 0x00008b0000057ab9 */ /* 0x000fe40000000800 */
[----:B------:R-:W-:-:S04]  /*22ac0*/  @P1 LOP3.LUT R2, R2, 0x8000, RZ, 0xfc, !PT ;  /* 0x0000800002021812 */ /* 0x000fc800078efcff */
[----:B------:R-:W-:-:S04]  /*22ad0*/  LOP3.LUT R2, R2, 0xffffbfff, RZ, 0xc0, !PT ;  /* 0xffffbfff02027812 */ /* 0x000fc800078ec0ff */
        /* <DEDUP_REMOVED lines=48> */
[----:B------:R-:W-:Y:S01]  /*22de0*/  ULDC UR33, c[0x0][0x22c] ;  /* 0x00008b0000217ab9 */ /* 0x000fe20000000800 */
[----:B------:R-:W-:-:S02]  /*22df0*/  ULDC UR32, c[0x0][0x22c] ;  /* 0x00008b0000207ab9 */ /* 0x000fc40000000800 */
[----:B------:R-:W-:-:S04]  /*22e00*/  @P0 LOP3.LUT R2, R2, 0x20, RZ, 0xfc, !PT ;  /* 0x0000002002020812 */ /* 0x000fc800078efcff */
        /* <DEDUP_REMOVED lines=9> */
[----:B------:R-:W-:Y:S01]  /*22ea0*/  ISETP.LT.AND P0, PT, R243, UR61, !P6 ;  /* 0x0000003df3007c0c */ /* 0x000fe2000f701270 */
[----:B------:R-:W-:Y:S01]  /*22eb0*/  VIADD R3, R4, 0x99 ;  /* 0x0000009904037836 */ /* 0x000fe20000000000 */
[----:B------:R-:W-:Y:S02]  /*22ec0*/  ISETP.LT.AND P1, PT, R242, UR33, !P6 ;  /* 0x00000021f2007c0c */ /* 0x000fe4000f721270 */
[----:B------:R-:W-:Y:S01]  /*22ed0*/  LOP3.LUT R2, R2, 0xfffffffd, RZ, 0xc0, !PT ;  /* 0xfffffffd02027812 */ /* 0x000fe200078ec0ff */
[C---:B------:R-:W-:Y:S01]  /*22ee0*/  VIADD R243, R4.reuse, 0x96 ;  /* 0x0000009604f37836 */ /* 0x040fe20000000000 */
[----:B------:R-:W-:Y:S01]  /*22ef0*/  ISETP.LT.AND P2, PT, R3, UR32, !P6 ;  /* 0x0000002003007c0c */ /* 0x000fe2000f741270 */
[C---:B------:R-:W-:Y:S01]  /*22f00*/  VIADD R3, R4.reuse, 0x97 ;  /* 0x0000009704037836 */ /* 0x040fe20000000000 */
[----:B------:R-:W-:Y:S01]  /*22f10*/  ULDC UR61, c[0x0][0x22c] ;  /* 0x00008b00003d7ab9 */ /* 0x000fe20000000800 */
[----:B------:R-:W-:Y:S01]  /*22f20*/  ULDC UR32, c[0x0][0x22c] ;  /* 0x00008b0000207ab9 */ /* 0x000fe20000000800 */
[----:B------:R-:W-:Y:S01]  /*22f30*/  VIADD R242, R4, 0x94 ;  /* 0x0000009404f27836 */ /* 0x000fe20000000000 */
[----:B------:R-:W-:-:S02]  /*22f40*/  ULDC UR33, c[0x0][0x22c] ;  /* 0x00008b0000217ab9 */ /* 0x000fc40000000800 */
[----:B------:R-:W-:Y:S02]  /*22f50*/  @P0 LOP3.LUT R2, R2, 0x2, RZ, 0xfc, !PT ;  /* 0x0000000202020812 */ /* 0x000fe400078efcff */
[----:B------:R-:W-:Y:S02]  /*22f60*/  ISETP.LT.AND P0, PT, R3, UR5, !P6 ;  /* 0x0000000503007c0c */ /* 0x000fe4000f701270 */
[----:B------:R-:W-:Y:S01]  /*22f70*/  @P1 LOP3.LUT R9, R9, 0x80000000, RZ, 0xfc, !PT ;  /* 0x8000000009091812 */ /* 0x000fe200078efcff */
[----:B------:R-:W-:Y:S01]  /*22f80*/  VIADD R3, R4, 0x95 ;  /* 0x0000009504037836 */ /* 0x000fe20000000000 */
[----:B------:R-:W-:Y:S01]  /*22f90*/  LOP3.LUT R2, R2, 0xfffffffe, RZ, 0xc0, !PT ;  /* 0xfffffffe02027812 */ /* 0x000fe200078ec0ff */
[----:B------:R-:W-:Y:S01]  /*22fa0*/  ULDC UR5, c[0x0][0x22c] ;  /* 0x00008b0000057ab9 */ /* 0x000fe20000000800 */
[----:B------:R-:W-:-:S07]  /*22fb0*/  LOP3.LUT R9, R9, 0xbfffffff, RZ, 0xc0, !PT ;  /* 0xbfffffff09097812 */ /* 0x000fce00078ec0ff */
[----:B------:R-:W-:Y:S02]  /*22fc0*/  @P0 LOP3.LUT R9, R9, 0x40000000, RZ, 0xfc, !PT ;  /* 0x4000000009090812 */ /* 0x000fe400078efcff */
[----:B------:R-:W-:Y:S02]  /*22fd0*/  ISETP.LT.AND P0, PT, R243, UR61, !P6 ;  /* 0x0000003df3007c0c */ /* 0x000fe4000f701270 */
[----:B------:R-:W-:Y:S02]  /*22fe0*/  @P2 LOP3.LUT R2, R2, 0x1, RZ, 0xfc, !PT ;  /* 0x0000000102022812 */ /* 0x000fe400078efcff */
[----:B------:R-:W-:Y:S02]  /*22ff0*/  LOP3.LUT R9, R9, 0xdfffffff, RZ, 0xc0, !PT ;  /* 0xdfffffff09097812 */ /* 0x000fe400078ec0ff */
[----:B------:R-:W-:Y:S01]  /*23000*/  ISETP.LT.AND P1, PT, R242, UR33, !P6 ;  /* 0x00000021f2007c0c */ /* 0x000fe2000f721270 */
[----:B------:R-:W-:Y:S01]  /*23010*/  VIADD R243, R4, 0x92 ;  /* 0x0000009204f37836 */ /* 0x000fe20000000000 */
[----:B------:R-:W-:Y:S01]  /*23020*/  ISETP.LT.AND P2, PT, R3, UR32, !P6 ;  /* 0x0000002003007c0c */ /* 0x000fe2000f741270 */
[----:B------:R-:W-:-:S04]  /*23030*/  ULDC UR61, c[0x0][0x22c] ;  /* 0x00008b00003d7ab9 */ /* 0x000fc80000000800 */
[----:B------:R-:W-:Y:S01]  /*23040*/  @P0 LOP3.LUT R9, R9, 0x20000000, RZ, 0xfc, !PT ;  /* 0x2000000009090812 */ /* 0x000fe200078efcff */
[C---:B------:R-:W-:Y:S01]  /*23050*/  VIADD R3, R4.reuse, 0x93 ;  /* 0x0000009304037836 */ /* 0x040fe20000000000 */
[----:B------:R-:W-:Y:S01]  /*23060*/  ULDC UR32, c[0x0][0x22c] ;  /* 0x00008b0000207ab9 */ /* 0x000fe20000000800 */
[----:B------:R-:W-:Y:S01]  /*23070*/  VIADD R242, R4, 0x90 ;  /* 0x0000009004f27836 */ /* 0x000fe20000000000 */
[----:B------:R-:W-:Y:S01]  /*23080*/  LOP3.LUT R9, R9, 0xefffffff, RZ, 0xc0, !PT ;  /* 0xefffffff09097812 */ /* 0x000fe200078ec0ff */
[----:B------:R-:W-:-:S03]  /*23090*/  ULDC UR33, c[0x0][0x22c] ;  /* 0x00008b0000217ab9 */ /* 0x000fc60000000800 */
        /* <DEDUP_REMOVED lines=679> */
[C---:B------:R-:W-:Y:S01]  /*25b10*/  VIADD R242, R4.reuse, 0x9 ;  /* 0x0000000904f27836 */ /* 0x040fe20000000000 */
[----:B------:R0:W-:Y:S01]  /*25b20*/  STL [R1+0x180], R0 ;  /* 0x0001800001007387 */ /* 0x0001e20000100800 */
[----:B------:R-:W-:Y:S01]  /*25b30*/  VIADD R3, R4, 0x8 ;  /* 0x0000000804037836 */ /* 0x000fe20000000000 */
[----:B------:R-:W-:Y:S01]  /*25b40*/  @P1 LOP3.LUT R5, R5, 0x80000, RZ, 0xfc, !PT ;  /* 0x0008000005051812 */ /* 0x000fe200078efcff */
[----:B------:R-:W-:-:S03]  /*25b50*/  ULDC UR5, c[0x0][0x22c] ;  /* 0x00008b0000057ab9 */ /* 0x000fc60000000800 */
[----:B------:R-:W-:Y:S02]  /*25b60*/  LOP3.LUT R5, R5, 0xfffbffff, RZ, 0xc0, !PT ;  /* 0xfffbffff05057812 */ /* 0x000fe400078ec0ff */
[----:B------:R-:W-:Y:S01]  /*25b70*/  ISETP.LT.AND P2, PT, R242, UR32, !P6 ;  /* 0x00000020f2007c0c */ /* 0x000fe2000f741270 */
[----:B------:R-:W-:Y:S01]  /*25b80*/  ULDC UR32, c[0x0][0x22c] ;  /* 0x00008b0000207ab9 */ /* 0x000fe20000000800 */
[----:B------:R-:W-:Y:S02]  /*25b90*/  @P0 LOP3.LUT R5, R5, 0x40000, RZ, 0xfc, !PT ;  /* 0x0004000005050812 */ /* 0x000fe400078efcff */
[----:B------:R-:W-:Y:S01]  /*25ba0*/  ISETP.LT.AND P0, PT, R243, UR61, !P6 ;  /* 0x0000003df3007c0c */ /* 0x000fe2000f701270 */
[----:B------:R-:W-:Y:S01]  /*25bb0*/  ULDC UR61, c[0x0][0x22c] ;  /* 0x00008b00003d7ab9 */ /* 0x000fe20000000800 */
[----:B------:R-:W2:Y:S01]  /*25bc0*/  LDL.LU R243, [R1+0xfa4] ;  /* 0x000fa40001f37983 */ /* 0x000ea20000300800 */
[----:B------:R-:W-:Y:S01]  /*25bd0*/  ISETP.LT.AND P1, PT, R3, UR33, !P6 ;  /* 0x0000002103007c0c */ /* 0x000fe2000f721270 */
[----:B------:R-:W-:-:S02]  /*25be0*/  ULDC UR33, c[0x0][0x22c] ;  /* 0x00008b0000217ab9 */ /* 0x000fc40000000800 */
[----:B------:R-:W3:Y:S04]  /*25bf0*/  LDL.LU R242, [R1+0xfa0] ;  /* 0x000fa00001f27983 */ /* 0x000ee80000300800 */
[----:B------:R-:W4:Y:S01]  /*25c00*/  LDL.LU R3, [R1+0xf9c] ;  /* 0x000f9c0001037983 */ /* 0x000f220000300800 */
[----:B------:R-:W-:-:S04]  /*25c10*/  LOP3.LUT R5, R5, 0xfffdffff, RZ, 0xc0, !PT ;  /* 0xfffdffff05057812 */ /* 0x000fc800078ec0ff */
[----:B------:R-:W-:-:S04]  /*25c20*/  @P0 LOP3.LUT R5, R5, 0x20000, RZ, 0xfc, !PT ;  /* 0x0002000005050812 */ /* 0x000fc800078efcff */
[----:B------:R-:W-:-:S04]  /*25c30*/  LOP3.LUT R5, R5, 0xfffeffff, RZ, 0xc0, !PT ;  /* 0xfffeffff05057812 */ /* 0x000fc800078ec0ff */
[----:B------:R-:W-:-:S04]  /*25c40*/  @P2 LOP3.LUT R5, R5, 0x10000, RZ, 0xfc, !PT ;  /* 0x0001000005052812 */ /* 0x000fc800078efcff */
[----:B------:R-:W-:-:S04]  /*25c50*/  LOP3.LUT R5, R5, 0xffff7fff, RZ, 0xc0, !PT ;  /* 0xffff7fff05057812 */ /* 0x000fc800078ec0ff */
[----:B------:R-:W-:Y:S01]  /*25c60*/  @P1 LOP3.LUT R5, R5, 0x8000, RZ, 0xfc, !PT ;  /* 0x0000800005051812 */ /* 0x000fe200078efcff */
[C---:B------:R-:W-:Y:S02]  /*25c70*/  VIADD R179, R4.reuse, 0xef ;  /* 0x000000ef04b37836 */ /* 0x040fe40000000000 */
[C---:B------:R-:W-:Y:S02]  /*25c80*/  VIADD R178, R4.reuse, 0xf2 ;  /* 0x000000f204b27836 */ /* 0x040fe40000000000 */
[C---:B------:R-:W-:Y:S02]  /*25c90*/  VIADD R175, R4.reuse, 0xf3 ;  /* 0x000000f304af7836 */ /* 0x040fe40000000000 */
[C---:B------:R-:W-:Y:S02]  /*25ca0*/  VIADD R177, R4.reuse, 0xf4 ;  /* 0x000000f404b17836 */ /* 0x040fe40000000000 */
[C---:B------:R-:W-:Y:S02]  /*25cb0*/  VIADD R176, R4.reuse, 0xf5 ;  /* 0x000000f504b07836 */ /* 0x040fe40000000000 */
[----:B------:R-:W-:-:S02]  /*25cc0*/  VIADD R174, R4, 0xf6 ;  /* 0x000000f604ae7836 */ /* 0x000fc40000000000 */
        /* <DEDUP_REMOVED lines=33> */
[----:B------:R-:W-:Y:S01]  /*25ee0*/  VIADD R141, R4, 0x118 ;  /* 0x00000118048d7836 */ /* 0x000fe20000000000 */
[----:B----4-:R-:W-:Y:S01]  /*25ef0*/  ISETP.LT.AND P0, PT, R3, UR5, !P6 ;  /* 0x0000000503007c0c */ /* 0x010fe2000f701270 */
[----:B------:R-:W-:Y:S01]  /*25f00*/  ULDC UR5, c[0x0][0x22c] ;  /* 0x00008b0000057ab9 */ /* 0x000fe20000000800 */
[----:B------:R-:W4:Y:S01]  /*25f10*/  LDL.LU R3, [R1+0xf98] ;  /* 0x000f980001037983 */ /* 0x000f220000300800 */
[----:B------:R-:W-:-:S02]  /*25f20*/  LOP3.LUT R5, R5, 0xffffbfff, RZ, 0xc0, !PT ;  /* 0xffffbfff05057812 */ /* 0x000fc400078ec0ff */
[----:B------:R-:W-:Y:S01]  /*25f30*/  ISETP.LT.AND P1, PT, R244, UR33, !P6 ;  /* 0x00000021f4007c0c */ /* 0x000fe2000f721270 */
[----:B------:R-:W-:-:S07]  /*25f40*/  ULDC UR33, c[0x0][0x22c] ;  /* 0x00008b0000217ab9 */ /* 0x000fce0000000800 */
[----:B------:R-:W-:Y:S02]  /*25f50*/  @P0 LOP3.LUT R5, R5, 0x4000, RZ, 0xfc, !PT ;  /* 0x0000400005050812 */ /* 0x000fe400078efcff */
[----:B---3--:R-:W-:Y:S01]  /*25f60*/  ISETP.LT.AND P0, PT, R242, UR61, !P6 ;  /* 0x0000003df2007c0c */ /* 0x008fe2000f701270 */
[----:B------:R-:W-:Y:S01]  /*25f70*/  ULDC UR61, c[0x0][0x22c] ;  /* 0x00008b00003d7ab9 */ /* 0x000fe20000000800 */
[----:B------:R-:W-:Y:S01]  /*25f80*/  LOP3.LUT R5, R5, 0xffffdfff, RZ, 0xc0, !PT ;  /* 0xffffdfff05057812 */ /* 0x000fe200078ec0ff */
[----:B------:R-:W3:Y:S10]  /*25f90*/  LDL.LU R242, [R1+0xf94] ;  /* 0x000f940001f27983 */ /* 0x000ef40000300800 */
[----:B------:R-:W-:-:S02]  /*25fa0*/  @P0 LOP3.LUT R5, R5, 0x2000, RZ, 0xfc, !PT ;  /* 0x0000200005050812 */ /* 0x000fc400078efcff */
[----:B------:R-:W-:Y:S01]  /*25fb0*/  ISETP.LT.AND P0, PT, R245, UR5, !P6 ;  /* 0x00000005f5007c0c */ /* 0x000fe2000f701270 */
[----:B------:R-:W-:Y:S01]  /*25fc0*/  ULDC UR5, c[0x0][0x22c] ;  /* 0x00008b0000057ab9 */ /* 0x000fe20000000800 */
[----:B--2---:R-:W-:Y:S01]  /*25fd0*/  ISETP.LT.AND P2, PT, R243, UR32, !P6 ;  /* 0x00000020f3007c0c */ /* 0x004fe2000f741270 */
[----:B------:R-:W-:Y:S01]  /*25fe0*/  ULDC UR32, c[0x0][0x22c] ;  /* 0x00008b0000207ab9 */ /* 0x000fe20000000800 */
[----:B------:R-:W-:Y:S01]  /*25ff0*/  LOP3.LUT R5, R5, 0xffffefff, RZ, 0xc0, !PT ;  /* 0xffffefff05057812 */ /* 0x000fe200078ec0ff */
[C---:B------:R-:W-:Y:S01]  /*26000*/  VIADD R140, R4.reuse, 0x119 ;  /* 0x00000119048c7836 */ /* 0x040fe20000000000 */
[C---:B------:R-:W-:Y:S01]  /*26010*/  ISETP.LT.AND P4, PT, R4.reuse, UR33, !P6 ;  /* 0x0000002104007c0c */ /* 0x040fe2000f781270 */
[----:B------:R-:W-:Y:S01]  /*26020*/  ULDC UR33, c[0x0][0x22c] ;  /* 0x00008b0000217ab9 */ /* 0x000fe20000000800 */
[C---:B------:R-:W-:Y:S01]  /*26030*/  VIADD R138, R4.reuse, 0x11a ;  /* 0x0000011a048a7836 */ /* 0x040fe20000000000 */
[----:B------:R-:W2:Y:S01]  /*26040*/  LDL.LU R243, [R1+0xf90] ;  /* 0x000f900001f37983 */ /* 0x000ea20000300800 */
[----:B------:R-:W-:-:S02]  /*26050*/  VIADD R135, R4, 0x11b ;  /* 0x0000011b04877836 */ /* 0x000fc40000000000 */
[C---:B------:R-:W-:Y:S01]  /*26060*/  VIADD R137, R4.reuse, 0x11c ;  /* 0x0000011c04897836 */ /* 0x040fe20000000000 */
[----:B------:R-:W2:Y:S02]  /*26070*/  LDL.LU R244, [R1+0xf8c] ;  /* 0x000f8c0001f47983 */ /* 0x000ea40000300800 */
[----:B------:R-:W-:Y:S01]  /*26080*/  @P2 LOP3.LUT R5, R5, 0x1000, RZ, 0xfc, !PT ;  /* 0x0000100005052812 */ /* 0x000fe200078efcff */
[C---:B------:R-:W-:Y:S01]  /*26090*/  VIADD R136, R4.reuse, 0x11d ;  /* 0x0000011d04887836 */ /* 0x040fe20000000000 */
[----:B------:R-:W2:Y:S02]  /*260a0*/  LDL.LU R245, [R1+0xf88] ;  /* 0x000f880001f57983 */ /* 0x000ea40000300800 */
[----:B------:R-:W-:Y:S01]  /*260b0*/  LOP3.LUT R5, R5, 0xfffff7ff, RZ, 0xc0, !PT ;  /* 0xfffff7ff05057812 */ /* 0x000fe200078ec0ff */
        /* <DEDUP_REMOVED lines=56> */
[----:B------:R-:W-:Y:S01]  /*26440*/  VIADD R78, R4, 0x156 ;  /* 0x00000156044e7836 */ /* 0x000fe20000000000 */
[----:B----4-:R-:W-:-:S04]  /*26450*/  LOP3.LUT R3, R3, 0xfffffff7, RZ, 0xc0, !PT ;  /* 0xfffffff703037812 */ /* 0x010fc800078ec0ff */
[----:B------:R-:W-:-:S04]  /*26460*/  @P1 LOP3.LUT R3, R3, 0x8, RZ, 0xfc, !PT ;  /* 0x0000000803031812 */ /* 0x000fc800078efcff */
[----:B------:R-:W-:-:S04]  /*26470*/  LOP3.LUT R3, R3, 0xfffffffb, RZ, 0xc0, !PT ;  /* 0xfffffffb03037812 */ /* 0x000fc800078ec0ff */
[----:B------:R-:W-:Y:S02]  /*26480*/  @P0 LOP3.LUT R3, R3, 0x4, RZ, 0xfc, !PT ;  /* 0x0000000403030812 */ /* 0x000fe400078efcff */
[----:B------:R-:W-:Y:S01]  /*26490*/  ISETP.LT.AND P0, PT, R246, UR61, !P6 ;  /* 0x0000003df6007c0c */ /* 0x000fe2000f701270 */
[----:B------:R-:W-:Y:S01]  /*264a0*/  ULDC UR61, c[0x0][0x22c] ;  /* 0x00008b00003d7ab9 */ /* 0x000fe20000000800 */
[----:B------:R-:W-:Y:S01]  /*264b0*/  LOP3.LUT R3, R3, 0xfffffffd, RZ, 0xc0, !PT ;  /* 0xfffffffd03037812 */ /* 0x000fe200078ec0ff */
[C---:B------:R-:W-:Y:S01]  /*264c0*/  VIADD R75, R4.reuse, 0x157 ;  /* 0x00000157044b7836 */ /* 0x040fe20000000000 */
[----:B------:R-:W-:Y:S01]  /*264d0*/  ISETP.LT.AND P1, PT, R247, UR32, !P6 ;  /* 0x00000020f7007c0c */ /* 0x000fe2000f721270 */
[----:B------:R-:W-:Y:S01]  /*264e0*/  ULDC UR32, c[0x0][0x22c] ;  /* 0x00008b0000207ab9 */ /* 0x000fe20000000800 */
[C---:B------:R-:W-:Y:S02]  /*264f0*/  VIADD R77, R4.reuse, 0x158 ;  /* 0x00000158044d7836 */ /* 0x040fe40000000000 */
[----:B------:R-:W-:-:S02]  /*26500*/  VIADD R76, R4, 0x159 ;  /* 0x00000159044c7836 */ /* 0x000fc40000000000 */
[C---:B------:R-:W-:Y:S02]  /*26510*/  VIADD R74, R4.reuse, 0x15a ;  /* 0x0000015a044a7836 */ /* 0x040fe40000000000 */
[C---:B------:R-:W-:Y:S01]  /*26520*/  VIADD R71, R4.reuse, 0x15b ;  /* 0x0000015b04477836 */ /* 0x040fe20000000000 */
[----:B------:R-:W-:Y:S01]  /*26530*/  @P0 LOP3.LUT R3, R3, 0x2, RZ, 0xfc, !PT ;  /* 0x0000000203030812 */ /* 0x000fe200078efcff */
[----:B------:R-:W-:Y:S01]  /*26540*/  VIADD R73, R4, 0x15c ;  /* 0x0000015c04497836 */ /* 0x000fe20000000000 */
[----:B------:R-:W-:Y:S01]  /*26550*/  ISETP.LT.AND P0, PT, R251, UR5, !P6 ;  /* 0x00000005fb007c0c */ /* 0x000fe2000f701270 */
[----:B------:R-:W-:Y:S01]  /*26560*/  ULDC UR5, c[0x0][0x22c] ;  /* 0x00008b0000057ab9 */ /* 0x000fe20000000800 */
[----:B------:R-:W-:Y:S01]  /*26570*/  ISETP.LT.AND P2, PT, R250, UR32, !P6 ;  /* 0x00000020fa007c0c */ /* 0x000fe2000f741270 */
[----:B------:R-:W-:Y:S01]  /*26580*/  ULDC UR32, c[0x0][0x22c] ;  /* 0x00008b0000207ab9 */ /* 0x000fe20000000800 */
[C---:B------:R-:W-:Y:S02]  /*26590*/  VIADD R72, R4.reuse, 0x15d ;  /* 0x0000015d04487836 */ /* 0x040fe40000000000 */
[----:B------:R-:W-:-:S02]  /*265a0*/  VIADD R70, R4, 0x15e ;  /* 0x0000015e04467836 */ /* 0x000fc40000000000 */
[C---:B------:R-:W-:Y:S02]  /*265b0*/  VIADD R67, R4.reuse, 0x15f ;  /* 0x0000015f04437836 */ /* 0x040fe40000000000 */
[C---:B------:R-:W-:Y:S02]  /*265c0*/  VIADD R69, R4.reuse, 0x160 ;  /* 0x0000016004457836 */ /* 0x040fe40000000000 */
[C---:B------:R-:W-:Y:S01]  /*265d0*/  VIADD R68, R4.reuse, 0x161 ;  /* 0x0000016104447836 */ /* 0x040fe20000000000 */
[----:B------:R-:W-:Y:S01]  /*265e0*/  @P0 LOP3.LUT R5, R5, 0x800, RZ, 0xfc, !PT ;  /* 0x0000080005050812 */ /* 0x000fe200078efcff */
[----:B------:R-:W-:Y:S01]  /*265f0*/  VIADD R66, R4, 0x162 ;  /* 0x0000016204427836 */ /* 0x000fe20000000000 */
[----:B------:R-:W-:Y:S01]  /*26600*/  ISETP.LT.AND P0, PT, R240, UR61, !P6 ;  /* 0x0000003df0007c0c */ /* 0x000fe2000f701270 */
[----:B------:R-:W-:Y:S01]  /*26610*/  ULDC UR61, c[0x0][0x22c] ;  /* 0x00008b00003d7ab9 */ /* 0x000fe20000000800 */
[----:B------:R-:W-:Y:S01]  /*26620*/  LOP3.LUT R5, R5, 0xfffffbff, RZ, 0xc0, !PT ;  /* 0xfffffbff05057812 */ /* 0x000fe200078ec0ff */
[C---:B------:R-:W-:Y:S01]  /*26630*/  VIADD R63, R4.reuse, 0x163 ;  /* 0x00000163043f7836 */ /* 0x040fe20000000000 */
[----:B------:R-:W-:Y:S01]  /*26640*/  LOP3.LUT R3, R3, 0xfffffffe, RZ, 0xc0, !PT ;  /* 0xfffffffe03037812 */ /* 0x000fe200078ec0ff */
[----:B------:R-:W-:-:S02]  /*26650*/  VIADD R65, R4, 0x164 ;  /* 0x0000016404417836 */ /* 0x000fc40000000000 */
[C---:B------:R-:W-:Y:S01]  /*26660*/  VIADD R64, R4.reuse, 0x165 ;  /* 0x0000016504407836 */ /* 0x040fe20000000000 */
[----:B------:R-:W-:Y:S01]  /*26670*/  @P1 LOP3.LUT R3, R3, 0x1, RZ, 0xfc, !PT ;  /* 0x0000000103031812 */ /* 0x000fe200078efcff */
[C---:B------:R-:W-:Y:S01]  /*26680*/  VIADD R62, R4.reuse, 0x166 ;  /* 0x00000166043e7836 */ /* 0x040fe20000000000 */
[----:B------:R-:W-:Y:S01]  /*26690*/  ISETP.LT.AND P1, PT, R241, UR33, !P6 ;  /* 0x00000021f1007c0c */ /* 0x000fe2000f721270 */
[----:B------:R-:W-:Y:S01]  /*266a0*/  ULDC UR33, c[0x0][0x22c] ;  /* 0x00008b0000217ab9 */ /* 0x000fe20000000800 */
[C---:B------:R-:W-:Y:S01]  /*266b0*/  VIADD R59, R4.reuse, 0x167 ;  /* 0x00000167043b7836 */ /* 0x040fe20000000000 */
[----:B------:R-:W-:Y:S01]  /*266c0*/  @P0 LOP3.LUT R5, R5, 0x400, RZ, 0xfc, !PT ;  /* 0x0000040005050812 */ /* 0x000fe200078efcff */
[C---:B------:R-:W-:Y:S02]  /*266d0*/  VIADD R61, R4.reuse, 0x168 ;  /* 0x00000168043d7836 */ /* 0x040fe40000000000 */
        /* <DEDUP_REMOVED lines=8> */
[----:B------:R-:W-:Y:S01]  /*26760*/  LOP3.LUT R5, R5, 0xfffffeff, RZ, 0xc0, !PT ;  /* 0xfffffeff05057812 */ /* 0x000fe200078ec0ff */
[C---:B------:R-:W-:Y:S02]  /*26770*/  VIADD R56, R4.reuse, 0x16d ;  /* 0x0000016d04387836 */ /* 0x040fe40000000000 */
[C---:B------:R-:W-:Y:S01]  /*26780*/  VIADD R54, R4.reuse, 0x16e ;  /* 0x0000016e04367836 */ /* 0x040fe20000000000 */
[----:B------:R-:W-:Y:S01]  /*26790*/  @P1 LOP3.LUT R5, R5, 0x100, RZ, 0xfc, !PT ;  /* 0x0000010005051812 */ /* 0x000fe200078efcff */
[----:B------:R-:W-:-:S02]  /*267a0*/  VIADD R51, R4, 0x16f ;  /* 0x0000016f04337836 */ /* 0x000fc40000000000 */
[C---:B------:R-:W-:Y:S01]  /*267b0*/  VIADD R53, R4.reuse, 0x170 ;  /* 0x0000017004357836 */ /* 0x040fe20000000000 */
[----:B------:R-:W-:Y:S01]  /*267c0*/  LOP3.LUT R5, R5, 0xffffff7f, RZ, 0xc0, !PT ;  /* 0xffffff7f05057812 */ /* 0x000fe200078ec0ff */
        /* <DEDUP_REMOVED lines=8> */
[----:B------:R-:W-:Y:S01]  /*26850*/  LOP3.LUT R5, R5, 0xffffffbf, RZ, 0xc0, !PT ;  /* 0xffffffbf05057812 */ /* 0x000fe200078ec0ff */
[C---:B------:R-:W-:Y:S01]  /*26860*/  VIADD R49, R4.reuse, 0x174 ;  /* 0x0000017404317836 */ /* 0x040fe20000000000 */
[----:B------:R-:W-:Y:S01]  /*26870*/  ISETP.LT.AND P1, PT, R237, UR33, !P6 ;  /* 0x00000021ed007c0c */ /* 0x000fe2000f721270 */
[C---:B------:R-:W-:Y:S01]  /*26880*/  VIADD R48, R4.reuse, 0x175 ;  /* 0x0000017504307836 */ /* 0x040fe20000000000 */
[----:B------:R-:W-:Y:S01]  /*26890*/  ULDC UR33, c[0x0][0x22c] ;  /* 0x00008b0000217ab9 */ /* 0x000fe20000000800 */
[----:B------:R-:W-:-:S02]  /*268a0*/  VIADD R46, R4, 0x176 ;  /* 0x00000176042e7836 */ /* 0x000fc40000000000 */
[C---:B------:R-:W-:Y:S02]  /*268b0*/  VIADD R43, R4.reuse, 0x177 ;  /* 0x00000177042b7836 */ /* 0x040fe40000000000 */
[C---:B------:R-:W-:Y:S01]  /*268c0*/  VIADD R45, R4.reuse, 0x178 ;  /* 0x00000178042d7836 */ /* 0x040fe20000000000 */
[----:B------:R-:W-:Y:S01]  /*268d0*/  @P0 LOP3.LUT R5, R5, 0x40, RZ, 0xfc, !PT ;  /* 0x0000004005050812 */ /* 0x000fe200078efcff */
[C---:B------:R-:W-:Y:S02]  /*268e0*/  VIADD R44, R4.reuse, 0x179 ;  /* 0x00000179042c7836 */ /* 0x040fe40000000000 */
[C---:B------:R-:W-:Y:S01]  /*268f0*/  VIADD R42, R4.reuse, 0x17a ;  /* 0x0000017a042a7836 */ /* 0x040fe20000000000 */
[----:B------:R-:W-:Y:S01]  /*26900*/  LOP3.LUT R5, R5, 0xffffffdf, RZ, 0xc0, !PT ;  /* 0xffffffdf05057812 */ /* 0x000fe200078ec0ff */
[C---:B------:R-:W-:Y:S02]  /*26910*/  VIADD R39, R4.reuse, 0x17b ;  /* 0x0000017b04277836 */ /* 0x040fe40000000000 */
[C---:B------:R-:W-:Y:S01]  /*26920*/  VIADD R41, R4.reuse, 0x17c ;  /* 0x0000017c04297836 */ /* 0x040fe20000000000 */
[----:B------:R-:W-:Y:S01]  /*26930*/  @P2 LOP3.LUT R5, R5, 0x20, RZ, 0xfc, !PT ;  /* 0x0000002005052812 */ /* 0x000fe200078efcff */
[C---:B------:R-:W-:Y:S01]  /*26940*/  VIADD R40, R4.reuse, 0x17d ;  /* 0x0000017d04287836 */ /* 0x040fe20000000000 */
[----:B------:R-:W-:Y:S01]  /*26950*/  ISETP.LT.AND P0, PT, R235, UR5, !P6 ;  /* 0x00000005eb007c0c */ /* 0x000fe2000f701270 */
[----:B------:R-:W-:Y:S01]  /*26960*/  ULDC UR5, c[0x0][0x22c] ;  /* 0x00008b0000057ab9 */ /* 0x000fe20000000800 */
[----:B------:R-:W-:Y:S01]  /*26970*/  LOP3.LUT R5, R5, 0xffffffef, RZ, 0xc0, !PT ;  /* 0xffffffef05057812 */ /* 0x000fe200078ec0ff */
[----:B------:R-:W-:-:S02]  /*26980*/  VIADD R38, R4, 0x17e ;  /* 0x0000017e04267836 */ /* 0x000fc40000000000 */
        /* <DEDUP_REMOVED lines=8> */
[----:B------:R-:W-:Y:S01]  /*26a10*/  VIADD R33, R4, 0x184 ;  /* 0x0000018404217836 */ /* 0x000fe20000000000 */
[----:B------:R-:W-:Y:S01]  /*26a20*/  ISETP.LT.AND P0, PT, R232, UR61, !P6 ;  /* 0x0000003de8007c0c */ /* 0x000fe2000f701270 */
[C---:B------:R-:W-:Y:S01]  /*26a30*/  VIADD R32, R4.reuse, 0x185 ;  /* 0x0000018504207836 */ /* 0x040fe20000000000 */
[----:B------:R-:W-:Y:S01]  /*26a40*/  LOP3.LUT R5, R5, 0xfffffffb, RZ, 0xc0, !PT ;  /* 0xfffffffb05057812 */ /* 0x000fe200078ec0ff */
[----:B------:R-:W-:Y:S01]  /*26a50*/  VIADD R30, R4, 0x186 ;  /* 0x00000186041e7836 */ /* 0x000fe20000000000 */
[----:B------:R-:W-:Y:S01]  /*26a60*/  ISETP.LT.AND P2, PT, R234, UR32, !P6 ;  /* 0x00000020ea007c0c */ /* 0x000fe2000f741270 */
[C---:B------:R-:W-:Y:S01]  /*26a70*/  VIADD R27, R4.reuse, 0x187 ;  /* 0x00000187041b7836 */ /* 0x040fe20000000000 */
[----:B------:R-:W-:Y:S01]  /*26a80*/  ULDC UR61, c[0x0][0x22c] ;  /* 0x00008b00003d7ab9 */ /* 0x000fe20000000800 */
[----:B------:R-:W-:-:S02]  /*26a90*/  VIADD R29, R4, 0x188 ;  /* 0x00000188041d7836 */ /* 0x000fc40000000000 */
[C---:B------:R-:W-:Y:S02]  /*26aa0*/  VIADD R28, R4.reuse, 0x189 ;  /* 0x00000189041c7836 */ /* 0x040fe40000000000 */
[C---:B------:R-:W-:Y:S02]  /*26ab0*/  VIADD R26, R4.reuse, 0x18a ;  /* 0x0000018a041a7836 */ /* 0x040fe40000000000 */
[C---:B------:R-:W-:Y:S01]  /*26ac0*/  VIADD R24, R4.reuse, 0x18b ;  /* 0x0000018b04187836 */ /* 0x040fe20000000000 */
[----:B------:R-:W-:Y:S01]  /*26ad0*/  @P0 LOP3.LUT R5, R5, 0x4, RZ, 0xfc, !PT ;  /* 0x0000000405050812 */ /* 0x000fe200078efcff */
[C---:B------:R-:W-:Y:S01]  /*26ae0*/  VIADD R25, R4.reuse, 0x18c ;  /* 0x0000018c04197836 */ /* 0x040fe20000000000 */
[----:B------:R-:W-:Y:S01]  /*26af0*/  ISETP.LT.AND P0, PT, R231, UR5, !P6 ;  /* 0x00000005e7007c0c */ /* 0x000fe2000f701270 */
[C---:B------:R-:W-:Y:S02]  /*26b00*/  VIADD R23, R4.reuse, 0x18d ;  /* 0x0000018d04177836 */ /* 0x040fe40000000000 */
[----:B------:R-:W-:-:S02]  /*26b10*/  VIADD R18, R4, 0x192 ;  /* 0x0000019204127836 */ /* 0x000fc40000000000 */
[C---:B------:R-:W-:Y:S02]  /*26b20*/  VIADD R248, R4.reuse, 0x19d ;  /* 0x0000019d04f87836 */ /* 0x040fe40000000000 */
[C---:B------:R-:W-:Y:S02]  /*26b30*/  VIADD R249, R4.reuse, 0x1bd ;  /* 0x000001bd04f97836 */ /* 0x040fe40000000000 */
[C---:B------:R-:W-:Y:S02]  /*26b40*/  VIADD R16, R4.reuse, 0x1f5 ;  /* 0x000001f504107836 */ /* 0x040fe40000000000 */
[C---:B------:R-:W-:Y:S02]  /*26b50*/  VIADD R17, R4.reuse, 0x1f6 ;  /* 0x000001f604117836 */ /* 0x040fe40000000000 */
[C---:B0-----:R-:W-:Y:S02]  /*26b60*/  VIADD R0, R4.reuse, 0x1f7 ;  /* 0x000001f704007836 */ /* 0x041fe40000000000 */
[----:B------:R-:W-:-:S02]  /*26b70*/  VIADD R10, R4, 0x1f8 ;  /* 0x000001f8040a7836 */ /* 0x000fc40000000000 */
[C---:B------:R-:W-:Y:S02]  /*26b80*/  VIADD R14, R4.reuse, 0x1f9 ;  /* 0x000001f9040e7836 */ /* 0x040fe40000000000 */
[C---:B------:R-:W-:Y:S02]  /*26b90*/  VIADD R15, R4.reuse, 0x1fa ;  /* 0x000001fa040f7836 */ /* 0x040fe40000000000 */
[C---:B------:R-:W-:Y:S02]  /*26ba0*/  VIADD R12, R4.reuse, 0x1fb ;  /* 0x000001fb040c7836 */ /* 0x040fe40000000000 */
[C---:B------:R-:W-:Y:S02]  /*26bb0*/  VIADD R13, R4.reuse, 0x1fc ;  /* 0x000001fc040d7836 */ /* 0x040fe40000000000 */
[C---:B------:R-:W-:Y:S02]  /*26bc0*/  VIADD R11, R4.reuse, 0x1fd ;  /* 0x000001fd040b7836 */ /* 0x040fe40000000000 */
[C---:B------:R-:W-:Y:S01]  /*26bd0*/  VIADD R196, R4.reuse, 0x1fe ;  /* 0x000001fe04c47836 */ /* 0x040fe20000000000 */
[----:B------:R-:W-:Y:S01]  /*26be0*/  LOP3.LUT R4, R4, 0x7fffffff, RZ, 0xc0, !PT ;  /* 0x7fffffff04047812 */ /* 0x000fe200078ec0ff */
[----:B------:R-:W-:Y:S01]  /*26bf0*/  ULDC UR32, c[0x0][0x22c] ;  /* 0x00008b0000207ab9 */ /* 0x000fe20000000800 */
[----:B------:R-:W-:Y:S01]  /*26c00*/  ISETP.LT.AND P1, PT, R233, UR33, !P6 ;  /* 0x00000021e9007c0c */ /* 0x000fe2000f721270 */
[----:B------:R-:W-:Y:S01]  /*26c10*/  ULDC UR33, c[0x0][0x22c] ;  /* 0x00008b0000217ab9 */ /* 0x000fe20000000800 */
[----:B------:R-:W-:Y:S01]  /*26c20*/  @P0 LOP3.LUT R4, R4, 0x80000000, RZ, 0xfc, !PT ;  /* 0x8000000004040812 */ /* 0x000fe200078efcff */
[----:B------:R-:W-:Y:S01]  /*26c30*/  ULDC UR5, c[0x0][0x22c] ;  /* 0x00008b0000057ab9 */ /* 0x000fe20000000800 */
[----:B------:R-:W-:Y:S01]  /*26c40*/  ISETP.LT.AND P0, PT, R228, UR61, !P6 ;  /* 0x0000003de4007c0c */ /* 0x000fe2000f701270 */
[----:B------:R-:W-:Y:S01]  /*26c50*/  ULDC UR61, c[0x0][0x22c] ;  /* 0x00008b00003d7ab9 */ /* 0x000fe20000000800 */
[----:B------:R-:W-:Y:S01]  /*26c60*/  LOP3.LUT R5, R5, 0xfffffffd, RZ, 0xc0, !PT ;  /* 0xfffffffd05057812 */ /* 0x000fe200078ec0ff */
[----:B------:R-:W4:Y:S01]  /*26c70*/  LDL.LU R246, [R1+0xf84] ;  /* 0x000f840001f67983 */ /* 0x000f220000300800 */
[----:B------:R-:W-:-:S02]  /*26c80*/  LOP3.LUT R4, R4, 0xbfffffff, RZ, 0xc0, !PT ;  /* 0xbfffffff04047812 */ /* 0x000fc400078ec0ff */
[----:B------:R-:W-:Y:S01]  /*26c90*/  @P2 LOP3.LUT R5, R5, 0x2, RZ, 0xfc, !PT ;  /* 0x0000000205052812 */ /* 0x000fe200078efcff */
[----:B------:R-:W4:Y:S01]  /*26ca0*/  LDL.LU R247, [R1+0xf80] ;  /* 0x000f800001f77983 */ /* 0x000f220000300800 */
[----:B------:R-:W-:Y:S01]  /*26cb0*/  ISETP.LT.AND P2, PT, R230, UR32, !P6 ;  /* 0x00000020e6007c0c */ /* 0x000fe2000f741270 */
[----:B------:R-:W-:Y:S01]  /*26cc0*/  ULDC UR32, c[0x0][0x22c] ;  /* 0x00008b0000207ab9 */ /* 0x000fe20000000800 */
[----:B------:R-:W-:Y:S01]  /*26cd0*/  LOP3.LUT R5, R5, 0xfffffffe, RZ, 0xc0, !PT ;  /* 0xfffffffe05057812 */ /* 0x000fe200078ec0ff */
[----:B------:R-:W4:Y:S02]  /*26ce0*/  LDL.LU R251, [R1+0x9a4] ;  /* 0x0009a40001fb7983 */ /* 0x000f240000300800 */
[----:B------:R-:W-:Y:S02]  /*26cf0*/  @P0 LOP3.LUT R4, R4, 0x40000000, RZ, 0xfc, !PT ;  /* 0x4000000004040812 */ /* 0x000fe400078efcff */
[----:B------:R-:W-:Y:S01]  /*26d00*/  @P1 LOP3.LUT R5, R5, 0x1, RZ, 0xfc, !PT ;  /* 0x0000000105051812 */ /* 0x000fe200078efcff */
[----:B------:R-:W4:Y:S01]  /*26d10*/  LDL.LU R240, [R1+0x9a8] ;  /* 0x0009a80001f07983 */ /* 0x000f220000300800 */
[----:B------:R-:W-:Y:S01]  /*26d20*/  ISETP.LT.AND P1, PT, R229, UR33, !P6 ;  /* 0x00000021e5007c0c */ /* 0x000fe2000f721270 */
[----:B------:R-:W-:Y:S01]  /*26d30*/  ULDC UR33, c[0x0][0x22c] ;  /* 0x00008b0000217ab9 */ /* 0x000fe20000000800 */
[----:B------:R-:W-:Y:S01]  /*26d40*/  LOP3.LUT R4, R4, 0xdfffffff, RZ, 0xc0, !PT ;  /* 0xdfffffff04047812 */ /* 0x000fe200078ec0ff */
[----:B------:R-:W4:Y:S03]  /*26d50*/  LDL.LU R241, [R1+0x4d4] ;  /* 0x0004d40001f17983 */ /* 0x000f260000300800 */
[----:B------:R-:W-:-:S02]  /*26d60*/  @P2 LOP3.LUT R4, R4, 0x20000000, RZ, 0xfc, !PT ;  /* 0x2000000004042812 */ /* 0x000fc400078efcff */
[----:B------:R-:W-:Y:S01]  /*26d70*/  ISETP.LT.AND P0, PT, R227, UR5, !P6 ;  /* 0x00000005e3007c0c */ /* 0x000fe2000f701270 */
[----:B------:R-:W-:Y:S01]  /*26d80*/  ULDC UR5, c[0x0][0x22c] ;  /* 0x00008b0000057ab9 */ /* 0x000fe20000000800 */
[----:B------:R-:W-:-:S04]  /*26d90*/  LOP3.LUT R4, R4, 0xefffffff, RZ, 0xc0, !PT ;  /* 0xefffffff04047812 */ /* 0x000fc800078ec0ff */
[----:B------:R-:W-:-:S04]  /*26da0*/  @P1 LOP3.LUT R4, R4, 0x10000000, RZ, 0xfc, !PT ;  /* 0x1000000004041812 */ /* 0x000fc800078efcff */
[----:B------:R-:W-:-:S04]  /*26db0*/  LOP3.LUT R4, R4, 0xf7ffffff, RZ, 0xc0, !PT ;  /* 0xf7ffffff04047812 */ /* 0x000fc800078ec0ff */
[----:B------:R-:W-:Y:S02]  /*26dc0*/  @P0 LOP3.LUT R4, R4, 0x8000000, RZ, 0xfc, !PT ;  /* 0x0800000004040812 */ /* 0x000fe400078efcff */
[----:B------:R-:W-:Y:S01]  /*26dd0*/  ISETP.LT.AND P0, PT, R224, UR61, !P6 ;  /* 0x0000003de0007c0c */ /* 0x000fe2000f701270 */
[----:B------:R-:W-:Y:S01]  /*26de0*/  ULDC UR61, c[0x0][0x22c] ;  /* 0x00008b00003d7ab9 */ /* 0x000fe20000000800 */
[----:B------:R-:W-:Y:S01]  /*26df0*/  ISETP.LT.AND P2, PT, R226, UR32, !P6 ;  /* 0x00000020e2007c0c */ /* 0x000fe2000f741270 */
[----:B------:R-:W-:Y:S01]  /*26e00*/  ULDC UR32, c[0x0][0x22c] ;  /* 0x00008b0000207ab9 */ /* 0x000fe20000000800 */
[----:B------:R-:W-:Y:S02]  /*26e10*/  LOP3.LUT R4, R4, 0xfbffffff, RZ, 0xc0, !PT ;  /* 0xfbffffff04047812 */ /* 0x000fe400078ec0ff */
[----:B------:R-:W-:Y:S01]  /*26e20*/  ISETP.LT.AND P1, PT, R225, UR33, !P6 ;  /* 0x00000021e1007c0c */ /* 0x000fe2000f721270 */
[----:B------:R-:W-:-:S06]  /*26e30*/  ULDC UR33, c[0x0][0x22c] ;  /* 0x00008b0000217ab9 */ /* 0x000fcc0000000800 */
[----:B------:R-:W-:-:S04]  /*26e40*/  @P0 LOP3.LUT R4, R4, 0x4000000, RZ, 0xfc, !PT ;  /* 0x0400000004040812 */ /* 0x000fc800078efcff */
[----:B------:R-:W-:-:S04]  /*26e50*/  LOP3.LUT R4, R4, 0xfdffffff, RZ, 0xc0, !PT ;  /* 0xfdffffff04047812 */ /* 0x000fc800078ec0ff */
[----:B------:R-:W-:Y:S02]  /*26e60*/  @P2 LOP3.LUT R4, R4, 0x2000000, RZ, 0xfc, !PT ;  /* 0x0200000004042812 */ /* 0x000fe400078efcff */
        /* <DEDUP_REMOVED lines=88> */
[----:B------:R-:W-:Y:S02]  /*273f0*/  LOP3.LUT R4, R4, 0xfffffffb, RZ, 0xc0, !PT ;  /* 0xfffffffb04047812 */ /* 0x000fe400078ec0ff */
[----:B------:R-:W-:Y:S01]  /*27400*/  ISETP.LT.AND P2, PT, R202, UR32, !P6 ;  /* 0x00000020ca007c0c */ /* 0x000fe2000f741270 */
[----:B------:R-:W-:-:S08]  /*27410*/  ULDC UR32, c[0x0][0x22c] ;  /* 0x00008b0000207ab9 */ /* 0x000fd00000000800 */
[----:B------:R-:W-:Y:S02]  /*27420*/  @P0 LOP3.LUT R4, R4, 0x4, RZ, 0xfc, !PT ;  /* 0x0000000404040812 */ /* 0x000fe400078efcff */
[----:B------:R-:W-:Y:S01]  /*27430*/  ISETP.LT.AND P0, PT, R199, UR5, !P6 ;  /* 0x00000005c7007c0c */ /* 0x000fe2000f701270 */
[----:B------:R-:W-:Y:S01]  /*27440*/  ULDC UR5, c[0x0][0x22c] ;  /* 0x00008b0000057ab9 */ /* 0x000fe20000000800 */
[----:B---3--:R-:W-:Y:S02]  /*27450*/  LOP3.LUT R242, R242, 0x7fffffff, RZ, 0xc0, !PT ;  /* 0x7ffffffff2f27812 */ /* 0x008fe400078ec0ff */
[----:B------:R-:W-:Y:S01]  /*27460*/  ISETP.LT.AND P1, PT, R201, UR33, !P6 ;  /* 0x00000021c9007c0c */ /* 0x000fe2000f721270 */
[----:B------:R-:W-:Y:S01]  /*27470*/  ULDC UR33, c[0x0][0x22c] ;  /* 0x00008b0000217ab9 */ /* 0x000fe20000000800 */
[----:B------:R-:W-:-:S07]  /*27480*/  LOP3.LUT R4, R4, 0xfffffffd, RZ, 0xc0, !PT ;  /* 0xfffffffd04047812 */ /* 0x000fce00078ec0ff */
[----:B------:R-:W-:Y:S02]  /*27490*/  @P0 LOP3.LUT R242, R242, 0x80000000, RZ, 0xfc, !PT ;  /* 0x80000000f2f20812 */ /* 0x000fe400078efcff */
[----:B------:R-:W-:Y:S01]  /*274a0*/  ISETP.LT.AND P0, PT, R195, UR61, !P6 ;  /* 0x0000003dc3007c0c */ /* 0x000fe2000f701270 */
[----:B------:R-:W-:Y:S01]  /*274b0*/  ULDC UR61, c[0x0][0x22c] ;  /* 0x00008b00003d7ab9 */ /* 0x000fe20000000800 */
[----:B------:R-:W-:Y:S02]  /*274c0*/  @P2 LOP3.LUT R4, R4, 0x2, RZ, 0xfc, !PT ;  /* 0x0000000204042812 */ /* 0x000fe400078efcff */
[----:B------:R-:W-:Y:S01]  /*274d0*/  ISETP.LT.AND P2, PT, R198, UR32, !P6 ;  /* 0x00000020c6007c0c */ /* 0x000fe2000f741270 */
[----:B------:R-:W-:Y:S01]  /*274e0*/  ULDC UR32, c[0x0][0x22c] ;  /* 0x00008b0000207ab9 */ /* 0x000fe20000000800 */
[----:B------:R-:W-:Y:S02]  /*274f0*/  LOP3.LUT R242, R242, 0xbfffffff, RZ, 0xc0, !PT ;  /* 0xbffffffff2f27812 */ /* 0x000fe400078ec0ff */
[----:B------:R-:W-:-:S05]  /*27500*/  LOP3.LUT R4, R4, 0xfffffffe, RZ, 0xc0, !PT ;  /* 0xfffffffe04047812 */ /* 0x000fca00078ec0ff */
[----:B------:R-:W-:Y:S02]  /*27510*/  @P0 LOP3.LUT R242, R242, 0x40000000, RZ, 0xfc, !PT ;  /* 0x40000000f2f20812 */ /* 0x000fe400078efcff */
[----:B------:R-:W-:Y:S02]  /*27520*/  @P1 LOP3.LUT R4, R4, 0x1, RZ, 0xfc, !PT ;  /* 0x0000000104041812 */ /* 0x000fe400078efcff */
[----:B------:R-:W-:Y:S01]  /*27530*/  ISETP.LT.AND P1, PT, R197, UR33, !P6 ;  /* 0x00000021c5007c0c */ /* 0x000fe2000f721270 */
[----:B------:R-:W-:Y:S01]  /*27540*/  ULDC UR33, c[0x0][0x22c] ;  /* 0x00008b0000217ab9 */ /* 0x000fe20000000800 */
        /* <DEDUP_REMOVED lines=112> */
[----:B--2---:R-:W-:Y:S02]  /*27c50*/  LOP3.LUT R243, R243, 0x7fffffff, RZ, 0xc0, !PT ;  /* 0x7ffffffff3f37812 */ /* 0x004fe400078ec0ff */
        /* <DEDUP_REMOVED lines=27> */
[----:B------:R-:W-:Y:S01]  /*27e10*/  LOP3.LUT R243, R243, 0xfbffffff, RZ, 0xc0, !PT ;  /* 0xfbfffffff3f37812 */ /* 0x000fe200078ec0ff */
[----:B------:R-:W-:Y:S01]  /*27e20*/  BAR.SYNC.DEFER_BLOCKING 0x0 ;  /* 0x0000000000007b1d */ /* 0x000fe20000010000 */
[----:B------:R-:W-:-:S05]  /*27e30*/  ISETP.LT.AND P1, PT, R160, UR33, !P6 ;  /* 0x00000021a0007c0c */ /* 0x000fca000f721270 */
[----:B------:R-:W-:Y:S02]  /*27e40*/  ULDC UR33, c[0x0][0x22c] ;  /* 0x00008b0000217ab9 */ /* 0x000fe40000000800 */
        /* <DEDUP_REMOVED lines=97> */
[----:B------:R-:W-:Y:S02]  /*28460*/  LOP3.LUT R244, R244, 0x7fffffff, RZ, 0xc0, !PT ;  /* 0x7ffffffff4f47812 */ /* 0x000fe400078ec0ff */
        /* <DEDUP_REMOVED lines=255> */
[----:B----4-:R-:W-:Y:S02]  /*29460*/  LOP3.LUT R246, R246, 0x7fffffff, RZ, 0xc0, !PT ;  /* 0x7ffffffff6f67812 */ /* 0x010fe400078ec0ff */
        /* <DEDUP_REMOVED lines=183> */
[----:B------:R-:W-:Y:S02]  /*29fe0*/  ISETP.LT.AND P0, PT, R24, UR61, !P6 ;  /* 0x0000003d18007c0c */ /* 0x000fe4000f701270 */
[----:B------:R-:W-:Y:S02]  /*29ff0*/  R2UR UR61, R22 ;  /* 0x00000000163d72ca */ /* 0x000fe400000e0000 */
[----:B------:R-:W2:Y:S01]  /*2a000*/  LDL.LU R22, [R1+0xf7c] ;  /* 0x000f7c0001167983 */ /* 0x000ea20000300800 */
[----:B------:R-:W-:Y:S02]  /*2a010*/  ISETP.LT.AND P1, PT, R25, UR32, !P6 ;  /* 0x0000002019007c0c */ /* 0x000fe4000f721270 */
[----:B------:R-:W-:Y:S02]  /*2a020*/  R2UR UR32, R21 ;  /* 0x00000000152072ca */ /* 0x000fe400000e0000 */
[----:B------:R-:W3:Y:S01]  /*2a030*/  LDL.LU R21, [R1+0xf78] ;  /* 0x000f780001157983 */ /* 0x000ee20000300800 */
[----:B------:R-:W-:-:S04]  /*2a040*/  LOP3.LUT R247, R247, 0xfffbffff, RZ, 0xc0, !PT ;  /* 0xfffbfffff7f77812 */ /* 0x000fc800078ec0ff */
[----:B------:R-:W-:Y:S02]  /*2a050*/  @P0 LOP3.LUT R247, R247, 0x40000, RZ, 0xfc, !PT ;  /* 0x00040000f7f70812 */ /* 0x000fe400078efcff */
[----:B------:R-:W-:Y:S02]  /*2a060*/  ISETP.LT.AND P0, PT, R23, UR33, !P6 ;  /* 0x0000002117007c0c */ /* 0x000fe4000f701270 */
[----:B------:R-:W-:Y:S02]  /*2a070*/  R2UR UR33, R20 ;  /* 0x00000000142172ca */ /* 0x000fe400000e0000 */
[----:B------:R-:W4:Y:S01]  /*2a080*/  LDL.LU R20, [R1+0xf74] ;  /* 0x000f740001147983 */ /* 0x000f220000300800 */
[----:B------:R-:W-:-:S03]  /*2a090*/  LOP3.LUT R247, R247, 0xfffdffff, RZ, 0xc0, !PT ;  /* 0xfffdfffff7f77812 */ /* 0x000fc600078ec0ff */
[----:B------:R-:W4:Y:S01]  /*2a0a0*/  LDL.LU R236, [R1] ;  /* 0x0000000001ec7983 */ /* 0x000f220000300800 */
[----:B------:R-:W-:Y:S02]  /*2a0b0*/  @P1 LOP3.LUT R247, R247, 0x20000, RZ, 0xfc, !PT ;  /* 0x00020000f7f71812 */ /* 0x000fe400078efcff */
[----:B--2---:R-:W-:Y:S02]  /*2a0c0*/  ISETP.LT.AND P1, PT, R22, UR5, !P6 ;  /* 0x0000000516007c0c */ /* 0x004fe4000f721270 */
[----:B------:R-:W-:Y:S02]  /*2a0d0*/  R2UR UR5, R19 ;  /* 0x00000000130572ca */ /* 0x000fe400000e0000 */
[----:B------:R-:W2:Y:S01]  /*2a0e0*/  LDL.LU R19, [R1+0xf70] ;  /* 0x000f700001137983 */ /* 0x000ea20000300800 */
[----:B------:R-:W-:-:S03]  /*2a0f0*/  LOP3.LUT R247, R247, 0xfffeffff, RZ, 0xc0, !PT ;  /* 0xfffefffff7f77812 */ /* 0x000fc600078ec0ff */
[----:B------:R-:W2:Y:S01]  /*2a100*/  LDL.LU R239, [R1+0x4] ;  /* 0x0000040001ef7983 */ /* 0x000ea20000300800 */
[----:B------:R-:W-:-:S03]  /*2a110*/  @P0 LOP3.LUT R247, R247, 0x10000, RZ, 0xfc, !PT ;  /* 0x00010000f7f70812 */ /* 0x000fc600078efcff */
[----:B------:R-:W2:Y:S01]  /*2a120*/  LDL.LU R237, [R1+0x8] ;  /* 0x0000080001ed7983 */ /* 0x000ea20000300800 */
[----:B------:R-:W-:Y:S02]  /*2a130*/  LOP3.LUT R247, R247, 0xffff7fff, RZ, 0xc0, !PT ;  /* 0xffff7ffff7f77812 */ /* 0x000fe400078ec0ff */
[----:B---3--:R-:W-:Y:S02]  /*2a140*/  ISETP.LT.AND P0, PT, R21, UR5, !P6 ;  /* 0x0000000515007c0c */ /* 0x008fe4000f701270 */
[----:B------:R-:W-:Y:S02]  /*2a150*/  @P1 LOP3.LUT R247, R247, 0x8000, RZ, 0xfc, !PT ;  /* 0x00008000f7f71812 */ /* 0x000fe400078efcff */
[----:B------:R-:W-:Y:S02]  /*2a160*/  R2UR UR5, R241 ;  /* 0x00000000f10572ca */ /* 0x000fe400000e0000 */
[----:B------:R-:W3:Y:S01]  /*2a170*/  LDL.LU R241, [R1+0xc] ;  /* 0x00000c0001f17983 */ /* 0x000ee20000300800 */
[----:B----4-:R-:W-:-:S02]  /*2a180*/  ISETP.LT.AND P1, PT, R20, UR33, !P6 ;  /* 0x0000002114007c0c */ /* 0x010fc4000f721270 */
[----:B------:R-:W-:Y:S02]  /*2a190*/  LOP3.LUT R247, R247, 0xffffbfff, RZ, 0xc0, !PT ;  /* 0xffffbffff7f77812 */ /* 0x000fe400078ec0ff */
[----:B------:R-:W-:Y:S02]  /*2a1a0*/  R2UR UR33, R240 ;  /* 0x00000000f02172ca */ /* 0x000fe400000e0000 */
[----:B------:R-:W-:Y:S01]  /*2a1b0*/  @P0 LOP3.LUT R247, R247, 0x4000, RZ, 0xfc, !PT ;  /* 0x00004000f7f70812 */ /* 0x000fe200078efcff */
[----:B------:R-:W4:Y:S03]  /*2a1c0*/  LDL.LU R240, [R1+0x10] ;  /* 0x0000100001f07983 */ /* 0x000f260000300800 */
[----:B------:R-:W-:-:S04]  /*2a1d0*/  LOP3.LUT R247, R247, 0xffffdfff, RZ, 0xc0, !PT ;  /* 0xffffdffff7f77812 */ /* 0x000fc800078ec0ff */
[----:B------:R-:W-:Y:S02]  /*2a1e0*/  @P1 LOP3.LUT R247, R247, 0x2000, RZ, 0xfc, !PT ;  /* 0x00002000f7f71812 */ /* 0x000fe400078efcff */
[----:B------:R-:W-:Y:S01]  /*2a1f0*/  ISETP.LT.AND P1, PT, R18, UR61, !P6 ;  /* 0x0000003d12007c0c */ /* 0x000fe2000f721270 */
[----:B------:R-:W-:Y:S01]  /*2a200*/  ULDC UR61, c[0x0][0x22c] ;  /* 0x00008b00003d7ab9 */ /* 0x000fe20000000800 */
[----:B------:R-:W-:Y:S02]  /*2a210*/  LOP3.LUT R247, R247, 0xffffefff, RZ, 0xc0, !PT ;  /* 0xffffeffff7f77812 */ /* 0x000fe400078ec0ff */
[----:B--2---:R-:W-:Y:S02]  /*2a220*/  ISETP.LT.AND P0, PT, R19, UR32, !P6 ;  /* 0x0000002013007c0c */ /* 0x004fe4000f701270 */
[----:B------:R-:W-:Y:S02]  /*2a230*/  R2UR UR32, R251 ;  /* 0x00000000fb2072ca */ /* 0x000fe400000e0000 */
[----:B------:R-:W2:Y:S04]  /*2a240*/  LDL.LU R251, [R1+0x14] ;  /* 0x0000140001fb7983 */ /* 0x000ea80000300800 */
[----:B------:R-:W2:Y:S05]  /*2a250*/  LDL.LU R238, [R1+0x18] ;  /* 0x0000180001ee7983 */ /* 0x000eaa0000300800 */
[----:B------:R-:W-:-:S04]  /*2a260*/  @P0 LOP3.LUT R247, R247, 0x1000, RZ, 0xfc, !PT ;  /* 0x00001000f7f70812 */ /* 0x000fc800078efcff */
[----:B------:R-:W-:-:S04]  /*2a270*/  LOP3.LUT R247, R247, 0xfffff7ff, RZ, 0xc0, !PT ;  /* 0xfffff7fff7f77812 */ /* 0x000fc800078ec0ff */
[----:B------:R-:W-:Y:S02]  /*2a280*/  @P1 LOP3.LUT R247, R247, 0x800, RZ, 0xfc, !PT ;  /* 0x00000800f7f71812 */ /* 0x000fe400078efcff */
[----:B------:R-:W-:Y:S01]  /*2a290*/  ISETP.LT.AND P1, PT, R236, UR59, !P6 ;  /* 0x0000003bec007c0c */ /* 0x000fe2000f721270 */
[----:B------:R-:W-:Y:S01]  /*2a2a0*/  ULDC UR59, c[0x0][0x22c] ;  /* 0x00008b00003b7ab9 */ /* 0x000fe20000000800 */
[----:B------:R-:W2:Y:S01]  /*2a2b0*/  LDL.LU R236, [R1+0x1c] ;  /* 0x00001c0001ec7983 */ /* 0x000ea20000300800 */
[----:B------:R-:W-:Y:S01]  /*2a2c0*/  ISETP.LT.AND P0, PT, R252, UR60, !P6 ;  /* 0x0000003cfc007c0c */ /* 0x000fe2000f701270 */
[----:B------:R-:W-:Y:S01]  /*2a2d0*/  ULDC UR60, c[0x0][0x22c] ;  /* 0x00008b00003c7ab9 */ /* 0x000fe20000000800 */
[----:B------:R-:W-:-:S11]  /*2a2e0*/  LOP3.LUT R247, R247, 0xfffffbff, RZ, 0xc0, !PT ;  /* 0xfffffbfff7f77812 */ /* 0x000fd600078ec0ff */
[----:B------:R-:W-:Y:S02]  /*2a2f0*/  @P0 LOP3.LUT R247, R247, 0x400, RZ, 0xfc, !PT ;  /* 0x00000400f7f70812 */ /* 0x000fe400078efcff */
[----:B------:R-:W-:Y:S01]  /*2a300*/  ISETP.LT.AND P0, PT, R239, UR58, !P6 ;  /* 0x0000003aef007c0c */ /* 0x000fe2000f701270 */
[----:B------:R-:W-:Y:S01]  /*2a310*/  ULDC UR58, c[0x0][0x22c] ;  /* 0x00008b00003a7ab9 */ /* 0x000fe20000000800 */
[----:B------:R-:W-:Y:S01]  /*2a320*/  LOP3.LUT R247, R247, 0xfffffdff, RZ, 0xc0, !PT ;  /* 0xfffffdfff7f77812 */ /* 0x000fe200078ec0ff */
[----:B------:R-:W2:Y:S03]  /*2a330*/  LDL.LU R239, [R1+0x20] ;  /* 0x0000200001ef7983 */ /* 0x000ea60000300800 */
[----:B------:R-:W-:Y:S02]  /*2a340*/  @P1 LOP3.LUT R247, R247, 0x200, RZ, 0xfc, !PT ;  /* 0x00000200f7f71812 */ /* 0x000fe400078efcff */
[----:B------:R-:W-:Y:S01]  /*2a350*/  ISETP.LT.AND P1, PT, R237, UR57, !P6 ;  /* 0x00000039ed007c0c */ /* 0x000fe2000f721270 */
[----:B------:R-:W-:Y:S01]  /*2a360*/  ULDC UR57, c[0x0][0x22c] ;  /* 0x00008b0000397ab9 */ /* 0x000fe20000000800 */
[----:B------:R-:W-:-:S04]  /*2a370*/  LOP3.LUT R247, R247, 0xfffffeff, RZ, 0xc0, !PT ;  /* 0xfffffefff7f77812 */ /* 0x000fc800078ec0ff */
[----:B------:R-:W-:Y:S02]  /*2a380*/  @P0 LOP3.LUT R247, R247, 0x100, RZ, 0xfc, !PT ;  /* 0x00000100f7f70812 */ /* 0x000fe400078efcff */
[----:B---3--:R-:W-:Y:S01]  /*2a390*/  ISETP.LT.AND P0, PT, R241, UR56, !P6 ;  /* 0x00000038f1007c0c */ /* 0x008fe2000f701270 */
[----:B------:R-:W-:Y:S01]  /*2a3a0*/  ULDC UR56, c[0x0][0x22c] ;  /* 0x00008b0000387ab9 */ /* 0x000fe20000000800 */
[----:B------:R-:W-:Y:S01]  /*2a3b0*/  LOP3.LUT R247, R247, 0xffffff7f, RZ, 0xc0, !PT ;  /* 0xffffff7ff7f77812 */ /* 0x000fe200078ec0ff */
[----:B------:R-:W3:Y:S03]  /*2a3c0*/  LDL.LU R241, [R1+0x28] ;  /* 0x0000280001f17983 */ /* 0x000ee60000300800 */
[----:B------:R-:W-:Y:S02]  /*2a3d0*/  @P1 LOP3.LUT R247, R247, 0x80, RZ, 0xfc, !PT ;  /* 0x00000080f7f71812 */ /* 0x000fe400078efcff */
[----:B----4-:R-:W-:Y:S01]  /*2a3e0*/  ISETP.LT.AND P1, PT, R240, UR55, !P6 ;  /* 0x00000037f0007c0c */ /* 0x010fe2000f721270 */
[----:B------:R-:W-:Y:S01]  /*2a3f0*/  ULDC UR55, c[0x0][0x22c] ;  /* 0x00008b0000377ab9 */ /* 0x000fe20000000800 */
[----:B------:R-:W-:Y:S01]  /*2a400*/  LOP3.LUT R247, R247, 0xffffffbf, RZ, 0xc0, !PT ;  /* 0xffffffbff7f77812 */ /* 0x000fe200078ec0ff */
[----:B------:R-:W4:Y:S03]  /*2a410*/  LDL.LU R240, [R1+0x2c] ;  /* 0x00002c0001f07983 */ /* 0x000f260000300800 */
[----:B------:R-:W-:-:S04]  /*2a420*/  @P0 LOP3.LUT R247, R247, 0x40, RZ, 0xfc, !PT ;  /* 0x00000040f7f70812 */ /* 0x000fc800078efcff */
[----:B------:R-:W-:-:S04]  /*2a430*/  LOP3.LUT R247, R247, 0xffffffdf, RZ, 0xc0, !PT ;  /* 0xffffffdff7f77812 */ /* 0x000fc800078ec0ff */
[----:B------:R-:W-:-:S04]  /*2a440*/  @P1 LOP3.LUT R247, R247, 0x20, RZ, 0xfc, !PT ;  /* 0x00000020f7f71812 */ /* 0x000fc800078efcff */
[----:B------:R-:W-:Y:S02]  /*2a450*/  LOP3.LUT R247, R247, 0xffffffef, RZ, 0xc0, !PT ;  /* 0xffffffeff7f77812 */ /* 0x000fe400078ec0ff */
[----:B--2---:R-:W-:Y:S01]  /*2a460*/  ISETP.LT.AND P0, PT, R251, UR54, !P6 ;  /* 0x00000036fb007c0c */ /* 0x004fe2000f701270 */
[----:B------:R-:W-:Y:S01]  /*2a470*/  ULDC UR54, c[0x0][0x22c] ;  /* 0x00008b0000367ab9 */ /* 0x000fe20000000800 */
[----:B------:R-:W2:Y:S01]  /*2a480*/  LDL.LU R251, [R1+0x30] ;  /* 0x0000300001fb7983 */ /* 0x000ea20000300800 */
[----:B------:R-:W-:Y:S01]  /*2a490*/  ISETP.LT.AND P1, PT, R238, UR53, !P6 ;  /* 0x00000035ee007c0c */ /* 0x000fe2000f721270 */
[----:B------:R-:W-:Y:S02]  /*2a4a0*/  ULDC UR53, c[0x0][0x22c] ;  /* 0x00008b0000357ab9 */ /* 0x000fe40000000800 */
[----:B------:R-:W2:Y:S04]  /*2a4b0*/  LDL.LU R237, [R1+0x34] ;  /* 0x0000340001ed7983 */ /* 0x000ea80000300800 */
[----:B------:R-:W2:Y:S03]  /*2a4c0*/  LDL.LU R238, [R1+0x38] ;  /* 0x0000380001ee7983 */ /* 0x000ea60000300800 */
[----:B------:R-:W-:-:S04]  /*2a4d0*/  @P0 LOP3.LUT R247, R247, 0x10, RZ, 0xfc, !PT ;  /* 0x00000010f7f70812 */ /* 0x000fc800078efcff */
[----:B------:R-:W-:Y:S02]  /*2a4e0*/  LOP3.LUT R247, R247, 0xfffffff7, RZ, 0xc0, !PT ;  /* 0xfffffff7f7f77812 */ /* 0x000fe400078ec0ff */
[----:B------:R-:W-:Y:S01]  /*2a4f0*/  ISETP.LT.AND P0, PT, R236, UR52, !P6 ;  /* 0x00000034ec007c0c */ /* 0x000fe2000f701270 */
[----:B------:R-:W-:Y:S01]  /*2a500*/  ULDC UR52, c[0x0][0x22c] ;  /* 0x00008b0000347ab9 */ /* 0x000fe20000000800 */
[----:B------:R-:W-:Y:S01]  /*2a510*/  @P1 LOP3.LUT R247, R247, 0x8, RZ, 0xfc, !PT ;  /* 0x00000008f7f71812 */ /* 0x000fe200078efcff */
[----:B------:R-:W2:Y:S03]  /*2a520*/  LDL.LU R236, [R1+0x3c] ;  /* 0x00003c0001ec7983 */ /* 0x000ea60000300800 */
[----:B------:R-:W-:-:S07]  /*2a530*/  LOP3.LUT R247, R247, 0xfffffffb, RZ, 0xc0, !PT ;  /* 0xfffffffbf7f77812 */ /* 0x000fce00078ec0ff */
[----:B------:R-:W-:Y:S02]  /*2a540*/  @P0 LOP3.LUT R247, R247, 0x4, RZ, 0xfc, !PT ;  /* 0x00000004f7f70812 */ /* 0x000fe400078efcff */
[----:B------:R-:W-:Y:S01]  /*2a550*/  ISETP.LT.AND P0, PT, R248, UR50, !P6 ;  /* 0x00000032f8007c0c */ /* 0x000fe2000f701270 */
[----:B------:R-:W-:Y:S01]  /*2a560*/  ULDC UR50, c[0x0][0x22c] ;  /* 0x00008b0000327ab9 */ /* 0x000fe20000000800 */
[----:B------:R-:W2:Y:S01]  /*2a570*/  LDL.LU R248, [R1+0xf6c] ;  /* 0x000f6c0001f87983 */ /* 0x000ea20000300800 */
[----:B------:R-:W-:Y:S01]  /*2a580*/  ISETP.LT.AND P1, PT, R239, UR51, !P6 ;  /* 0x00000033ef007c0c */ /* 0x000fe2000f721270 */
[----:B------:R-:W-:Y:S02]  /*2a590*/  ULDC UR51, c[0x0][0x22c] ;  /* 0x00008b0000337ab9 */ /* 0x000fe40000000800 */
[----:B------:R-:W2:Y:S01]  /*2a5a0*/  LDL.LU R239, [R1+0x40] ;  /* 0x0000400001ef7983 */ /* 0x000ea20000300800 */
[----:B------:R-:W-:-:S09]  /*2a5b0*/  LOP3.LUT R247, R247, 0xfffffffd, RZ, 0xc0, !PT ;  /* 0xfffffffdf7f77812 */ /* 0x000fd200078ec0ff */
[----:B------:R-:W-:Y:S02]  /*2a5c0*/  @P1 LOP3.LUT R247, R247, 0x2, RZ, 0xfc, !PT ;  /* 0x00000002f7f71812 */ /* 0x000fe400078efcff */
[----:B---3--:R-:W-:Y:S01]  /*2a5d0*/  ISETP.LT.AND P1, PT, R241, UR49, !P6 ;  /* 0x00000031f1007c0c */ /* 0x008fe2000f721270 */
[----:B------:R-:W-:Y:S01]  /*2a5e0*/  ULDC UR49, c[0x0][0x22c] ;  /* 0x00008b0000317ab9 */ /* 0x000fe20000000800 */
[----:B------:R-:W3:Y:S01]  /*2a5f0*/  LDL.LU R241, [R1+0x44] ;  /* 0x0000440001f17983 */ /* 0x000ee20000300800 */
[----:B------:R-:W-:-:S04]  /*2a600*/  LOP3.LUT R247, R247, 0xfffffffe, RZ, 0xc0, !PT ;  /* 0xfffffffef7f77812 */ /* 0x000fc800078ec0ff */
[----:B------:R-:W-:Y:S02]  /*2a610*/  @P0 LOP3.LUT R247, R247, 0x1, RZ, 0xfc, !PT ;  /* 0x00000001f7f70812 */ /* 0x000fe400078efcff */
[----:B----4-:R-:W-:Y:S01]  /*2a620*/  ISETP.LT.AND P0, PT, R240, UR48, !P6 ;  /* 0x00000030f0007c0c */ /* 0x010fe2000f701270 */
[----:B------:R-:W-:Y:S01]  /*2a630*/  ULDC UR48, c[0x0][0x22c] ;  /* 0x00008b0000307ab9 */ /* 0x000fe20000000800 */
[----:B------:R-:W4:Y:S01]  /*2a640*/  LDL.LU R240, [R1+0x48] ;  /* 0x0000480001f07983 */ /* 0x000f220000300800 */
[----:B--2---:R-:W-:-:S04]  /*2a650*/  LOP3.LUT R248, R248, 0x7fffffff, RZ, 0xc0, !PT ;  /* 0x7ffffffff8f87812 */ /* 0x004fc800078ec0ff */
[----:B------:R-:W-:Y:S02]  /*2a660*/  @P1 LOP3.LUT R248, R248, 0x80000000, RZ, 0xfc, !PT ;  /* 0x80000000f8f81812 */ /* 0x000fe400078efcff */
[----:B------:R-:W-:Y:S01]  /*2a670*/  ISETP.LT.AND P1, PT, R251, UR47, !P6 ;  /* 0x0000002ffb007c0c */ /* 0x000fe2000f721270 */
[----:B------:R-:W-:Y:S01]  /*2a680*/  ULDC UR47, c[0x0][0x22c] ;  /* 0x00008b00002f7ab9 */ /* 0x000fe20000000800 */
[----:B------:R-:W2:Y:S01]  /*2a690*/  LDL.LU R251, [R1+0x4c] ;  /* 0x00004c0001fb7983 */ /* 0x000ea20000300800 */
[----:B------:R-:W-:-:S04]  /*2a6a0*/  LOP3.LUT R248, R248, 0xbfffffff, RZ, 0xc0, !PT ;  /* 0xbffffffff8f87812 */ /* 0x000fc800078ec0ff */
        /* <DEDUP_REMOVED lines=29> */
[----:B------:R-:W-:-:S04]  /*2a880*/  LOP3.LUT R248, R248, 0xfeffffff, RZ, 0xc0, !PT ;  /* 0xfefffffff8f87812 */ /* 0x000fc800078ec0ff */
[----:B------:R-:W-:Y:S02]  /*2a890*/  @P0 LOP3.LUT R248, R248, 0x1000000, RZ, 0xfc, !PT ;  /* 0x01000000f8f80812 */ /* 0x000fe400078efcff */
[----:B--2---:R-:W-:Y:S01]  /*2a8a0*/  ISETP.LT.AND P0, PT, R251, UR40, !P6 ;  /* 0x00000028fb007c0c */ /* 0x004fe2000f701270 */
        /* <DEDUP_REMOVED lines=90> */
[----:B------:R-:W-:Y:S01]  /*2ae50*/  LOP3.LUT R248, R248, 0xffffffdf, RZ, 0xc0, !PT ;  /* 0xffffffdff8f87812 */ /* 0x000fe200078ec0ff */
[----:B------:R-:W2:Y:S03]  /*2ae60*/  LDL.LU R239, [R1+0xb0] ;  /* 0x0000b00001ef7983 */ /* 0x000ea60000300800 */
[----:B------:R-:W-:-:S02]  /*2ae70*/  @P1 LOP3.LUT R248, R248, 0x20, RZ, 0xfc, !PT ;  /* 0x00000020f8f81812 */ /* 0x000fc400078efcff */
        /* <DEDUP_REMOVED lines=11> */
[----:B------:R-:W-:Y:S02]  /*2af30*/  @P0 LOP3.LUT R248, R248, 0x4, RZ, 0xfc, !PT ;  /* 0x00000004f8f80812 */ /* 0x000fe400078efcff */
[----:B------:R-:W-:Y:S01]  /*2af40*/  ISETP.LT.AND P0, PT, R249, UR16, !P6 ;  /* 0x00000010f9007c0c */ /* 0x000fe2000f701270 */
[----:B------:R-:W-:Y:S01]  /*2af50*/  ULDC UR16, c[0x0][0x22c] ;  /* 0x00008b0000107ab9 */ /* 0x000fe20000000800 */
[----:B--2---:R-:W-:Y:S01]  /*2af60*/  ISETP.LT.AND P1, PT, R251, UR17, !P6 ;  /* 0x00000011fb007c0c */ /* 0x004fe2000f721270 */
[----:B------:R-:W-:Y:S01]  /*2af70*/  ULDC UR17, c[0x0][0x22c] ;  /* 0x00008b0000117ab9 */ /* 0x000fe20000000800 */
[----:B------:R-:W2:Y:S04]  /*2af80*/  LDL.LU R251, [R1+0xbc] ;  /* 0x0000bc0001fb7983 */ /* 0x000ea80000300800 */
[----:B------:R-:W3:Y:S01]  /*2af90*/  LDL.LU R249, [R1+0xf68] ;  /* 0x000f680001f97983 */ /* 0x000ee20000300800 */
[----:B------:R-:W-:-:S03]  /*2afa0*/  LOP3.LUT R248, R248, 0xfffffffd, RZ, 0xc0, !PT ;  /* 0xfffffffdf8f87812 */ /* 0x000fc600078ec0ff */
        /* <DEDUP_REMOVED lines=8> */
[----:B------:R-:W2:Y:S01]  /*2b030*/  LDL.LU R236, [R1+0xc4] ;  /* 0x0000c40001ec7983 */ /* 0x000ea20000300800 */
[----:B---3--:R-:W-:-:S04]  /*2b040*/  LOP3.LUT R249, R249, 0x7fffffff, RZ, 0xc0, !PT ;  /* 0x7ffffffff9f97812 */ /* 0x008fc800078ec0ff */
[----:B------:R-:W-:Y:S02]  /*2b050*/  @P1 LOP3.LUT R249, R249, 0x80000000, RZ, 0xfc, !PT ;  /* 0x80000000f9f91812 */ /* 0x000fe400078efcff */
[----:B------:R-:W-:Y:S01]  /*2b060*/  ISETP.LT.AND P1, PT, R239, UR13, !P6 ;  /* 0x0000000def007c0c */ /* 0x000fe2000f721270 */
[----:B------:R-:W-:Y:S01]  /*2b070*/  ULDC UR13, c[0x0][0x22c] ;  /* 0x00008b00000d7ab9 */ /* 0x000fe20000000800 */
[----:B------:R-:W3:Y:S01]  /*2b080*/  LDL.LU R239, [R1+0xc8] ;  /* 0x0000c80001ef7983 */ /* 0x000ee20000300800 */
[----:B------:R-:W-:-:S04]  /*2b090*/  LOP3.LUT R249, R249, 0xbfffffff, RZ, 0xc0, !PT ;  /* 0xbffffffff9f97812 */ /* 0x000fc800078ec0ff */
[----:B------:R-:W-:-:S04]  /*2b0a0*/  @P0 LOP3.LUT R249, R249, 0x40000000, RZ, 0xfc, !PT ;  /* 0x40000000f9f90812 */ /* 0x000fc800078efcff */
[----:B------:R-:W-:Y:S02]  /*2b0b0*/  LOP3.LUT R249, R249, 0xdfffffff, RZ, 0xc0, !PT ;  /* 0xdffffffff9f97812 */ /* 0x000fe400078ec0ff */
[----:B------:R-:W-:Y:S01]  /*2b0c0*/  ISETP.LT.AND P0, PT, R241, UR12, !P6 ;  /* 0x0000000cf1007c0c */ /* 0x000fe2000f701270 */
[----:B------:R-:W-:Y:S01]  /*2b0d0*/  ULDC UR12, c[0x0][0x22c] ;  /* 0x00008b00000c7ab9 */ /* 0x000fe20000000800 */
[----:B------:R-:W-:Y:S01]  /*2b0e0*/  @P1 LOP3.LUT R249, R249, 0x20000000, RZ, 0xfc, !PT ;  /* 0x20000000f9f91812 */ /* 0x000fe200078efcff */
[----:B------:R-:W3:Y:S01]  /*2b0f0*/  LDL.LU R241, [R1+0xcc] ;  /* 0x0000cc0001f17983 */ /* 0x000ee20000300800 */
[----:B----4-:R-:W-:Y:S01]  /*2b100*/  ISETP.LT.AND P1, PT, R240, UR11, !P6 ;  /* 0x0000000bf0007c0c */ /* 0x010fe2000f721270 */
[----:B------:R-:W-:Y:S02]  /*2b110*/  ULDC UR11, c[0x0][0x22c] ;  /* 0x00008b00000b7ab9 */ /* 0x000fe40000000800 */
[----:B------:R-:W4:Y:S01]  /*2b120*/  LDL.LU R240, [R1+0xd0] ;  /* 0x0000d00001f07983 */ /* 0x000f220000300800 */
[----:B------:R-:W-:-:S05]  /*2b130*/  LOP3.LUT R249, R249, 0xefffffff, RZ, 0xc0, !PT ;  /* 0xeffffffff9f97812 */ /* 0x000fca00078ec0ff */
[----:B------:R-:W-:Y:S02]  /*2b140*/  @P0 LOP3.LUT R249, R249, 0x10000000, RZ, 0xfc, !PT ;  /* 0x10000000f9f90812 */ /* 0x000fe400078efcff */
[----:B--2---:R-:W-:Y:S01]  /*2b150*/  ISETP.LT.AND P0, PT, R251, UR10, !P6 ;  /* 0x0000000afb007c0c */ /* 0x004fe2000f701270 */
[----:B------:R-:W-:Y:S01]  /*2b160*/  ULDC UR10, c[0x0][0x22c] ;  /* 0x00008b00000a7ab9 */ /* 0x000fe20000000800 */
[----:B------:R-:W2:Y:S04]  /*2b170*/  LDL.LU R251, [R1+0xd4] ;  /* 0x0000d40001fb7983 */ /* 0x000ea80000300800 */
[----:B------:R-:W2:Y:S01]  /*2b180*/  LDL.LU R232, [R1+0xd8] ;  /* 0x0000d80001e87983 */ /* 0x000ea20000300800 */
[----:B------:R-:W-:-:S03]  /*2b190*/  LOP3.LUT R249, R249, 0xf7ffffff, RZ, 0xc0, !PT ;  /* 0xf7fffffff9f97812 */ /* 0x000fc600078ec0ff */
[----:B------:R-:W2:Y:S01]  /*2b1a0*/  LDL.LU R237, [R1+0xdc] ;  /* 0x0000dc0001ed7983 */ /* 0x000ea20000300800 */
[----:B------:R-:W-:Y:S02]  /*2b1b0*/  @P1 LOP3.LUT R249, R249, 0x8000000, RZ, 0xfc, !PT ;  /* 0x08000000f9f91812 */ /* 0x000fe400078efcff */
[----:B------:R-:W-:Y:S01]  /*2b1c0*/  ISETP.LT.AND P1, PT, R238, UR9, !P6 ;  /* 0x00000009ee007c0c */ /* 0x000fe2000f721270 */
[----:B------:R-:W-:Y:S01]  /*2b1d0*/  ULDC UR9, c[0x0][0x22c] ;  /* 0x00008b0000097ab9 */ /* 0x000fe20000000800 */
[----:B------:R-:W2:Y:S01]  /*2b1e0*/  LDL.LU R238, [R1+0xe0] ;  /* 0x0000e00001ee7983 */ /* 0x000ea20000300800 */
[----:B------:R-:W-:-:S03]  /*2b1f0*/  LOP3.LUT R249, R249, 0xfbffffff, RZ, 0xc0, !PT ;  /* 0xfbfffffff9f97812 */ /* 0x000fc600078ec0ff */
[----:B------:R-:W2:Y:S01]  /*2b200*/  LDL.LU R235, [R1+0xe4] ;  /* 0x0000e40001eb7983 */ /* 0x000ea20000300800 */
[----:B------:R-:W-:Y:S02]  /*2b210*/  @P0 LOP3.LUT R249, R249, 0x4000000, RZ, 0xfc, !PT ;  /* 0x04000000f9f90812 */ /* 0x000fe400078efcff */
[----:B------:R-:W-:Y:S01]  /*2b220*/  ISETP.LT.AND P0, PT, R236, UR8, !P6 ;  /* 0x00000008ec007c0c */ /* 0x000fe2000f701270 */
[----:B------:R-:W-:Y:S01]  /*2b230*/  ULDC UR8, c[0x0][0x22c] ;  /* 0x00008b0000087ab9 */ /* 0x000fe20000000800 */
[----:B------:R-:W-:Y:S01]  /*2b240*/  LOP3.LUT R249, R249, 0xfdffffff, RZ, 0xc0, !PT ;  /* 0xfdfffffff9f97812 */ /* 0x000fe200078ec0ff */
[----:B------:R-:W2:Y:S03]  /*2b250*/  LDL.LU R236, [R1+0xe8] ;  /* 0x0000e80001ec7983 */ /* 0x000ea60000300800 */
[----:B------:R-:W-:-:S04]  /*2b260*/  @P1 LOP3.LUT R249, R249, 0x2000000, RZ, 0xfc, !PT ;  /* 0x02000000f9f91812 */ /* 0x000fc800078efcff */
[----:B------:R-:W-:-:S04]  /*2b270*/  LOP3.LUT R249, R249, 0xfeffffff, RZ, 0xc0, !PT ;  /* 0xfefffffff9f97812 */ /* 0x000fc800078ec0ff */
[----:B------:R-:W-:-:S04]  /*2b280*/  @P0 LOP3.LUT R249, R249, 0x1000000, RZ, 0xfc, !PT ;  /* 0x01000000f9f90812 */ /* 0x000fc800078efcff */
[----:B------:R-:W-:Y:S02]  /*2b290*/  LOP3.LUT R249, R249, 0xff7fffff, RZ, 0xc0, !PT ;  /* 0xff7ffffff9f97812 */ /* 0x000fe400078ec0ff */
[----:B---3--:R-:W-:Y:S01]  /*2b2a0*/  ISETP.LT.AND P1, PT, R239, UR7, !P6 ;  /* 0x00000007ef007c0c */ /* 0x008fe2000f721270 */
[----:B------:R-:W-:Y:S01]  /*2b2b0*/  ULDC UR7, c[0x0][0x22c] ;  /* 0x00008b0000077ab9 */ /* 0x000fe20000000800 */
[----:B------:R-:W3:Y:S11]  /*2b2c0*/  LDL.LU R239, [R1+0xec] ;  /* 0x0000ec0001ef7983 */ /* 0x000ef60000300800 */
[----:B------:R-:W-:-:S02]  /*2b2d0*/  @P1 LOP3.LUT R249, R249, 0x800000, RZ, 0xfc, !PT ;  /* 0x00800000f9f91812 */ /* 0x000fc400078efcff */
[----:B------:R-:W-:Y:S01]  /*2b2e0*/  ISETP.LT.AND P0, PT, R241, UR6, !P6 ;  /* 0x00000006f1007c0c */ /* 0x000fe2000f701270 */
[----:B------:R-:W-:Y:S01]  /*2b2f0*/  ULDC UR6, c[0x0][0x22c] ;  /* 0x00008b0000067ab9 */ /* 0x000fe20000000800 */
[----:B------:R-:W3:Y:S01]  /*2b300*/  LDL.LU R241, [R1+0xf0] ;  /* 0x0000f00001f17983 */ /* 0x000ee20000300800 */
[----:B----4-:R-:W-:Y:S01]  /*2b310*/  ISETP.LT.AND P1, PT, R240, UR4, !P6 ;  /* 0x00000004f0007c0c */ /* 0x010fe2000f721270 */
[----:B------:R-:W-:Y:S02]  /*2b320*/  ULDC UR4, c[0x0][0x238] ;  /* 0x00008e0000047ab9 */ /* 0x000fe40000000800 */
[----:B------:R-:W4:Y:S01]  /*2b330*/  LDL.LU R240, [R1+0xf4] ;  /* 0x0000f40001f07983 */ /* 0x000f220000300800 */
[----:B------:R-:W-:-:S06]  /*2b340*/  LOP3.LUT R249, R249, 0xffbfffff, RZ, 0xc0, !PT ;  /* 0xffbffffff9f97812 */ /* 0x000fcc00078ec0ff */
[----:B------:R-:W-:Y:S02]  /*2b350*/  @P0 LOP3.LUT R249, R249, 0x400000, RZ, 0xfc, !PT ;  /* 0x00400000f9f90812 */ /* 0x000fe400078efcff */
[----:B--2---:R-:W-:Y:S01]  /*2b360*/  ISETP.LT.AND P0, PT, R251, UR6, !P6 ;  /* 0x00000006fb007c0c */ /* 0x004fe2000f701270 */
[----:B------:R-:W-:Y:S01]  /*2b370*/  ULDC UR6, c[0x0][0x248] ;  /* 0x0000920000067ab9 */ /* 0x000fe20000000800 */
[----:B------:R-:W2:Y:S01]  /*2b380*/  LDL.LU R251, [R1+0xf8] ;  /* 0x0000f80001fb7983 */ /* 0x000ea20000300800 */
[----:B------:R-:W-:-:S04]  /*2b390*/  LOP3.LUT R249, R249, 0xffdfffff, RZ, 0xc0, !PT ;  /* 0xffdffffff9f97812 */ /* 0x000fc800078ec0ff */
[----:B------:R-:W-:Y:S02]  /*2b3a0*/  @P1 LOP3.LUT R249, R249, 0x200000, RZ, 0xfc, !PT ;  /* 0x00200000f9f91812 */ /* 0x000fe400078efcff */
[----:B------:R-:W-:Y:S02]  /*2b3b0*/  ISETP.LT.AND P2, PT, R232, UR7, !P6 ;  /* 0x00000007e8007c0c */ /* 0x000fe4000f741270 */
[----:B------:R-:W-:-:S04]  /*2b3c0*/  LOP3.LUT R249, R249, 0xffefffff, RZ, 0xc0, !PT ;  /* 0xffeffffff9f97812 */ /* 0x000fc800078ec0ff */
[----:B------:R-:W-:Y:S02]  /*2b3d0*/  @P0 LOP3.LUT R249, R249, 0x100000, RZ, 0xfc, !PT ;  /* 0x00100000f9f90812 */ /* 0x000fe400078efcff */
[----:B------:R-:W-:Y:S02]  /*2b3e0*/  ISETP.LT.AND P1, PT, R237, UR8, !P6 ;  /* 0x00000008ed007c0c */ /* 0x000fe4000f721270 */
[----:B------:R-:W2:Y:S01]  /*2b3f0*/  LDL.LU R237, [R1+0xfc] ;  /* 0x0000fc0001ed7983 */ /* 0x000ea20000300800 */
[----:B------:R-:W-:-:S04]  /*2b400*/  LOP3.LUT R249, R249, 0xfff7ffff, RZ, 0xc0, !PT ;  /* 0xfff7fffff9f97812 */ /* 0x000fc800078ec0ff */
[----:B------:R-:W-:Y:S02]  /*2b410*/  @P2 LOP3.LUT R249, R249, 0x80000, RZ, 0xfc, !PT ;  /* 0x00080000f9f92812 */ /* 0x000fe400078efcff */
[----:B------:R-:W-:Y:S02]  /*2b420*/  ISETP.LT.AND P0, PT, R238, UR9, !P6 ;  /* 0x00000009ee007c0c */ /* 0x000fe4000f701270 */
[----:B------:R-:W2:Y:S01]  /*2b430*/  LDL.LU R238, [R1+0x100] ;  /* 0x0001000001ee7983 */ /* 0x000ea20000300800 */
[----:B------:R-:W-:Y:S02]  /*2b440*/  LOP3.LUT R249, R249, 0xfffbffff, RZ, 0xc0, !PT ;  /* 0xfffbfffff9f97812 */ /* 0x000fe400078ec0ff */
[----:B------:R-:W-:Y:S01]  /*2b450*/  ISETP.LT.AND P2, PT, R235, UR10, !P6 ;  /* 0x0000000aeb007c0c */ /* 0x000fe2000f741270 */
[----:B------:R-:W2:Y:S01]  /*2b460*/  LDL.LU R232, [R1+0x104] ;  /* 0x0001040001e87983 */ /* 0x000ea20000300800 */
[----:B------:R-:W-:-:S04]  /*2b470*/  @P1 LOP3.LUT R249, R249, 0x40000, RZ, 0xfc, !PT ;  /* 0x00040000f9f91812 */ /* 0x000fc800078efcff */
[----:B------:R-:W-:-:S04]  /*2b480*/  LOP3.LUT R249, R249, 0xfffdffff, RZ, 0xc0, !PT ;  /* 0xfffdfffff9f97812 */ /* 0x000fc800078ec0ff */
[----:B------:R-:W-:Y:S02]  /*2b490*/  @P0 LOP3.LUT R249, R249, 0x20000, RZ, 0xfc, !PT ;  /* 0x00020000f9f90812 */ /* 0x000fe400078efcff */
[----:B------:R-:W-:Y:S02]  /*2b4a0*/  ISETP.LT.AND P1, PT, R236, UR11, !P6 ;  /* 0x0000000bec007c0c */ /* 0x000fe4000f721270 */
[----:B------:R-:W2:Y:S01]  /*2b4b0*/  LDL.LU R236, [R1+0x108] ;  /* 0x0001080001ec7983 */ /* 0x000ea20000300800 */
[----:B------:R-:W-:-:S04]  /*2b4c0*/  LOP3.LUT R249, R249, 0xfffeffff, RZ, 0xc0, !PT ;  /* 0xfffefffff9f97812 */ /* 0x000fc800078ec0ff */
[----:B------:R-:W-:-:S04]  /*2b4d0*/  @P2 LOP3.LUT R249, R249, 0x10000, RZ, 0xfc, !PT ;  /* 0x00010000f9f92812 */ /* 0x000fc800078efcff */
[----:B------:R-:W-:-:S04]  /*2b4e0*/  LOP3.LUT R249, R249, 0xffff7fff, RZ, 0xc0, !PT ;  /* 0xffff7ffff9f97812 */ /* 0x000fc800078ec0ff */
[----:B------:R-:W-:-:S04]  /*2b4f0*/  @P1 LOP3.LUT R249, R249, 0x8000, RZ, 0xfc, !PT ;  /* 0x00008000f9f91812 */ /* 0x000fc800078efcff */
[----:B------:R-:W-:Y:S02]  /*2b500*/  LOP3.LUT R249, R249, 0xffffbfff, RZ, 0xc0, !PT ;  /* 0xffffbffff9f97812 */ /* 0x000fe400078ec0ff */
[----:B---3--:R-:W-:Y:S02]  /*2b510*/  ISETP.LT.AND P0, PT, R239, UR12, !P6 ;  /* 0x0000000cef007c0c */ /* 0x008fe4000f701270 */
[----:B------:R-:W3:Y:S01]  /*2b520*/  LDL.LU R239, [R1+0x10c] ;  /* 0x00010c0001ef7983 */ /* 0x000ee20000300800 */
[----:B------:R-:W-:-:S03]  /*2b530*/  ISETP.LT.AND P2, PT, R241, UR13, !P6 ;  /* 0x0000000df1007c0c */ /* 0x000fc6000f741270 */
[----:B------:R-:W3:Y:S01]  /*2b540*/  LDL.LU R241, [R1+0x110] ;  /* 0x0001100001f17983 */ /* 0x000ee20000300800 */
[----:B----4-:R-:W-:-:S03]  /*2b550*/  ISETP.LT.AND P1, PT, R240, UR14, !P6 ;  /* 0x0000000ef0007c0c */ /* 0x010fc6000f721270 */
[----:B------:R-:W4:Y:S03]  /*2b560*/  LDL.LU R240, [R1+0x114] ;  /* 0x0001140001f07983 */ /* 0x000f260000300800 */
[----:B------:R-:W-:Y:S02]  /*2b570*/  @P0 LOP3.LUT R249, R249, 0x4000, RZ, 0xfc, !PT ;  /* 0x00004000f9f90812 */ /* 0x000fe400078efcff */
[----:B--2---:R-:W-:Y:S02]  /*2b580*/  ISETP.LT.AND P0, PT, R251, UR15, !P6 ;  /* 0x0000000ffb007c0c */ /* 0x004fe4000f701270 */
[----:B------:R-:W2:Y:S01]  /*2b590*/  LDL.LU R251, [R1+0x118] ;  /* 0x0001180001fb7983 */ /* 0x000ea20000300800 */
[----:B------:R-:W-:-:S03]  /*2b5a0*/  LOP3.LUT R249, R249, 0xffffdfff, RZ, 0xc0, !PT ;  /* 0xffffdffff9f97812 */ /* 0x000fc600078ec0ff */
[----:B------:R-:W2:Y:S01]  /*2b5b0*/  LDL.LU R235, [R1+0x11c] ;  /* 0x00011c0001eb7983 */ /* 0x000ea20000300800 */
[----:B------:R-:W-:-:S04]  /*2b5c0*/  @P2 LOP3.LUT R249, R249, 0x2000, RZ, 0xfc, !PT ;  /* 0x00002000f9f92812 */ /* 0x000fc800078efcff */
[----:B------:R-:W-:-:S04]  /*2b5d0*/  LOP3.LUT R249, R249, 0xffffefff, RZ, 0xc0, !PT ;  /* 0xffffeffff9f97812 */ /* 0x000fc800078ec0ff */
[----:B------:R-:W-:Y:S02]  /*2b5e0*/  @P1 LOP3.LUT R249, R249, 0x1000, RZ, 0xfc, !PT ;  /* 0x00001000f9f91812 */ /* 0x000fe400078efcff */
[----:B------:R-:W-:Y:S02]  /*2b5f0*/  ISETP.LT.AND P2, PT, R237, UR16, !P6 ;  /* 0x00000010ed007c0c */ /* 0x000fe4000f741270 */
[----:B------:R-:W-:Y:S01]  /*2b600*/  LOP3.LUT R249, R249, 0xfffff7ff, RZ, 0xc0, !PT ;  /* 0xfffff7fff9f97812 */ /* 0x000fe200078ec0ff */
[----:B------:R-:W2:Y:S03]  /*2b610*/  LDL.LU R237, [R1+0x120] ;  /* 0x0001200001ed7983 */ /* 0x000ea60000300800 */
[----:B------:R-:W-:Y:S02]  /*2b620*/  @P0 LOP3.LUT R249, R249, 0x800, RZ, 0xfc, !PT ;  /* 0x00000800f9f90812 */ /* 0x000fe400078efcff */
[----:B------:R-:W-:-:S02]  /*2b630*/  ISETP.LT.AND P1, PT, R238, UR17, !P6 ;  /* 0x00000011ee007c0c */ /* 0x000fc4000f721270 */
[----:B------:R-:W-:Y:S01]  /*2b640*/  LOP3.LUT R249, R249, 0xfffffbff, RZ, 0xc0, !PT ;  /* 0xfffffbfff9f97812 */ /* 0x000fe200078ec0ff */
[----:B------:R-:W2:Y:S03]  /*2b650*/  LDL.LU R238, [R1+0x124] ;  /* 0x0001240001ee7983 */ /* 0x000ea60000300800 */
[----:B------:R-:W-:Y:S02]  /*2b660*/  @P2 LOP3.LUT R249, R249, 0x400, RZ, 0xfc, !PT ;  /* 0x00000400f9f92812 */ /* 0x000fe400078efcff */
[----:B------:R-:W-:Y:S02]  /*2b670*/  ISETP.LT.AND P0, PT, R232, UR18, !P6 ;  /* 0x00000012e8007c0c */ /* 0x000fe4000f701270 */
        /* <DEDUP_REMOVED lines=29> */
[----:B------:R-:W-:Y:S01]  /*2b850*/  LOP3.LUT R249, R249, 0xfffffffb, RZ, 0xc0, !PT ;  /* 0xfffffffbf9f97812 */ /* 0x000fe200078ec0ff */
[----:B------:R-:W2:Y:S03]  /*2b860*/  LDL.LU R238, [R1+0x144] ;  /* 0x0001440001ee7983 */ /* 0x000ea60000300800 */
[----:B------:R-:W-:-:S04]  /*2b870*/  @P0 LOP3.LUT R249, R249, 0x4, RZ, 0xfc, !PT ;  /* 0x00000004f9f90812 */ /* 0x000fc800078efcff */
[----:B------:R-:W-:Y:S02]  /*2b880*/  LOP3.LUT R249, R249, 0xfffffffd, RZ, 0xc0, !PT ;  /* 0xfffffffdf9f97812 */ /* 0x000fe400078ec0ff */
[----:B------:R-:W-:Y:S02]  /*2b890*/  ISETP.LT.AND P0, PT, R236, UR27, !P6 ;  /* 0x0000001bec007c0c */ /* 0x000fe4000f701270 */
[----:B------:R-:W2:Y:S01]  /*2b8a0*/  LDL.LU R236, [R1+0x148] ;  /* 0x0001480001ec7983 */ /* 0x000ea20000300800 */
[----:B------:R-:W-:Y:S02]  /*2b8b0*/  @P2 LOP3.LUT R249, R249, 0x2, RZ, 0xfc, !PT ;  /* 0x00000002f9f92812 */ /* 0x000fe400078efcff */
[----:B------:R-:W-:Y:S02]  /*2b8c0*/  LOP3.LUT R3, R3, 0x7fffffff, RZ, 0xc0, !PT ;  /* 0x7fffffff03037812 */ /* 0x000fe400078ec0ff */
[----:B------:R-:W-:-:S04]  /*2b8d0*/  LOP3.LUT R249, R249, 0xfffffffe, RZ, 0xc0, !PT ;  /* 0xfffffffef9f97812 */ /* 0x000fc800078ec0ff */
[----:B------:R-:W-:Y:S02]  /*2b8e0*/  @P1 LOP3.LUT R249, R249, 0x1, RZ, 0xfc, !PT ;  /* 0x00000001f9f91812 */ /* 0x000fe400078efcff */
        /* <DEDUP_REMOVED lines=13> */
[----:B------:R-:W-:-:S03]  /*2b9c0*/  @P1 LOP3.LUT R3, R3, 0x20000000, RZ, 0xfc, !PT ;  /* 0x2000000003031812 */ /* 0x000fc600078efcff */
        /* <DEDUP_REMOVED lines=8> */
[----:B------:R-:W2:Y:S01]  /*2ba50*/  LDL.LU R237, [R1+0x168] ;  /* 0x0001680001ed7983 */ /* 0x000ea20000300800 */
        /* <DEDUP_REMOVED lines=23> */
[----:B------:R-:W-:-:S04]  /*2bbd0*/  @P2 LOP3.LUT R3, R3, 0x200000, RZ, 0xfc, !PT ;  /* 0x0020000003032812 */ /* 0x000fc800078efcff */
[----:B------:R-:W-:-:S04]  /*2bbe0*/  LOP3.LUT R3, R3, 0xffefffff, RZ, 0xc0, !PT ;  /* 0xffefffff03037812 */ /* 0x000fc800078ec0ff */
[----:B------:R-:W-:Y:S02]  /*2bbf0*/  @P1 LOP3.LUT R3, R3, 0x100000, RZ, 0xfc, !PT ;  /* 0x0010000003031812 */ /* 0x000fe400078efcff */
[----:B------:R-:W-:Y:S02]  /*2bc00*/  ISETP.LT.AND P2, PT, R234, UR42, !P6 ;  /* 0x0000002aea007c0c */ /* 0x000fe4000f741270 */
        /* <DEDUP_REMOVED lines=16> */
[----:B------:R-:W-:-:S04]  /*2bd10*/  @P1 LOP3.LUT R3, R3, 0x4000, RZ, 0xfc, !PT ;  /* 0x0000400003031812 */ /* 0x000fc800078efcff */
[----:B------:R-:W-:-:S04]  /*2bd20*/  LOP3.LUT R3, R3, 0xffffdfff, RZ, 0xc0, !PT ;  /* 0xffffdfff03037812 */ /* 0x000fc800078ec0ff */
[----:B------:R-:W-:-:S04]  /*2bd30*/  @P0 LOP3.LUT R3, R3, 0x2000, RZ, 0xfc, !PT ;  /* 0x0000200003030812 */ /* 0x000fc800078efcff */
[----:B------:R-:W-:Y:S02]  /*2bd40*/  LOP3.LUT R3, R3, 0xffffefff, RZ, 0xc0, !PT ;  /* 0xffffefff03037812 */ /* 0x000fe400078ec0ff */
[----:B---3--:R-:W-:Y:S02]  /*2bd50*/  ISETP.LT.AND P2, PT, R239, UR48, !P6 ;  /* 0x00000030ef007c0c */ /* 0x008fe4000f741270 */
[----:B----4-:R-:W-:Y:S02]  /*2bd60*/  ISETP.LT.AND P0, PT, R240, UR50, !P6 ;  /* 0x00000032f0007c0c */ /* 0x010fe4000f701270 */
[----:B------:R-:W3:Y:S04]  /*2bd70*/  LDL R240, [R1+0xee0] ;  /* 0x000ee00001f07983 */ /* 0x000ee80000100800 */
[----:B------:R-:W4:Y:S04]  /*2bd80*/  LDL.LU R235, [R1+0x970] ;  /* 0x0009700001eb7983 */ /* 0x000f280000300800 */
[----:B------:R-:W4:Y:S01]  /*2bd90*/  LDL.LU R237, [R1+0x978] ;  /* 0x0009780001ed7983 */ /* 0x000f220000300800 */
[----:B------:R-:W-:-:S02]  /*2bda0*/  ISETP.LT.AND P1, PT, R241, UR49, !P6 ;  /* 0x00000031f1007c0c */ /* 0x000fc4000f721270 */
[----:B------:R-:W-:-:S04]  /*2bdb0*/  @P2 LOP3.LUT R3, R3, 0x1000, RZ, 0xfc, !PT ;  /* 0x0000100003032812 */ /* 0x000fc800078efcff */
[----:B------:R-:W-:Y:S02]  /*2bdc0*/  LOP3.LUT R3, R3, 0xfffff7ff, RZ, 0xc0, !PT ;  /* 0xfffff7ff03037812 */ /* 0x000fe400078ec0ff */
[----:B--2---:R-:W-:-:S05]  /*2bdd0*/  ISETP.LT.AND P2, PT, R251, UR51, !P6 ;  /* 0x00000033fb007c0c */ /* 0x004fca000f741270 */
[----:B------:R-:W-:-:S04]  /*2bde0*/  @P1 LOP3.LUT R3, R3, 0x800, RZ, 0xfc, !PT ;  /* 0x0000080003031812 */ /* 0x000fc800078efcff */
[----:B------:R-:W-:-:S04]  /*2bdf0*/  LOP3.LUT R3, R3, 0xfffffbff, RZ, 0xc0, !PT ;  /* 0xfffffbff03037812 */ /* 0x000fc800078ec0ff */
[----:B------:R-:W-:-:S04]  /*2be00*/  @P0 LOP3.LUT R3, R3, 0x400, RZ, 0xfc, !PT ;  /* 0x0000040003030812 */ /* 0x000fc800078efcff */
[----:B------:R-:W-:Y:S02]  /*2be10*/  LOP3.LUT R3, R3, 0xfffffdff, RZ, 0xc0, !PT ;  /* 0xfffffdff03037812 */ /* 0x000fe400078ec0ff */
[----:B------:R-:W-:Y:S02]  /*2be20*/  ISETP.LT.AND P1, PT, R16, UR52, !P6 ;  /* 0x0000003410007c0c */ /* 0x000fe4000f721270 */
[----:B------:R-:W2:Y:S01]  /*2be30*/  LDL.LU R16, [R1+0xf64] ;  /* 0x000f640001107983 */ /* 0x000ea20000300800 */
[----:B------:R-:W-:Y:S02]  /*2be40*/  ISETP.LT.AND P0, PT, R17, UR53, !P6 ;  /* 0x0000003511007c0c */ /* 0x000fe4000f701270 */
[----:B------:R-:W-:Y:S01]  /*2be50*/  @P2 LOP3.LUT R3, R3, 0x200, RZ, 0xfc, !PT ;  /* 0x0000020003032812 */ /* 0x000fe200078efcff */
[----:B------:R-:W2:Y:S01]  /*2be60*/  LDL.LU R17, [R1+0xf60] ;  /* 0x000f600001117983 */ /* 0x000ea20000300800 */
[----:B------:R-:W-:-:S03]  /*2be70*/  ISETP.LT.AND P2, PT, R0, UR54, !P6 ;  /* 0x0000003600007c0c */ /* 0x000fc6000f741270 */
[----:B------:R-:W2:Y:S04]  /*2be80*/  LDL.LU R0, [R1+0xf5c] ;  /* 0x000f5c0001007983 */ /* 0x000ea80000300800 */
[----:B------:R-:W3:Y:S04]  /*2be90*/  LDL.LU R238, [R1+0x96c] ;  /* 0x00096c0001ee7983 */ /* 0x000ee80000300800 */
[----:B------:R-:W3:Y:S04]  /*2bea0*/  LDL.LU R236, [R1+0x974] ;  /* 0x0009740001ec7983 */ /* 0x000ee80000300800 */
[----:B------:R-:W2:Y:S04]  /*2beb0*/  LDL.LU R239, [R1+0x77c] ;  /* 0x00077c0001ef7983 */ /* 0x000ea80000300800 */
        /* <DEDUP_REMOVED lines=16> */
[----:B------:R-:W2:Y:S01]  /*2bfc0*/  LDL.LU R15, [R1+0xf50] ;  /* 0x000f5000010f7983 */ /* 0x000ea20000300800 */
[----:B------:R-:W-:-:S02]  /*2bfd0*/  ISETP.LT.AND P2, PT, R12, UR58, !P6 ;  /* 0x0000003a0c007c0c */ /* 0x000fc4000f741270 */
[----:B------:R-:W-:Y:S01]  /*2bfe0*/  @P0 LOP3.LUT R3, R3, 0x10, RZ, 0xfc, !PT ;  /* 0x0000001003030812 */ /* 0x000fe200078efcff */
[----:B------:R-:W2:Y:S01]  /*2bff0*/  LDL.LU R12, [R1+0xf4c] ;  /* 0x000f4c00010c7983 */ /* 0x000ea20000300800 */
[----:B------:R-:W-:Y:S02]  /*2c000*/  ISETP.LT.AND P1, PT, R13, UR59, !P6 ;  /* 0x0000003b0d007c0c */ /* 0x000fe4000f721270 */
[----:B------:R-:W-:Y:S01]  /*2c010*/  ISETP.LT.AND P0, PT, R11, UR60, !P6 ;  /* 0x0000003c0b007c0c */ /* 0x000fe2000f701270 */
[----:B------:R-:W2:Y:S01]  /*2c020*/  LDL.LU R13, [R1+0xf48] ;  /* 0x000f4800010d7983 */ /* 0x000ea20000300800 */
[----:B------:R-:W-:-:S03]  /*2c030*/  ISETP.LT.AND P6, PT, R196, UR61, !P6 ;  /* 0x0000003dc4007c0c */ /* 0x000fc6000f7c1270 */
[----:B------:R-:W2:Y:S04]  /*2c040*/  LDL.LU R11, [R1+0xf44] ;  /* 0x000f4400010b7983 */ /* 0x000ea80000300800 */
[----:B------:R-:W2:Y:S04]  /*2c050*/  LDL.LU R196, [R1+0xf40] ;  /* 0x000f400001c47983 */ /* 0x000ea80000300800 */
[----:B------:R-:W2:Y:S04]  /*2c060*/  LDL.LU R226, [R1+0x980] ;  /* 0x0009800001e27983 */ /* 0x000ea80000300800 */
[----:B------:R-:W2:Y:S04]  /*2c070*/  LDL.LU R224, [R1+0x990] ;  /* 0x0009900001e07983 */ /* 0x000ea80000300800 */
[----:B------:R-:W2:Y:S04]  /*2c080*/  LDL.LU R227, [R1+0x97c] ;  /* 0x00097c0001e37983 */ /* 0x000ea80000300800 */
[----:B------:R-:W2:Y:S04]  /*2c090*/  LDL.LU R229, [R1+0x988] ;  /* 0x0009880001e57983 */ /* 0x000ea80000300800 */
[----:B------:R-:W2:Y:S04]  /*2c0a0*/  LDL.LU R231, [R1+0x78c] ;  /* 0x00078c0001e77983 */ /* 0x000ea80000300800 */
[----:B------:R-:W2:Y:S01]  /*2c0b0*/  LDL.LU R233, [R1+0x79c] ;  /* 0x00079c0001e97983 */ /* 0x000ea20000300800 */
[----:B----4-:R-:W-:-:S03]  /*2c0c0*/  PRMT R20, R237, 0x5410, R235 ;  /* 0x00005410ed147816 */ /* 0x010fc600000000eb */
[----:B------:R-:W4:Y:S04]  /*2c0d0*/  LDL.LU R235, [R1+0x788] ;  /* 0x0007880001eb7983 */ /* 0x000f280000300800 */
[----:B------:R-:W4:Y:S04]  /*2c0e0*/  LDL.LU R237, [R1+0x794] ;  /* 0x0007940001ed7983 */ /* 0x000f280000300800 */
[----:B------:R-:W4:Y:S04]  /*2c0f0*/  LDL.LU R230, [R1+0x98c] ;  /* 0x00098c0001e67983 */ /* 0x000f280000300800 */
[----:B------:R-:W4:Y:S04]  /*2c100*/  LDL.LU R228, [R1+0x9a0] ;  /* 0x0009a00001e47983 */ /* 0x000f280000300800 */
[----:B------:R-:W4:Y:S04]  /*2c110*/  LDL.LU R234, [R1+0x984] ;  /* 0x0009840001ea7983 */ /* 0x000f280000300800 */
[----:B------:R-:W4:Y:S01]  /*2c120*/  LDL.LU R232, [R1+0x998] ;  /* 0x0009980001e87983 */ /* 0x000f220000300800 */
[----:B---3--:R-:W-:-:S03]  /*2c130*/  PRMT R21, R236, 0x5410, R238 ;  /* 0x00005410ec157816 */ /* 0x008fc600000000ee */
[----:B------:R-:W3:Y:S04]  /*2c140*/  LDL.LU R238, [R1+0x798] ;  /* 0x0007980001ee7983 */ /* 0x000ee80000300800 */
[----:B------:R-:W3:Y:S01]  /*2c150*/  LDL.LU R236, [R1+0x7ac] ;  /* 0x0007ac0001ec7983 */ /* 0x000ee20000300800 */
[----:B--2---:R-:W-:-:S03]  /*2c160*/  PRMT R22, R241, 0x5410, R239 ;  /* 0x00005410f1167816 */ /* 0x004fc600000000ef */
[----:B------:R-:W2:Y:S04]  /*2c170*/  LDL.LU R239, [R1+0x790] ;  /* 0x0007900001ef7983 */ /* 0x000ea80000300800 */
[----:B------:R-:W2:Y:S01]  /*2c180*/  LDL.LU R241, [R1+0x7a4] ;  /* 0x0007a40001f17983 */ /* 0x000ea20000300800 */
[----:B------:R-:W-:Y:S02]  /*2c190*/  PRMT R23, R196, 0x5410, R251 ;  /* 0x00005410c4177816 */ /* 0x000fe400000000fb */
[----:B------:R-:W0:Y:S02]  /*2c1a0*/  S2R R196, SR_TID.X ;  /* 0x0000000000c47919 */ /* 0x000e240000002100 */
[----:B0-----:R-:W-:-:S04]  /*2c1b0*/  LOP3.LUT R196, R196, 0x7f, RZ, 0xc0, !PT ;  /* 0x0000007fc4c47812 */ /* 0x001fc800078ec0ff */
[----:B------:R-:W-:Y:S01]  /*2c1c0*/  LEA R251, R196, UR5, 0x4 ;  /* 0x00000005c4fb7c11 */ /* 0x000fe2000f8e20ff */
[----:B------:R-:W-:Y:S01]  /*2c1d0*/  VIADD R18, R240, UR6 ;  /* 0x00000006f0127c36 */ /* 0x000fe20008000000 */
[----:B------:R-:W-:Y:S01]  /*2c1e0*/  ULDC UR6, c[0x0][0x248] ;  /* 0x0000920000067ab9 */ /* 0x000fe20000000800 */
[----:B------:R-:W-:Y:S02]  /*2c1f0*/  ULDC UR5, c[0x0][0x248] ;  /* 0x0000920000057ab9 */ /* 0x000fe40000000800 */
[----:B------:R-:W0:Y:S01]  /*2c200*/  LDS.128 R176, [R251] ;  /* 0x00000000fbb07984 */ /* 0x000e220000000c00 */
[----:B------:R-:W-:Y:S06]  /*2c210*/  BAR.SYNC.DEFER_BLOCKING 0x0 ;  /* 0x0000000000007b1d */ /* 0x000fec0000010000 */
[----:B------:R1:W-:Y:S02]  /*2c220*/  STSM.16.M88.4 [R11], R20 ;  /* 0x000000140b007844 */ /* 0x0003e40000000200 */
[----:B------:R-:W-:Y:S01]  /*2c230*/  BAR.SYNC.DEFER_BLOCKING 0x0 ;  /* 0x0000000000007b1d */ /* 0x000fe20000010000 */
[----:B-1----:R-:W-:-:S05]  /*2c240*/  PRMT R20, R224, 0x5410, R226 ;  /* 0x00005410e0147816 */ /* 0x002fca00000000e2 */
[----:B------:R-:W2:Y:S01]  /*2c250*/  LDL.LU R226, [R1+0x99c] ;  /* 0x00099c0001e27983 */ /* 0x000ea20000300800 */
[----:B------:R-:W-:-:S03]  /*2c260*/  PRMT R21, R229, 0x5410, R227 ;  /* 0x00005410e5157816 */ /* 0x000fc600000000e3 */
[----:B------:R-:W2:Y:S01]  /*2c270*/  LDL.LU R224, [R1+0x9b8] ;  /* 0x0009b80001e07983 */ /* 0x000ea20000300800 */
[----:B------:R-:W-:-:S03]  /*2c280*/  PRMT R22, R233, 0x5410, R231 ;  /* 0x00005410e9167816 */ /* 0x000fc600000000e7 */
[----:B------:R-:W2:Y:S04]  /*2c290*/  LDL.LU R227, [R1+0x994] ;  /* 0x0009940001e37983 */ /* 0x000ea80000300800 */
[----:B------:R-:W2:Y:S04]  /*2c2a0*/  LDL.LU R229, [R1+0x9b0] ;  /* 0x0009b00001e57983 */ /* 0x000ea80000300800 */
[----:B------:R-:W2:Y:S04]  /*2c2b0*/  LDL.LU R231, [R1+0x7a8] ;  /* 0x0007a80001e77983 */ /* 0x000ea80000300800 */
[----:B------:R-:W2:Y:S04]  /*2c2c0*/  LDL.LU R233, [R1+0x7bc] ;  /* 0x0007bc0001e97983 */ /* 0x000ea80000300800 */
[----:B------:R-:W1:Y:S01]  /*2c2d0*/  LDS.128 R172, [R251] ;  /* 0x00000000fbac7984 */ /* 0x000e620000000c00 */
[----:B----4-:R-:W-:Y:S01]  /*2c2e0*/  PRMT R23, R237, 0x5410, R235 ;  /* 0x00005410ed177816 */ /* 0x010fe200000000eb */
[----:B------:R-:W-:Y:S06]  /*2c2f0*/  BAR.SYNC.DEFER_BLOCKING 0x0 ;  /* 0x0000000000007b1d */ /* 0x000fec0000010000 */
[----:B------:R-:W4:Y:S04]  /*2c300*/  LDL.LU R235, [R1+0x7a0] ;  /* 0x0007a00001eb7983 */ /* 0x000f280000300800 */
[----:B------:R-:W4:Y:S04]  /*2c310*/  LDL.LU R237, [R1+0x7b4] ;  /* 0x0007b40001ed7983 */ /* 0x000f280000300800 */
[----:B------:R0:W-:Y:S01]  /*2c320*/  STSM.16.M88.4 [R11], R20 ;  /* 0x000000140b007844 */ /* 0x0001e20000000200 */
[----:B------:R-:W-:Y:S01]  /*2c330*/  BAR.SYNC.DEFER_BLOCKING 0x0 ;  /* 0x0000000000007b1d */ /* 0x000fe20000010000 */
[----:B0-----:R-:W-:-:S05]  /*2c340*/  PRMT R20, R228, 0x5410, R230 ;  /* 0x00005410e4147816 */ /* 0x001fca00000000e6 */
[----:B------:R-:W4:Y:S01]  /*2c350*/  LDL.LU R230, [R1+0x9b4] ;  /* 0x0009b40001e67983 */ /* 0x000f220000300800 */
[----:B------:R-:W-:-:S03]  /*2c360*/  PRMT R21, R232, 0x5410, R234 ;  /* 0x00005410e8157816 */ /* 0x000fc600000000ea */
[----:B------:R-:W4:Y:S01]  /*2c370*/  LDL.LU R228, [R1+0x9c8] ;  /* 0x0009c80001e47983 */ /* 0x000f220000300800 */
[----:B---3--:R-:W-:-:S03]  /*2c380*/  PRMT R22, R236, 0x5410, R238 ;  /* 0x00005410ec167816 */ /* 0x008fc600000000ee */
[----:B------:R-:W3:Y:S04]  /*2c390*/  LDL.LU R234, [R1+0x9ac] ;  /* 0x0009ac0001ea7983 */ /* 0x000ee80000300800 */
[----:B------:R-:W3:Y:S01]  /*2c3a0*/  LDL.LU R232, [R1+0x9c0] ;  /* 0x0009c00001e87983 */ /* 0x000ee20000300800 */
[----:B--2---:R-:W-:-:S03]  /*2c3b0*/  PRMT R23, R241, 0x5410, R239 ;  /* 0x00005410f1177816 */ /* 0x004fc600000000ef */
[----:B------:R-:W2:Y:S04]  /*2c3c0*/  LDL.LU R238, [R1+0x7b8] ;  /* 0x0007b80001ee7983 */ /* 0x000ea80000300800 */
[----:B------:R-:W2:Y:S04]  /*2c3d0*/  LDL.LU R236, [R1+0x7cc] ;  /* 0x0007cc0001ec7983 */ /* 0x000ea80000300800 */
[----:B------:R-:W2:Y:S04]  /*2c3e0*/  LDL.LU R239, [R1+0x7b0] ;  /* 0x0007b00001ef7983 */ /* 0x000ea80000300800 */
[----:B------:R-:W2:Y:S04]  /*2c3f0*/  LDL.LU R241, [R1+0x7c4] ;  /* 0x0007c40001f17983 */ /* 0x000ea80000300800 */
[----:B------:R-:W0:Y:S01]  /*2c400*/  LDS.128 R168, [R251] ;  /* 0x00000000fba87984 */ /* 0x000e220000000c00 */
[----:B------:R-:W-:Y:S06]  /*2c410*/  BAR.SYNC.DEFER_BLOCKING 0x0 ;  /* 0x0000000000007b1d */ /* 0x000fec0000010000 */
[----:B------:R1:W-:Y:S02]  /*2c420*/  STSM.16.M88.4 [R11], R20 ;  /* 0x000000140b007844 */ /* 0x0003e40000000200 */
[----:B------:R-:W-:Y:S06]  /*2c430*/  BAR.SYNC.DEFER_BLOCKING 0x0 ;  /* 0x0000000000007b1d */ /* 0x000fec0000010000 */
[----:B------:R-:W0:Y:S01]  /*2c440*/  LDS.128 R164, [R251] ;  /* 0x00000000fba47984 */ /* 0x000e220000000c00 */
[----:B-1----:R-:W-:-:S03]  /*2c450*/  PRMT R20, R224, 0x5410, R226 ;  /* 0x00005410e0147816 */ /* 0x002fc600000000e2 */
[----:B------:R-:W2:Y:S04]  /*2c460*/  LDL.LU R226, [R1+0x9c4] ;  /* 0x0009c40001e27983 */ /* 0x000ea80000300800 */
[----:B------:R-:W2:Y:S01]  /*2c470*/  LDL.LU R224, [R1+0x9d8] ;  /* 0x0009d80001e07983 */ /* 0x000ea20000300800 */
[----:B------:R-:W-:-:S03]  /*2c480*/  PRMT R21, R229, 0x5410, R227 ;  /* 0x00005410e5157816 */ /* 0x000fc600000000e3 */
[----:B------:R-:W2:Y:S04]  /*2c490*/  LDL.LU R227, [R1+0x9bc] ;  /* 0x0009bc0001e37983 */ /* 0x000ea80000300800 */
[----:B------:R-:W2:Y:S01]  /*2c4a0*/  LDL.LU R229, [R1+0x9d0] ;  /* 0x0009d00001e57983 */ /* 0x000ea20000300800 */
[----:B------:R-:W-:-:S03]  /*2c4b0*/  PRMT R22, R233, 0x5410, R231 ;  /* 0x00005410e9167816 */ /* 0x000fc600000000e7 */
[----:B------:R-:W2:Y:S04]  /*2c4c0*/  LDL.LU R231, [R1+0x7c8] ;  /* 0x0007c80001e77983 */ /* 0x000ea80000300800 */
[----:B------:R-:W2:Y:S01]  /*2c4d0*/  LDL.LU R233, [R1+0x7dc] ;  /* 0x0007dc0001e97983 */ /* 0x000ea20000300800 */
[----:B----4-:R-:W-:Y:S01]  /*2c4e0*/  PRMT R23, R237, 0x5410, R235 ;  /* 0x00005410ed177816 */ /* 0x010fe200000000eb */
[----:B------:R-:W-:Y:S06]  /*2c4f0*/  BAR.SYNC.DEFER_BLOCKING 0x0 ;  /* 0x0000000000007b1d */ /* 0x000fec0000010000 */
[----:B------:R-:W4:Y:S04]  /*2c500*/  LDL.LU R235, [R1+0x7c0] ;  /* 0x0007c00001eb7983 */ /* 0x000f280000300800 */
[----:B------:R-:W4:Y:S04]  /*2c510*/  LDL.LU R237, [R1+0x7d4] ;  /* 0x0007d40001ed7983 */ /* 0x000f280000300800 */
[----:B------:R1:W-:Y:S01]  /*2c520*/  STSM.16.M88.4 [R11], R20 ;  /* 0x000000140b007844 */ /* 0x0003e20000000200 */
[----:B------:R-:W-:Y:S01]  /*2c530*/  BAR.SYNC.DEFER_BLOCKING 0x0 ;  /* 0x0000000000007b1d */ /* 0x000fe20000010000 */
[----:B-1----:R-:W-:-:S05]  /*2c540*/  PRMT R20, R228, 0x5410, R230 ;  /* 0x00005410e4147816 */ /* 0x002fca00000000e6 */
[----:B------:R-:W4:Y:S01]  /*2c550*/  LDL.LU R230, [R1+0x9d4] ;  /* 0x0009d40001e67983 */ /* 0x000f220000300800 */
[----:B---3--:R-:W-:-:S03]  /*2c560*/  PRMT R21, R232, 0x5410, R234 ;  /* 0x00005410e8157816 */ /* 0x008fc600000000ea */
[----:B------:R-:W3:Y:S01]  /*2c570*/  LDL.LU R228, [R1+0x9e8] ;  /* 0x0009e80001e47983 */ /* 0x000ee20000300800 */
[----:B--2---:R-:W-:-:S03]  /*2c580*/  PRMT R22, R236, 0x5410, R238 ;  /* 0x00005410ec167816 */ /* 0x004fc600000000ee */
[----:B------:R-:W2:Y:S04]  /*2c590*/  LDL.LU R234, [R1+0x9cc] ;  /* 0x0009cc0001ea7983 */ /* 0x000ea80000300800 */
[----:B------:R-:W2:Y:S01]  /*2c5a0*/  LDL.LU R232, [R1+0x9e0] ;  /* 0x0009e00001e87983 */ /* 0x000ea20000300800 */
[----:B------:R-:W-:-:S03]  /*2c5b0*/  PRMT R23, R241, 0x5410, R239 ;  /* 0x00005410f1177816 */ /* 0x000fc600000000ef */
[----:B------:R-:W2:Y:S04]  /*2c5c0*/  LDL.LU R238, [R1+0x7d8] ;  /* 0x0007d80001ee7983 */ /* 0x000ea80000300800 */
[----:B------:R-:W2:Y:S04]  /*2c5d0*/  LDL.LU R236, [R1+0x7ec] ;  /* 0x0007ec0001ec7983 */ /* 0x000ea80000300800 */
[----:B------:R-:W2:Y:S04]  /*2c5e0*/  LDL.LU R239, [R1+0x7d0] ;  /* 0x0007d00001ef7983 */ /* 0x000ea80000300800 */
[----:B------:R-:W2:Y:S04]  /*2c5f0*/  LDL.LU R241, [R1+0x7e4] ;  /* 0x0007e40001f17983 */ /* 0x000ea80000300800 */
[----:B------:R-:W1:Y:S01]  /*2c600*/  LDS.128 R160, [R251] ;  /* 0x00000000fba07984 */ /* 0x000e620000000c00 */
[----:B------:R-:W-:Y:S06]  /*2c610*/  BAR.SYNC.DEFER_BLOCKING 0x0 ;  /* 0x0000000000007b1d */ /* 0x000fec0000010000 */
[----:B------:R0:W-:Y:S02]  /*2c620*/  STSM.16.M88.4 [R11], R20 ;  /* 0x000000140b007844 */ /* 0x0001e40000000200 */
[----:B------:R-:W-:Y:S06]  /*2c630*/  BAR.SYNC.DEFER_BLOCKING 0x0 ;  /* 0x0000000000007b1d */ /* 0x000fec0000010000 */
[----:B------:R-:W1:Y:S01]  /*2c640*/  LDS.128 R156, [R251] ;  /* 0x00000000fb9c7984 */ /* 0x000e620000000c00 */
[----:B0-----:R-:W-:-:S03]  /*2c650*/  PRMT R20, R224, 0x5410, R226 ;  /* 0x00005410e0147816 */ /* 0x001fc600000000e2 */
        /* <DEDUP_REMOVED lines=14> */
[----:B---3--:R-:W-:-:S05]  /*2c740*/  PRMT R20, R228, 0x5410, R230 ;  /* 0x00005410e4147816 */ /* 0x008fca00000000e6 */
[----:B------:R-:W3:Y:S01]  /*2c750*/  LDL.LU R230, [R1+0x9f4] ;  /* 0x0009f40001e67983 */ /* 0x000ee20000300800 */
[----:B--2---:R-:W-:-:S03]  /*2c760*/  PRMT R21, R232, 0x5410, R234 ;  /* 0x00005410e8157816 */ /* 0x004fc600000000ea */
[----:B------:R-:W3:Y:S01]  /*2c770*/  LDL.LU R228, [R1+0xa08] ;  /* 0x000a080001e47983 */ /* 0x000ee20000300800 */
[----:B------:R-:W-:-:S03]  /*2c780*/  PRMT R22, R236, 0x5410, R238 ;  /* 0x00005410ec167816 */ /* 0x000fc600000000ee */
[----:B------:R-:W2:Y:S04]  /*2c790*/  LDL.LU R234, [R1+0x9ec] ;  /* 0x0009ec0001ea7983 */ /* 0x000ea80000300800 */
[----:B------:R-:W2:Y:S01]  /*2c7a0*/  LDL.LU R232, [R1+0xa00] ;  /* 0x000a000001e87983 */ /* 0x000ea20000300800 */
[----:B------:R-:W-:-:S03]  /*2c7b0*/  PRMT R23, R241, 0x5410, R239 ;  /* 0x00005410f1177816 */ /* 0x000fc600000000ef */
        /* <DEDUP_REMOVED lines=102> */
[----:B------:R-:W2:Y:S04]  /*2ce20*/  LDL.LU R222, [R1+0xa64] ;  /* 0x000a640001de7983 */ /* 0x000ea80000300800 */
[----:B------:R-:W2:Y:S04]  /*2ce30*/  LDL.LU R220, [R1+0xa78] ;  /* 0x000a780001dc7983 */ /* 0x000ea80000300800 */
[----:B------:R0:W-:Y:S01]  /*2ce40*/  STSM.16.M88.4 [R11], R20 ;  /* 0x000000140b007844 */ /* 0x0001e20000000200 */
[----:B------:R-:W-:Y:S06]  /*2ce50*/  BAR.SYNC.DEFER_BLOCKING 0x0 ;  /* 0x0000000000007b1d */ /* 0x000fec0000010000 */
[----:B------:R-:W1:Y:S01]  /*2ce60*/  LDS.128 R124, [R251] ;  /* 0x00000000fb7c7984 */ /* 0x000e620000000c00 */
[----:B0-----:R-:W-:-:S03]  /*2ce70*/  PRMT R20, R224, 0x5410, R226 ;  /* 0x00005410e0147816 */ /* 0x001fc600000000e2 */
[----:B------:R-:W2:Y:S01]  /*2ce80*/  LDL.LU R226, [R1+0xa5c] ;  /* 0x000a5c0001e27983 */ /* 0x000ea20000300800 */
[----:B------:R-:W-:-:S03]  /*2ce90*/  PRMT R22, R233, 0x5410, R231 ;  /* 0x00005410e9167816 */ /* 0x000fc600000000e7 */
[----:B------:R-:W2:Y:S04]  /*2cea0*/  LDL.LU R231, [R1+0xa70] ;  /* 0x000a700001e77983 */ /* 0x000ea80000300800 */
[----:B------:R-:W2:Y:S04]  /*2ceb0*/  LDL.LU R224, [R1+0x868] ;  /* 0x0008680001e07983 */ /* 0x000ea80000300800 */
[----:B------:R-:W2:Y:S01]  /*2cec0*/  LDL.LU R233, [R1+0x87c] ;  /* 0x00087c0001e97983 */ /* 0x000ea20000300800 */
[----:B------:R-:W-:Y:S01]  /*2ced0*/  PRMT R21, R229, 0x5410, R227 ;  /* 0x00005410e5157816 */ /* 0x000fe200000000e3 */
[----:B------:R-:W-:Y:S01]  /*2cee0*/  VIADD R19, R18, UR6 ;  /* 0x0000000612137c36 */ /* 0x000fe20008000000 */
[----:B------:R-:W-:-:S03]  /*2cef0*/  ULDC UR6, c[0x0][0x248] ;  /* 0x0000920000067ab9 */ /* 0x000fc60000000800 */
[----:B------:R-:W-:Y:S01]  /*2cf00*/  VIADD R24, R19, UR6 ;  /* 0x0000000613187c36 */ /* 0x000fe20008000000 */
[----:B------:R-:W-:-:S03]  /*2cf10*/  ULDC UR6, c[0x0][0x248] ;  /* 0x0000920000067ab9 */ /* 0x000fc60000000800 */
[----:B------:R-:W-:Y:S01]  /*2cf20*/  VIADD R25, R24, UR5 ;  /* 0x0000000518197c36 */ /* 0x000fe20008000000 */
[----:B------:R-:W-:-:S03]  /*2cf30*/  ULDC UR5, c[0x0][0x248] ;  /* 0x0000920000057ab9 */ /* 0x000fc60000000800 */
[----:B------:R-:W-:Y:S01]  /*2cf40*/  VIADD R26, R25, UR6 ;  /* 0x00000006191a7c36 */ /* 0x000fe20008000000 */
[----:B------:R-:W-:Y:S01]  /*2cf50*/  ULDC UR6, c[0x0][0x248] ;  /* 0x0000920000067ab9 */ /* 0x000fe20000000800 */
[----:B----4-:R-:W-:Y:S01]  /*2cf60*/  PRMT R23, R237, 0x5410, R235 ;  /* 0x00005410ed177816 */ /* 0x010fe200000000eb */
[----:B------:R-:W-:Y:S06]  /*2cf70*/  BAR.SYNC.DEFER_BLOCKING 0x0 ;  /* 0x0000000000007b1d */ /* 0x000fec0000010000 */
[----:B------:R-:W4:Y:S04]  /*2cf80*/  LDL.LU R235, [R1+0x860] ;  /* 0x0008600001eb7983 */ /* 0x000f280000300800 */
[----:B------:R-:W4:Y:S04]  /*2cf90*/  LDL.LU R237, [R1+0x874] ;  /* 0x0008740001ed7983 */ /* 0x000f280000300800 */
[----:B------:R3:W-:Y:S01]  /*2cfa0*/  STSM.16.M88.4 [R11], R20 ;  /* 0x000000140b007844 */ /* 0x0007e20000000200 */
[----:B------:R-:W-:Y:S01]  /*2cfb0*/  VIADD R27, R26, UR5 ;  /* 0x000000051a1b7c36 */ /* 0x000fe20008000000 */
[----:B------:R-:W-:Y:S01]  /*2cfc0*/  ULDC UR5, c[0x0][0x248] ;  /* 0x0000920000057ab9 */ /* 0x000fe20000000800 */
[----:B------:R-:W-:Y:S01]  /*2cfd0*/  BAR.SYNC.DEFER_BLOCKING 0x0 ;  /* 0x0000000000007b1d */ /* 0x000fe20000010000 */
[----:B---3--:R-:W-:-:S05]  /*2cfe0*/  PRMT R20, R228, 0x5410, R230 ;  /* 0x00005410e4147816 */ /* 0x008fca00000000e6 */
[----:B------:R-:W3:Y:S01]  /*2cff0*/  LDL.LU R230, [R1+0xa74] ;  /* 0x000a740001e67983 */ /* 0x000ee20000300800 */
[----:B--2---:R-:W-:-:S03]  /*2d000*/  PRMT R21, R232, 0x5410, R234 ;  /* 0x00005410e8157816 */ /* 0x004fc600000000ea */
[----:B------:R-:W3:Y:S04]  /*2d010*/  LDL.LU R228, [R1+0xaf0] ;  /* 0x000af00001e47983 */ /* 0x000ee80000300800 */
[----:B------:R-:W2:Y:S01]  /*2d020*/  LDL.LU R234, [R1+0xa6c] ;  /* 0x000a6c0001ea7983 */ /* 0x000ea20000300800 */
[----:B------:R-:W-:Y:S02]  /*2d030*/  PRMT R22, R236, 0x5410, R238 ;  /* 0x00005410ec167816 */ /* 0x000fe400000000ee */
[----:B------:R-:W-:Y:S01]  /*2d040*/  PRMT R23, R241, 0x5410, R239 ;  /* 0x00005410f1177816 */ /* 0x000fe200000000ef */
[----:B------:R-:W-:Y:S01]  /*2d050*/  VIADD R29, R27, UR5 ;  /* 0x000000051b1d7c36 */ /* 0x000fe20008000000 */
[----:B------:R-:W2:Y:S01]  /*2d060*/  LDL.LU R239, [R1+0xaec] ;  /* 0x000aec0001ef7983 */ /* 0x000ea20000300800 */
[----:B------:R-:W-:-:S03]  /*2d070*/  ULDC UR5, c[0x0][0x248] ;  /* 0x0000920000057ab9 */ /* 0x000fc60000000800 */
[----:B------:R-:W3:Y:S04]  /*2d080*/  LDL.LU R232, [R1+0x878] ;  /* 0x0008780001e87983 */ /* 0x000ee80000300800 */
[----:B------:R-:W3:Y:S04]  /*2d090*/  LDL.LU R238, [R1+0x8f4] ;  /* 0x0008f40001ee7983 */ /* 0x000ee80000300800 */
[----:B------:R-:W3:Y:S04]  /*2d0a0*/  LDL.LU R236, [R1+0x870] ;  /* 0x0008700001ec7983 */ /* 0x000ee80000300800 */
[----:B------:R-:W3:Y:S01]  /*2d0b0*/  LDL.LU R241, [R1+0x8f0] ;  /* 0x0008f00001f17983 */ /* 0x000ee20000300800 */
[----:B------:R-:W-:Y:S01]  /*2d0c0*/  VIADD R31, R29, UR5 ;  /* 0x000000051d1f7c36 */ /* 0x000fe20008000000 */
[----:B------:R-:W-:-:S02]  /*2d0d0*/  ULDC UR5, c[0x0][0x248] ;  /* 0x0000920000057ab9 */ /* 0x000fc40000000800 */
[----:B------:R-:W0:Y:S01]  /*2d0e0*/  LDS.128 R120, [R251] ;  /* 0x00000000fb787984 */ /* 0x000e220000000c00 */
[----:B------:R-:W-:Y:S01]  /*2d0f0*/  VIADD R28, R31, UR6 ;  /* 0x000000061f1c7c36 */ /* 0x000fe20008000000 */
[----:B------:R-:W-:Y:S01]  /*2d100*/  ULDC UR6, c[0x0][0x248] ;  /* 0x0000920000067ab9 */ /* 0x000fe20000000800 */
[----:B------:R-:W-:Y:S02]  /*2d110*/  BAR.SYNC.DEFER_BLOCKING 0x0 ;  /* 0x0000000000007b1d */ /* 0x000fe40000010000 */
[----:B------:R-:W-:-:S04]  /*2d120*/  VIADD R30, R28, UR5 ;  /* 0x000000051c1e7c36 */ /* 0x000fc80008000000 */
[----:B------:R-:W-:Y:S02]  /*2d130*/  ULDC UR5, c[0x0][0x248] ;  /* 0x0000920000057ab9 */ /* 0x000fe40000000800 */
[----:B------:R-:W-:Y:S01]  /*2d140*/  VIADD R33, R30, UR5 ;  /* 0x000000051e217c36 */ /* 0x000fe20008000000 */
[----:B------:R-:W-:-:S03]  /*2d150*/  ULDC UR5, c[0x0][0x248] ;  /* 0x0000920000057ab9 */ /* 0x000fc60000000800 */
        /* <DEDUP_REMOVED lines=51> */
[----:B------:R1:W-:Y:S01]  /*2d490*/  STSM.16.M88.4 [R11], R20 ;  /* 0x000000140b007844 */ /* 0x0003e20000000200 */
[----:B------:R-:W-:Y:S02]  /*2d4a0*/  ULDC UR6, c[0x0][0x248] ;  /* 0x0000920000067ab9 */ /* 0x000fe40000000800 */
        /* <DEDUP_REMOVED lines=15> */
[----:B------:R-:W0:Y:S02]  /*2d5a0*/  LDS.128 R116, [R251] ;  /* 0x00000000fb747984 */ /* 0x000e240000000c00 */
        /* <DEDUP_REMOVED lines=9> */
[----:B-1----:R-:W-:Y:S01]  /*2d640*/  PRMT R20, R220, 0x5410, R222 ;  /* 0x00005410dc147816 */ /* 0x002fe200000000de */
[----:B------:R-:W-:Y:S02]  /*2d650*/  ULDC UR6, c[0x0][0x248] ;  /* 0x0000920000067ab9 */ /* 0x000fe40000000800 */
[----:B------:R-:W-:Y:S01]  /*2d660*/  VIADD R207, R205, UR5 ;  /* 0x00000005cdcf7c36 */ /* 0x000fe20008000000 */
[----:B------:R-:W-:Y:S01]  /*2d670*/  ULDC UR5, c[0x0][0x248] ;  /* 0x0000920000057ab9 */ /* 0x000fe20000000800 */
[----:B------:R-:W-:Y:S02]  /*2d680*/  PRMT R21, R231, 0x5410, R226 ;  /* 0x00005410e7157816 */ /* 0x000fe400000000e2 */
[----:B------:R-:W-:Y:S01]  /*2d690*/  VIADD R209, R207, UR5 ;  /* 0x00000005cfd17c36 */ /* 0x000fe20008000000 */
[----:B------:R-:W-:Y:S01]  /*2d6a0*/  ULDC UR5, c[0x0][0x248] ;  /* 0x0000920000057ab9 */ /* 0x000fe20000000800 */
[----:B------:R-:W-:-:S02]  /*2d6b0*/  PRMT R22, R233, 0x5410, R224 ;  /* 0x00005410e9167816 */ /* 0x000fc400000000e0 */
        /* <DEDUP_REMOVED lines=16> */
[----:B------:R2:W-:Y:S02]  /*2d7c0*/  STSM.16.M88.4 [R11], R20 ;  /* 0x000000140b007844 */ /* 0x0005e40000000200 */
[----:B------:R-:W-:Y:S01]  /*2d7d0*/  BAR.SYNC.DEFER_BLOCKING 0x0 ;  /* 0x0000000000007b1d */ /* 0x000fe20000010000 */
[----:B------:R-:W-:-:S05]  /*2d7e0*/  VIADD R225, R223, UR5 ;  /* 0x00000005dfe17c36 */ /* 0x000fca0008000000 */
[----:B------:R-:W-:Y:S02]  /*2d7f0*/  ULDC UR5, c[0x0][0x248] ;  /* 0x0000920000057ab9 */ /* 0x000fe40000000800 */
[----:B------:R-:W-:Y:S01]  /*2d800*/  VIADD R227, R225, UR5 ;  /* 0x00000005e1e37c36 */ /* 0x000fe20008000000 */
[----:B------:R-:W-:-:S03]  /*2d810*/  ULDC UR5, c[0x0][0x248] ;  /* 0x0000920000057ab9 */ /* 0x000fc60000000800 */
[----:B------:R-:W-:Y:S01]  /*2d820*/  VIADD R229, R227, UR6 ;  /* 0x00000006e3e57c36 */ /* 0x000fe20008000000 */
[----:B------:R-:W-:Y:S01]  /*2d830*/  ULDC UR6, c[0x0][0x248] ;  /* 0x0000920000067ab9 */ /* 0x000fe20000000800 */
[----:B------:R-:W1:Y:S02]  /*2d840*/  LDS.128 R112, [R251] ;  /* 0x00000000fb707984 */ /* 0x000e640000000c00 */
[----:B------:R-:W-:Y:S01]  /*2d850*/  VIADD R231, R229, UR5 ;  /* 0x00000005e5e77c36 */ /* 0x000fe20008000000 */
[----:B------:R-:W-:-:S03]  /*2d860*/  ULDC UR5, c[0x0][0x248] ;  /* 0x0000920000057ab9 */ /* 0x000fc60000000800 */
[----:B------:R-:W-:Y:S01]  /*2d870*/  VIADD R233, R231, UR5 ;  /* 0x00000005e7e97c36 */ /* 0x000fe20008000000 */
[----:B------:R-:W-:-:S03]  /*2d880*/  ULDC UR5, c[0x0][0x248] ;  /* 0x0000920000057ab9 */ /* 0x000fc60000000800 */
[----:B------:R-:W-:Y:S01]  /*2d890*/  VIADD R235, R233, UR5 ;  /* 0x00000005e9eb7c36 */ /* 0x000fe20008000000 */
[----:B------:R-:W-:-:S03]  /*2d8a0*/  ULDC UR5, c[0x0][0x248] ;  /* 0x0000920000057ab9 */ /* 0x000fc60000000800 */
[----:B------:R-:W-:Y:S01]  /*2d8b0*/  VIADD R237, R235, UR6 ;  /* 0x00000006ebed7c36 */ /* 0x000fe20008000000 */
[----:B--2---:R-:W-:-:S03]  /*2d8c0*/  PRMT R21, R239, 0x5410, R234 ;  /* 0x00005410ef157816 */ /* 0x004fc600000000ea */
[----:B------:R-:W-:Y:S01]  /*2d8d0*/  VIADD R239, R237, UR5 ;  /* 0x00000005edef7c36 */ /* 0x000fe20008000000 */
[----:B------:R-:W-:Y:S01]  /*2d8e0*/  ULDC UR5, c[0x0][0x248] ;  /* 0x0000920000057ab9 */ /* 0x000fe20000000800 */
[----:B---3--:R-:W-:Y:S02]  /*2d8f0*/  PRMT R23, R241, 0x5410, R236 ;  /* 0x00005410f1177816 */ /* 0x008fe400000000ec */
[----:B------:R-:W-:Y:S01]  /*2d900*/  VIADD R241, R239, UR5 ;  /* 0x00000005eff17c36 */ /* 0x000fe20008000000 */
[----:B------:R-:W-:Y:S01]  /*2d910*/  ULDC UR5, c[0x0][0x248] ;  /* 0x0000920000057ab9 */ /* 0x000fe20000000800 */
[----:B------:R-:W-:Y:S02]  /*2d920*/  PRMT R20, R228, 0x5410, R230 ;  /* 0x00005410e4147816 */ /* 0x000fe400000000e6 */
[----:B------:R-:W-:Y:S01]  /*2d930*/  PRMT R22, R238, 0x5410, R232 ;  /* 0x00005410ee167816 */ /* 0x000fe200000000e8 */
[----:B------:R-:W-:Y:S01]  /*2d940*/  VIADD R252, R241, UR5 ;  /* 0x00000005f1fc7c36 */ /* 0x000fe20008000000 */
[----:B------:R-:W2:Y:S04]  /*2d950*/  LDL.LU R226, [R1+0xae8] ;  /* 0x000ae80001e27983 */ /* 0x000ea80000300800 */
[----:B------:R-:W2:Y:S04]  /*2d960*/  LDL.LU R224, [R1+0xf3c] ;  /* 0x000f3c0001e07983 */ /* 0x000ea80000300800 */
[----:B------:R-:W3:Y:S04]  /*2d970*/  LDL.LU R234, [R1+0xab0] ;  /* 0x000ab00001ea7983 */ /* 0x000ee80000300800 */
[----:B------:R-:W3:Y:S04]  /*2d980*/  LDL.LU R236, [R1+0xf04] ;  /* 0x000f040001ec7983 */ /* 0x000ee80000300800 */
[----:B------:R-:W4:Y:S04]  /*2d990*/  LDL.LU R206, [R1+0x8ec] ;  /* 0x0008ec0001ce7983 */ /* 0x000f280000300800 */
[----:B------:R-:W4:Y:S04]  /*2d9a0*/  LDL.LU R204, [R1+0x968] ;  /* 0x0009680001cc7983 */ /* 0x000f280000300800 */
[----:B------:R-:W4:Y:S04]  /*2d9b0*/  LDL.LU R230, [R1+0x8b4] ;  /* 0x0008b40001e67983 */ /* 0x000f280000300800 */
[----:B------:R-:W4:Y:S01]  /*2d9c0*/  LDL.LU R228, [R1+0x92c] ;  /* 0x00092c0001e47983 */ /* 0x000f220000300800 */
[----:B------:R-:W-:-:S03]  /*2d9d0*/  LOP3.LUT R2, R2, 0xbfffffff, RZ, 0xc0, !PT ;  /* 0xbfffffff02027812 */ /* 0x000fc600078ec0ff */
[----:B------:R-:W4:Y:S01]  /*2d9e0*/  LDL.LU R210, [R1+0xae4] ;  /* 0x000ae40001d27983 */ /* 0x000f220000300800 */
[----:B------:R-:W-:-:S03]  /*2d9f0*/  @P3 LOP3.LUT R2, R2, 0x40000000, RZ, 0xfc, !PT ;  /* 0x4000000002023812 */ /* 0x000fc600078efcff */
[----:B------:R-:W4:Y:S01]  /*2da00*/  LDL.LU R208, [R1+0xf38] ;  /* 0x000f380001d07983 */ /* 0x000f220000300800 */
[----:B------:R-:W-:-:S03]  /*2da10*/  LOP3.LUT R2, R2, 0xdfffffff, RZ, 0xc0, !PT ;  /* 0xdfffffff02027812 */ /* 0x000fc600078ec0ff */
[----:B------:R-:W4:Y:S04]  /*2da20*/  LDL.LU R214, [R1+0xaac] ;  /* 0x000aac0001d67983 */ /* 0x000f280000300800 */
[----:B------:R-:W4:Y:S01]  /*2da30*/  LDL.LU R212, [R1+0xf00] ;  /* 0x000f000001d47983 */ /* 0x000f220000300800 */
[----:B------:R-:W-:-:S03]  /*2da40*/  @P2 LOP3.LUT R2, R2, 0x20000000, RZ, 0xfc, !PT ;  /* 0x2000000002022812 */ /* 0x000fc600078efcff */
[----:B------:R-:W4:Y:S04]  /*2da50*/  LDL.LU R218, [R1+0x8e8] ;  /* 0x0008e80001da7983 */ /* 0x000f280000300800 */
[----:B------:R-:W4:Y:S04]  /*2da60*/  LDL.LU R216, [R1+0x964] ;  /* 0x0009640001d87983 */ /* 0x000f280000300800 */
[----:B------:R-:W4:Y:S04]  /*2da70*/  LDL.LU R232, [R1+0x8b0] ;  /* 0x0008b00001e87983 */ /* 0x000f280000300800 */
[----:B------:R-:W4:Y:S01]  /*2da80*/  LDL.LU R238, [R1+0x928] ;  /* 0x0009280001ee7983 */ /* 0x000f220000300800 */
[----:B------:R-:W-:Y:S01]  /*2da90*/  LOP3.LUT R2, R2, 0xefffffff, RZ, 0xc0, !PT ;  /* 0xefffffff02027812 */ /* 0x000fe200078ec0ff */
[----:B------:R-:W-:Y:S03]  /*2daa0*/  BAR.SYNC.DEFER_BLOCKING 0x0 ;  /* 0x0000000000007b1d */ /* 0x000fe60000010000 */
[----:B------:R-:W-:-:S02]  /*2dab0*/  @P1 LOP3.LUT R2, R2, 0x10000000, RZ, 0xfc, !PT ;  /* 0x1000000002021812 */ /* 0x000fc400078efcff */
[----:B------:R-:W-:Y:S02]  /*2dac0*/  PRMT R180, R176, 0x7770, RZ ;  /* 0x00007770b0b47816 */ /* 0x000fe400000000ff */
[----:B------:R-:W-:Y:S02]  /*2dad0*/  LOP3.LUT R2, R2, 0xf7ffffff, RZ, 0xc0, !PT ;  /* 0xf7ffffff02027812 */ /* 0x000fe400078ec0ff */
[C---:B------:R-:W-:Y:S01]  /*2dae0*/  LOP3.LUT P1, RZ, R3.reuse, 0x2, RZ, 0xc0, !PT ;  /* 0x0000000203ff7812 */ /* 0x040fe2000782c0ff */
[----:B------:R-:W-:Y:S01]  /*2daf0*/  STL.64 [R1+0x1190], R174 ;  /* 0x001190ae01007387 */ /* 0x000fe20000100a00 */
[----:B------:R-:W-:Y:S02]  /*2db00*/  @P0 LOP3.LUT R2, R2, 0x8000000, RZ, 0xfc, !PT ;  /* 0x0800000002020812 */ /* 0x000fe400078efcff */
[----:B------:R-:W-:Y:S01]  /*2db10*/  LOP3.LUT P0, RZ, R3, 0x1, RZ, 0xc0, !PT ;  /* 0x0000000103ff7812 */ /* 0x000fe2000780c0ff */
[----:B------:R-:W-:Y:S01]  /*2db20*/  STL.64 [R1+0x1170], R168 ;  /* 0x001170a801007387 */ /* 0x000fe20000100a00 */
[----:B------:R-:W-:-:S02]  /*2db30*/  LOP3.LUT R2, R2, 0xfbffffff, RZ, 0xc0, !PT ;  /* 0xfbffffff02027812 */ /* 0x000fc400078ec0ff */
[C---:B------:R-:W-:Y:S01]  /*2db40*/  LOP3.LUT P2, RZ, R3.reuse, 0x4, RZ, 0xc0, !PT ;  /* 0x0000000403ff7812 */ /* 0x040fe2000784c0ff */
[----:B------:R-:W-:Y:S01]  /*2db50*/  STL.64 [R1+0x1168], R170 ;  /* 0x001168aa01007387 */ /* 0x000fe20000100a00 */
[----:B------:R-:W-:Y:S02]  /*2db60*/  @P6 LOP3.LUT R2, R2, 0x4000000, RZ, 0xfc, !PT ;  /* 0x0400000002026812 */ /* 0x000fe400078efcff */
[----:B------:R-:W-:Y:S01]  /*2db70*/  LOP3.LUT P3, RZ, R3, 0x8, RZ, 0xc0, !PT ;  /* 0x0000000803ff7812 */ /* 0x000fe2000786c0ff */
[----:B------:R-:W-:Y:S01]  /*2db80*/  STL.64 [R1+0x1140], R164 ;  /* 0x001140a401007387 */ /* 0x000fe20000100a00 */
[----:B------:R-:W-:-:S03]  /*2db90*/  LOP3.LUT R2, R2, 0xfdffffff, RZ, 0xc0, !PT ;  /* 0xfdffffff02027812 */ /* 0x000fc600078ec0ff */
[----:B------:R-:W-:Y:S01]  /*2dba0*/  STL.64 [R1+0x1138], R166 ;  /* 0x001138a601007387 */ /* 0x000fe20000100a00 */
[----:B------:R-:W-:-:S03]  /*2dbb0*/  @P5 LOP3.LUT R2, R2, 0x2000000, RZ, 0xfc, !PT ;  /* 0x0200000002025812 */ /* 0x000fc600078efcff */
        /* <DEDUP_REMOVED lines=22> */
[----:B0-----:R-:W-:Y:S04]  /*2dd20*/  STL.64 [R1+0x1060], R120 ;  /* 0x0010607801007387 */ /* 0x001fe80000100a00 */
[----:B------:R-:W-:Y:S04]  /*2dd30*/  STL.64 [R1+0x1058], R122 ;  /* 0x0010587a01007387 */ /* 0x000fe80000100a00 */
[----:B------:R-:W-:Y:S04]  /*2dd40*/  STL.64 [R1+0x1050], R116 ;  /* 0x0010507401007387 */ /* 0x000fe80000100a00 */
[----:B------:R-:W-:Y:S04]  /*2dd50*/  STL.64 [R1+0x1048], R118 ;  /* 0x0010487601007387 */ /* 0x000fe80000100a00 */
[----:B-1----:R-:W-:Y:S04]  /*2dd60*/  STL.64 [R1+0x1040], R112 ;  /* 0x0010407001007387 */ /* 0x002fe80000100a00 */
[----:B------:R-:W-:Y:S04]  /*2dd70*/  STL.64 [R1+0x1038], R114 ;  /* 0x0010387201007387 */ /* 0x000fe80000100a00 */
[----:B------:R-:W-:Y:S04]  /*2dd80*/  STL.64 [R1+0x1020], R244 ;  /* 0x001020f401007387 */ /* 0x000fe80000100a00 */
[----:B------:R-:W-:Y:S04]  /*2dd90*/  STL.64 [R1+0xfe0], R246 ;  /* 0x000fe0f601007387 */ /* 0x000fe80000100a00 */
[----:B------:R-:W-:Y:S04]  /*2dda0*/  STL.64 [R1+0xf90], R248 ;  /* 0x000f90f801007387 */ /* 0x000fe80000100a00 */
[----:B------:R-:W-:Y:S04]  /*2ddb0*/  STL.64 [R1+0x10b8], R2 ;  /* 0x0010b80201007387 */ /* 0x000fe80000100a00 */
[----:B------:R2:W-:Y:S04]  /*2ddc0*/  STSM.16.M88.4 [R11], R20 ;  /* 0x000000140b007844 */ /* 0x0005e80000000200 */
[----:B------:R-:W4:Y:S04]  /*2ddd0*/  LDL.LU R222, [R1+0xae0] ;  /* 0x000ae00001de7983 */ /* 0x000f280000300800 */
[----:B------:R-:W4:Y:S01]  /*2dde0*/  LDL.LU R220, [R1+0xf34] ;  /* 0x000f340001dc7983 */ /* 0x000f220000300800 */
[----:B------:R-:W-:Y:S06]  /*2ddf0*/  BAR.SYNC.DEFER_BLOCKING 0x0 ;  /* 0x0000000000007b1d */ /* 0x000fec0000010000 */
[----:B------:R-:W0:Y:S01]  /*2de00*/  LDS.128 R108, [R251] ;  /* 0x00000000fb6c7984 */ /* 0x000e220000000c00 */
[----:B--2---:R-:W-:-:S03]  /*2de10*/  PRMT R20, R224, 0x5410, R226 ;  /* 0x00005410e0147816 */ /* 0x004fc600000000e2 */
[----:B------:R-:W2:Y:S04]  /*2de20*/  LDL.LU R226, [R1+0xaa8] ;  /* 0x000aa80001e27983 */ /* 0x000ea80000300800 */
[----:B------:R-:W2:Y:S01]  /*2de30*/  LDL.LU R224, [R1+0xefc] ;  /* 0x000efc0001e07983 */ /* 0x000ea20000300800 */
[----:B---3--:R-:W-:-:S03]  /*2de40*/  PRMT R21, R236, 0x5410, R234 ;  /* 0x00005410ec157816 */ /* 0x008fc600000000ea */
[----:B------:R-:W3:Y:S04]  /*2de50*/  LDL.LU R234, [R1+0x8e4] ;  /* 0x0008e40001ea7983 */ /* 0x000ee80000300800 */
[----:B------:R-:W3:Y:S01]  /*2de60*/  LDL.LU R236, [R1+0x960] ;  /* 0x0009600001ec7983 */ /* 0x000ee20000300800 */
[----:B----4-:R-:W-:Y:S02]  /*2de70*/  PRMT R22, R204, 0x5410, R206 ;  /* 0x00005410cc167816 */ /* 0x010fe400000000ce */
[----:B------:R-:W-:Y:S01]  /*2de80*/  PRMT R23, R228, 0x5410, R230 ;  /* 0x00005410e4177816 */ /* 0x000fe200000000e6 */
[----:B------:R-:W-:Y:S06]  /*2de90*/  BAR.SYNC.DEFER_BLOCKING 0x0 ;  /* 0x0000000000007b1d */ /* 0x000fec0000010000 */
[----:B------:R-:W4:Y:S04]  /*2dea0*/  LDL.LU R230, [R1+0x8ac] ;  /* 0x0008ac0001e67983 */ /* 0x000f280000300800 */
[----:B------:R-:W4:Y:S04]  /*2deb0*/  LDL.LU R228, [R1+0x924] ;  /* 0x0009240001e47983 */ /* 0x000f280000300800 */
[----:B------:R1:W-:Y:S01]  /*2dec0*/  STSM.16.M88.4 [R11], R20 ;  /* 0x000000140b007844 */ /* 0x0003e20000000200 */
[----:B------:R-:W-:Y:S06]  /*2ded0*/  BAR.SYNC.DEFER_BLOCKING 0x0 ;  /* 0x0000000000007b1d */ /* 0x000fec0000010000 */
[----:B0-----:R-:W-:Y:S04]  /*2dee0*/  STL.64 [R1+0x1030], R108 ;  /* 0x0010306c01007387 */ /* 0x001fe80000100a00 */
[----:B------:R-:W0:Y:S01]  /*2def0*/  LDS.128 R104, [R251] ;  /* 0x00000000fb687984 */ /* 0x000e220000000c00 */
[----:B-1----:R-:W-:-:S03]  /*2df00*/  PRMT R23, R238, 0x5410, R232 ;  /* 0x00005410ee177816 */ /* 0x002fc600000000e8 */
[----:B------:R-:W-:Y:S04]  /*2df10*/  STL.64 [R1+0x1028], R110 ;  /* 0x0010286e01007387 */ /* 0x000fe80000100a00 */
[----:B------:R-:W4:Y:S04]  /*2df20*/  LDL.LU R232, [R1+0xadc] ;  /* 0x000adc0001e87983 */ /* 0x000f280000300800 */
[----:B------:R-:W4:Y:S01]  /*2df30*/  LDL.LU R238, [R1+0xf30] ;  /* 0x000f300001ee7983 */ /* 0x000f220000300800 */
[----:B------:R-:W-:-:S03]  /*2df40*/  PRMT R20, R208, 0x5410, R210 ;  /* 0x00005410d0147816 */ /* 0x000fc600000000d2 */
[----:B------:R-:W4:Y:S01]  /*2df50*/  LDL.LU R194, [R1+0xaa4] ;  /* 0x000aa40001c27983 */ /* 0x000f220000300800 */
[----:B------:R-:W-:-:S03]  /*2df60*/  PRMT R21, R212, 0x5410, R214 ;  /* 0x00005410d4157816 */ /* 0x000fc600000000d6 */
[----:B------:R-:W4:Y:S01]  /*2df70*/  LDL.LU R198, [R1+0xef8] ;  /* 0x000ef80001c67983 */ /* 0x000f220000300800 */
[----:B------:R-:W-:Y:S01]  /*2df80*/  PRMT R22, R216, 0x5410, R218 ;  /* 0x00005410d8167816 */ /* 0x000fe200000000da */
[----:B------:R-:W-:Y:S06]  /*2df90*/  BAR.SYNC.DEFER_BLOCKING 0x0 ;  /* 0x0000000000007b1d */ /* 0x000fec0000010000 */
[----:B------:R-:W4:Y:S04]  /*2dfa0*/  LDL.LU R202, [R1+0x8e0] ;  /* 0x0008e00001ca7983 */ /* 0x000f280000300800 */
[----:B------:R-:W4:Y:S04]  /*2dfb0*/  LDL.LU R200, [R1+0x95c] ;  /* 0x00095c0001c87983 */ /* 0x000f280000300800 */
[----:B------:R-:W4:Y:S04]  /*2dfc0*/  LDL.LU R218, [R1+0x8a8] ;  /* 0x0008a80001da7983 */ /* 0x000f280000300800 */
[----:B------:R-:W4:Y:S04]  /*2dfd0*/  LDL.LU R216, [R1+0x920] ;  /* 0x0009200001d87983 */ /* 0x000f280000300800 */
[----:B0-----:R-:W-:Y:S04]  /*2dfe0*/  STL.64 [R1+0x1018], R104 ;  /* 0x0010186801007387 */ /* 0x001fe80000100a00 */
[----:B------:R2:W-:Y:S04]  /*2dff0*/  STSM.16.M88.4 [R11], R20 ;  /* 0x000000140b007844 */ /* 0x0005e80000000200 */
[----:B------:R-:W-:Y:S01]  /*2e000*/  STL.64 [R1+0x1010], R106 ;  /* 0x0010106a01007387 */ /* 0x000fe20000100a00 */
        /* <DEDUP_REMOVED lines=8> */
[----:B------:R-:W-:-:S03]  /*2e090*/  PRMT R20, R220, 0x5410, R222 ;  /* 0x00005410dc147816 */ /* 0x000fc600000000de */
[----:B------:R-:W3:Y:S04]  /*2e0a0*/  LDL.LU R206, [R1+0x8dc] ;  /* 0x0008dc0001ce7983 */ /* 0x000ee80000300800 */
[----:B------:R-:W3:Y:S01]  /*2e0b0*/  LDL.LU R204, [R1+0x958] ;  /* 0x0009580001cc7983 */ /* 0x000ee20000300800 */
[----:B----4-:R-:W-:Y:S01]  /*2e0c0*/  PRMT R23, R228, 0x5410, R230 ;  /* 0x00005410e4177816 */ /* 0x010fe200000000e6 */
[----:B------:R-:W-:Y:S06]  /*2e0d0*/  BAR.SYNC.DEFER_BLOCKING 0x0 ;  /* 0x0000000000007b1d */ /* 0x000fec0000010000 */
[----:B------:R-:W4:Y:S04]  /*2e0e0*/  LDL.LU R230, [R1+0x8a4] ;  /* 0x0008a40001e67983 */ /* 0x000f280000300800 */
[----:B------:R-:W4:Y:S04]  /*2e0f0*/  LDL.LU R228, [R1+0x91c] ;  /* 0x00091c0001e47983 */ /* 0x000f280000300800 */
[----:B------:R1:W-:Y:S01]  /*2e100*/  STSM.16.M88.4 [R11], R20 ;  /* 0x000000140b007844 */ /* 0x0003e20000000200 */
[----:B------:R-:W-:Y:S06]  /*2e110*/  BAR.SYNC.DEFER_BLOCKING 0x0 ;  /* 0x0000000000007b1d */ /* 0x000fec0000010000 */
[----:B0-----:R-:W-:Y:S04]  /*2e120*/  STL.64 [R1+0x1008], R100 ;  /* 0x0010086401007387 */ /* 0x001fe80000100a00 */
[----:B------:R-:W-:Y:S04]  /*2e130*/  STL.64 [R1+0x1000], R102 ;  /* 0x0010006601007387 */ /* 0x000fe80000100a00 */
[----:B------:R-:W4:Y:S04]  /*2e140*/  LDL.LU R210, [R1+0xad4] ;  /* 0x000ad40001d27983 */ /* 0x000f280000300800 */
[----:B------:R-:W4:Y:S04]  /*2e150*/  LDL.LU R208, [R1+0xf28] ;  /* 0x000f280001d07983 */ /* 0x000f280000300800 */
[----:B------:R-:W0:Y:S01]  /*2e160*/  LDS.128 R96, [R251] ;  /* 0x00000000fb607984 */ /* 0x000e220000000c00 */
[----:B-1----:R-:W-:-:S03]  /*2e170*/  PRMT R20, R238, 0x5410, R232 ;  /* 0x00005410ee147816 */ /* 0x002fc600000000e8 */
[----:B------:R-:W4:Y:S04]  /*2e180*/  LDL.LU R214, [R1+0xa9c] ;  /* 0x000a9c0001d67983 */ /* 0x000f280000300800 */
[----:B------:R-:W4:Y:S04]  /*2e190*/  LDL.LU R212, [R1+0xef0] ;  /* 0x000ef00001d47983 */ /* 0x000f280000300800 */
[----:B------:R-:W4:Y:S04]  /*2e1a0*/  LDL.LU R222, [R1+0x8d8] ;  /* 0x0008d80001de7983 */ /* 0x000f280000300800 */
[----:B------:R-:W4:Y:S04]  /*2e1b0*/  LDL.LU R220, [R1+0x954] ;  /* 0x0009540001dc7983 */ /* 0x000f280000300800 */
[----:B------:R-:W4:Y:S04]  /*2e1c0*/  LDL.LU R232, [R1+0x8a0] ;  /* 0x0008a00001e87983 */ /* 0x000f280000300800 */
[----:B------:R-:W4:Y:S01]  /*2e1d0*/  LDL.LU R238, [R1+0x918] ;  /* 0x0009180001ee7983 */ /* 0x000f220000300800 */
[----:B------:R-:W-:-:S02]  /*2e1e0*/  PRMT R21, R198, 0x5410, R194 ;  /* 0x00005410c6157816 */ /* 0x000fc400000000c2 */
[----:B------:R-:W-:Y:S02]  /*2e1f0*/  PRMT R22, R200, 0x5410, R202 ;  /* 0x00005410c8167816 */ /* 0x000fe400000000ca */
[----:B------:R-:W-:Y:S01]  /*2e200*/  PRMT R23, R216, 0x5410, R218 ;  /* 0x00005410d8177816 */ /* 0x000fe200000000da */
[----:B------:R-:W-:Y:S06]  /*2e210*/  BAR.SYNC.DEFER_BLOCKING 0x0 ;  /* 0x0000000000007b1d */ /* 0x000fec0000010000 */
[----:B0-----:R-:W-:Y:S04]  /*2e220*/  STL.64 [R1+0xff8], R96 ;  /* 0x000ff86001007387 */ /* 0x001fe80000100a00 */
[----:B------:R-:W-:Y:S04]  /*2e230*/  STL.64 [R1+0xff0], R98 ;  /* 0x000ff06201007387 */ /* 0x000fe80000100a00 */
[----:B------:R-:W4:Y:S04]  /*2e240*/  LDL.LU R218, [R1+0xad0] ;  /* 0x000ad00001da7983 */ /* 0x000f280000300800 */
[----:B------:R-:W4:Y:S04]  /*2e250*/  LDL.LU R216, [R1+0xf24] ;  /* 0x000f240001d87983 */ /* 0x000f280000300800 */
[----:B------:R2:W-:Y:S01]  /*2e260*/  STSM.16.M88.4 [R11], R20 ;  /* 0x000000140b007844 */ /* 0x0005e20000000200 */
        /* <DEDUP_REMOVED lines=8> */
[----:B------:R-:W-:Y:S02]  /*2e2f0*/  PRMT R22, R204, 0x5410, R206 ;  /* 0x00005410cc167816 */ /* 0x000fe400000000ce */
[----:B----4-:R-:W-:Y:S01]  /*2e300*/  PRMT R23, R228, 0x5410, R230 ;  /* 0x00005410e4177816 */ /* 0x010fe200000000e6 */
[----:B------:R-:W-:Y:S06]  /*2e310*/  BAR.SYNC.DEFER_BLOCKING 0x0 ;  /* 0x0000000000007b1d */ /* 0x000fec0000010000 */
[----:B------:R-:W4:Y:S04]  /*2e320*/  LDL.LU R230, [R1+0x89c] ;  /* 0x00089c0001e67983 */ /* 0x000f280000300800 */
[----:B------:R-:W4:Y:S04]  /*2e330*/  LDL.LU R228, [R1+0x914] ;  /* 0x0009140001e47983 */ /* 0x000f280000300800 */
[----:B------:R1:W-:Y:S01]  /*2e340*/  STSM.16.M88.4 [R11], R20 ;  /* 0x000000140b007844 */ /* 0x0003e20000000200 */
[----:B------:R-:W-:Y:S06]  /*2e350*/  BAR.SYNC.DEFER_BLOCKING 0x0 ;  /* 0x0000000000007b1d */ /* 0x000fec0000010000 */
[----:B0-----:R-:W-:Y:S04]  /*2e360*/  STL.64 [R1+0xfe8], R92 ;  /* 0x000fe85c01007387 */ /* 0x001fe80000100a00 */
[----:B------:R-:W0:Y:S04]  /*2e370*/  LDS.128 R88, [R251] ;  /* 0x00000000fb587984 */ /* 0x000e280000000c00 */
[----:B------:R-:W-:Y:S01]  /*2e380*/  STL.64 [R1+0xfd8], R94 ;  /* 0x000fd85e01007387 */ /* 0x000fe20000100a00 */
[----:B-1----:R-:W-:-:S03]  /*2e390*/  PRMT R23, R238, 0x5410, R232 ;  /* 0x00005410ee177816 */ /* 0x002fc600000000e8 */
        /* <DEDUP_REMOVED lines=36> */
[----:B------:R-:W0:Y:S04]  /*2e5e0*/  LDS.128 R80, [R251] ;  /* 0x00000000fb507984 */ /* 0x000e280000000c00 */
[----:B------:R-:W4:Y:S01]  /*2e5f0*/  LDL.LU R214, [R1+0xa8c] ;  /* 0x000a8c0001d67983 */ /* 0x000f220000300800 */
[----:B-1----:R-:W-:-:S03]  /*2e600*/  PRMT R20, R238, 0x5410, R232 ;  /* 0x00005410ee147816 */ /* 0x002fc600000000e8 */
        /* <DEDUP_REMOVED lines=34> */
[----:B------:R-:W4:Y:S04]  /*2e830*/  LDL.LU R194, [R1+0xa84] ;  /* 0x000a840001c27983 */ /* 0x000f280000300800 */
[----:B------:R-:W4:Y:S01]  /*2e840*/  LDL.LU R198, [R1+0xafc] ;  /* 0x000afc0001c67983 */ /* 0x000f220000300800 */
[----:B-1----:R-:W-:-:S03]  /*2e850*/  PRMT R23, R238, 0x5410, R232 ;  /* 0x00005410ee177816 */ /* 0x002fc600000000e8 */
        /* <DEDUP_REMOVED lines=12> */
[----:B------:R-:W4:Y:S04]  /*2e920*/  LDL.LU R210, [R1+0xa80] ;  /* 0x000a800001d27983 */ /* 0x000f280000300800 */
[----:B------:R-:W4:Y:S04]  /*2e930*/  LDL.LU R208, [R1+0xaf8] ;  /* 0x000af80001d07983 */ /* 0x000f280000300800 */
[----:B------:R0:W-:Y:S04]  /*2e940*/  STSM.16.M88.4 [R11], R20 ;  /* 0x000000140b007844 */ /* 0x0001e80000000200 */
[----:B------:R-:W4:Y:S04]  /*2e950*/  LDL.LU R214, [R1+0x8bc] ;  /* 0x0008bc0001d67983 */ /* 0x000f280000300800 */
[----:B------:R-:W4:Y:S01]  /*2e960*/  LDL.LU R212, [R1+0x938] ;  /* 0x0009380001d47983 */ /* 0x000f220000300800 */
[----:B------:R-:W-:Y:S01]  /*2e970*/  BAR.SYNC.DEFER_BLOCKING 0x0 ;  /* 0x0000000000007b1d */ /* 0x000fe20000010000 */
[----:B0-----:R-:W-:-:S05]  /*2e980*/  PRMT R20, R220, 0x5410, R222 ;  /* 0x00005410dc147816 */ /* 0x001fca00000000de */
[----:B------:R-:W0:Y:S01]  /*2e990*/  LDS.128 R68, [R251] ;  /* 0x00000000fb447984 */ /* 0x000e220000000c00 */
        /* <DEDUP_REMOVED lines=8> */
[----:B------:R-:W2:Y:S04]  /*2ea20*/  LDL.LU R226, [R1+0x8b8] ;  /* 0x0008b80001e27983 */ /* 0x000ea80000300800 */
[----:B------:R-:W2:Y:S01]  /*2ea30*/  LDL.LU R224, [R1+0x934] ;  /* 0x0009340001e07983 */ /* 0x000ea20000300800 */
        /* <DEDUP_REMOVED lines=8> */
[----:B------:R-:W0:Y:S01]  /*2eac0*/  LDS.128 R64, [R251] ;  /* 0x00000000fb407984 */ /* 0x000e220000000c00 */
[----:B-1----:R-:W-:-:S03]  /*2ead0*/  PRMT R23, R238, 0x5410, R232 ;  /* 0x00005410ee177816 */ /* 0x002fc600000000e8 */
[----:B------:R-:W4:Y:S04]  /*2eae0*/  LDL.LU R232, [R1+0x614] ;  /* 0x0006140001e87983 */ /* 0x000f280000300800 */
[----:B------:R-:W4:Y:S01]  /*2eaf0*/  LDL.LU R238, [R1+0x620] ;  /* 0x0006200001ee7983 */ /* 0x000f220000300800 */
[----:B------:R-:W-:Y:S02]  /*2eb00*/  PRMT R20, R192, 0x5410, R190 ;  /* 0x00005410c0147816 */ /* 0x000fe400000000be */
[----:B------:R-:W-:Y:S02]  /*2eb10*/  PRMT R21, R198, 0x5410, R194 ;  /* 0x00005410c6157816 */ /* 0x000fe400000000c2 */
[----:B------:R-:W-:Y:S01]  /*2eb20*/  PRMT R22, R200, 0x5410, R202 ;  /* 0x00005410c8167816 */ /* 0x000fe200000000ca */
[----:B------:R-:W-:Y:S06]  /*2eb30*/  BAR.SYNC.DEFER_BLOCKING 0x0 ;  /* 0x0000000000007b1d */ /* 0x000fec0000010000 */
[----:B0-----:R-:W-:Y:S04]  /*2eb40*/  STL.64 [R1+0xf68], R64 ;  /* 0x000f684001007387 */ /* 0x001fe80000100a00 */
[----:B------:R-:W-:Y:S04]  /*2eb50*/  STL.64 [R1+0xf60], R66 ;  /* 0x000f604201007387 */ /* 0x000fe80000100a00 */
[----:B------:R3:W-:Y:S01]  /*2eb60*/  STSM.16.M88.4 [R11], R20 ;  /* 0x000000140b007844 */ /* 0x0007e20000000200 */
[----:B------:R-:W-:Y:S06]  /*2eb70*/  BAR.SYNC.DEFER_BLOCKING 0x0 ;  /* 0x0000000000007b1d */ /* 0x000fec0000010000 */
[----:B------:R-:W0:Y:S01]  /*2eb80*/  LDS.128 R60, [R251] ;  /* 0x00000000fb3c7984 */ /* 0x000e220000000c00 */
[----:B---3--:R-:W-:-:S03]  /*2eb90*/  PRMT R23, R236, 0x5410, R234 ;  /* 0x00005410ec177816 */ /* 0x008fc600000000ea */
[----:B------:R-:W3:Y:S01]  /*2eba0*/  LDL.LU R236, [R1+0x628] ;  /* 0x0006280001ec7983 */ /* 0x000ee20000300800 */
[----:B------:R-:W-:Y:S02]  /*2ebb0*/  PRMT R20, R204, 0x5410, R206 ;  /* 0x00005410cc147816 */ /* 0x000fe400000000ce */
[----:B------:R-:W-:Y:S01]  /*2ebc0*/  PRMT R21, R208, 0x5410, R210 ;  /* 0x00005410d0157816 */ /* 0x000fe200000000d2 */
[----:B------:R-:W3:Y:S01]  /*2ebd0*/  LDL.LU R234, [R1+0x634] ;  /* 0x0006340001ea7983 */ /* 0x000ee20000300800 */
[----:B------:R-:W-:Y:S01]  /*2ebe0*/  PRMT R22, R212, 0x5410, R214 ;  /* 0x00005410d4167816 */ /* 0x000fe200000000d6 */
[----:B------:R-:W-:Y:S06]  /*2ebf0*/  BAR.SYNC.DEFER_BLOCKING 0x0 ;  /* 0x0000000000007b1d */ /* 0x000fec0000010000 */
[----:B------:R2:W-:Y:S02]  /*2ec00*/  STSM.16.M88.4 [R11], R20 ;  /* 0x000000140b007844 */ /* 0x0005e40000000200 */
[----:B------:R-:W-:Y:S06]  /*2ec10*/  BAR.SYNC.DEFER_BLOCKING 0x0 ;  /* 0x0000000000007b1d */ /* 0x000fec0000010000 */
[----:B------:R-:W1:Y:S01]  /*2ec20*/  LDS.128 R56, [R251] ;  /* 0x00000000fb387984 */ /* 0x000e620000000c00 */
[----:B--2---:R-:W-:-:S02]  /*2ec30*/  PRMT R20, R216, 0x5410, R218 ;  /* 0x00005410d8147816 */ /* 0x004fc400000000da */
[----:B------:R-:W-:Y:S02]  /*2ec40*/  PRMT R21, R220, 0x5410, R222 ;  /* 0x00005410dc157816 */ /* 0x000fe400000000de */
[----:B------:R-:W-:Y:S02]  /*2ec50*/  PRMT R22, R224, 0x5410, R226 ;  /* 0x00005410e0167816 */ /* 0x000fe400000000e2 */
[----:B----4-:R-:W-:Y:S01]  /*2ec60*/  PRMT R23, R228, 0x5410, R230 ;  /* 0x00005410e4177816 */ /* 0x010fe200000000e6 */
[----:B------:R-:W-:Y:S06]  /*2ec70*/  BAR.SYNC.DEFER_BLOCKING 0x0 ;  /* 0x0000000000007b1d */ /* 0x000fec0000010000 */
[----:B------:R2:W-:Y:S02]  /*2ec80*/  STSM.16.M88.4 [R11], R20 ;  /* 0x000000140b007844 */ /* 0x0005e40000000200 */
[----:B------:R-:W-:Y:S06]  /*2ec90*/  BAR.SYNC.DEFER_BLOCKING 0x0 ;  /* 0x0000000000007b1d */ /* 0x000fec0000010000 */
[----:B0-----:R-:W-:Y:S04]  /*2eca0*/  STL.64 [R1+0xf48], R60 ;  /* 0x000f483c01007387 */ /* 0x001fe80000100a00 */
[----:B------:R-:W-:Y:S01]  /*2ecb0*/  STL.64 [R1+0xf40], R62 ;  /* 0x000f403e01007387 */ /* 0x000fe20000100a00 */
[----:B--2---:R-:W-:-:S03]  /*2ecc0*/  PRMT R11, R176, 0x7771, RZ ;  /* 0x00007771b00b7816 */ /* 0x004fc600000000ff */
[----:B-1----:R-:W-:Y:S04]  /*2ecd0*/  STL.64 [R1+0xf58], R56 ;  /* 0x000f583801007387 */ /* 0x002fe80000100a00 */
[----:B------:R0:W-:Y:S04]  /*2ece0*/  @P4 STG.E.U8 desc[UR32][R12.64], R180 ;  /* 0x000000b40c004986 */ /* 0x0001e8000c101120 */
[----:B------:R-:W-:Y:S01]  /*2ecf0*/  STL.64 [R1+0xf50], R58 ;  /* 0x000f503a01007387 */ /* 0x000fe20000100a00 */
[----:B0-----:R-:W-:-:S04]  /*2ed00*/  IADD3 R12, P4, R232, R10, RZ ;  /* 0x0000000ae80c7210 */ /* 0x001fc80007f9e0ff */
[----:B------:R-:W-:Y:S02]  /*2ed10*/  LEA.HI.X.SX32 R13, R232, R0, 0x1, P4 ;  /* 0x00000000e80d7211 */ /* 0x000fe400020f0eff */
[----:B------:R-:W2:Y:S04]  /*2ed20*/  LDL.LU R232, [R1+0x640] ;  /* 0x0006400001e87983 */ /* 0x000ea80000300800 */
[----:B------:R0:W-:Y:S04]  /*2ed30*/  @P0 STG.E.U8 desc[UR32][R14.64], R11 ;  /* 0x0000000b0e000986 */ /* 0x0001e8000c101120 */
[----:B------:R-:W4:Y:S01]  /*2ed40*/  LDL.LU R216, [R1+0x648] ;  /* 0x0006480001d87983 */ /* 0x000f220000300800 */
[----:B0-----:R-:W-:-:S04]  /*2ed50*/  IADD3 R14, P4, R238, R10, RZ ;  /* 0x0000000aee0e7210 */ /* 0x001fc80007f9e0ff */
[----:B------:R-:W-:Y:S02]  /*2ed60*/  LEA.HI.X.SX32 R15, R238, R0, 0x1, P4 ;  /* 0x00000000ee0f7211 */ /* 0x000fe400020f0eff */
[----:B------:R-:W4:Y:S04]  /*2ed70*/  LDL.LU R238, [R1+0x650] ;  /* 0x0006500001ee7983 */ /* 0x000f280000300800 */
[----:B------:R-:W4:Y:S01]  /*2ed80*/  LDL.LU R220, [R1+0x658] ;  /* 0x0006580001dc7983 */ /* 0x000f220000300800 */
[----:B---3--:R-:W-:-:S04]  /*2ed90*/  IADD3 R20, P4, R236, R10, RZ ;  /* 0x0000000aec147210 */ /* 0x008fc80007f9e0ff */
[----:B------:R-:W-:Y:S02]  /*2eda0*/  LEA.HI.X.SX32 R21, R236, R0, 0x1, P4 ;  /* 0x00000000ec157211 */ /* 0x000fe400020f0eff */
[----:B------:R-:W3:Y:S04]  /*2edb0*/  LDL.LU R236, [R1+0x660] ;  /* 0x0006600001ec7983 */ /* 0x000ee80000300800 */
[----:B------:R-:W3:Y:S04]  /*2edc0*/  LDL.LU R226, [R1+0x668] ;  /* 0x0006680001e27983 */ /* 0x000ee80000300800 */
[----:B------:R-:W3:Y:S04]  /*2edd0*/  LDL.LU R222, [R1+0x670] ;  /* 0x0006700001de7983 */ /* 0x000ee80000300800 */
[----:B------:R-:W3:Y:S04]  /*2ede0*/  LDL.LU R224, [R1+0x678] ;  /* 0x0006780001e07983 */ /* 0x000ee80000300800 */
[----:B------:R-:W3:Y:S04]  /*2edf0*/  LDL.LU R230, [R1+0x680] ;  /* 0x0006800001e67983 */ /* 0x000ee80000300800 */
[----:B------:R-:W3:Y:S01]  /*2ee00*/  LDL.LU R228, [R1+0x688] ;  /* 0x0006880001e47983 */ /* 0x000ee20000300800 */
[----:B------:R-:W-:-:S05]  /*2ee10*/  PRMT R11, R177, 0x7770, RZ ;  /* 0x00007770b10b7816 */ /* 0x000fca00000000ff */
[----:B------:R0:W-:Y:S02]  /*2ee20*/  @P1 STG.E.U8 desc[UR32][R16.64], R11 ;  /* 0x0000000b10001986 */ /* 0x0001e4000c101120 */
[----:B0-----:R-:W-:-:S04]  /*2ee30*/  IADD3 R16, P4, R234, R10, RZ ;  /* 0x0000000aea107210 */ /* 0x001fc80007f9e0ff */
[----:B------:R-:W-:Y:S02]  /*2ee40*/  LEA.HI.X.SX32 R17, R234, R0, 0x1, P4 ;  /* 0x00000000ea117211 */ /* 0x000fe400020f0eff */
[----:B------:R-:W3:Y:S01]  /*2ee50*/  LDL.LU R234, [R1+0x690] ;  /* 0x0006900001ea7983 */ /* 0x000ee20000300800 */
[----:B------:R-:W-:-:S05]  /*2ee60*/  PRMT R11, R177, 0x7771, RZ ;  /* 0x00007771b10b7816 */ /* 0x000fca00000000ff */
[----:B------:R0:W-:Y:S02]  /*2ee70*/  @P2 STG.E.U8 desc[UR32][R12.64], R11 ;  /* 0x0000000b0c002986 */ /* 0x0001e4000c101120 */
[----:B0-----:R-:W-:-:S05]  /*2ee80*/  PRMT R11, R178, 0x7770, RZ ;  /* 0x00007770b20b7816 */ /* 0x001fca00000000ff */
[----:B------:R4:W-:Y:S01]  /*2ee90*/  @P3 STG.E.U8 desc[UR32][R14.64], R11 ;  /* 0x0000000b0e003986 */ /* 0x0009e2000c101120 */
[----:B--2---:R-:W-:-:S04]  /*2eea0*/  IADD3 R12, P4, R232, R10, RZ ;  /* 0x0000000ae80c7210 */ /* 0x004fc80007f9e0ff */
[----:B------:R-:W-:Y:S02]  /*2eeb0*/  LEA.HI.X.SX32 R13, R232, R0, 0x1, P4 ;  /* 0x00000000e80d7211 */ /* 0x000fe400020f0eff */
[----:B------:R-:W2:Y:S01]  /*2eec0*/  LDL.LU R232, [R1+0x698] ;  /* 0x0006980001e87983 */ /* 0x000ea20000300800 */
[----:B----4-:R-:W-:-:S03]  /*2eed0*/  IADD3 R14, P4, R216, R10, RZ ;  /* 0x0000000ad80e7210 */ /* 0x010fc60007f9e0ff */
[----:B------:R-:W4:Y:S01]  /*2eee0*/  LDL.LU R218, [R1+0x6a0] ;  /* 0x0006a00001da7983 */ /* 0x000f220000300800 */
[----:B------:R-:W-:Y:S02]  /*2eef0*/  LEA.HI.X.SX32 R15, R216, R0, 0x1, P4 ;  /* 0x00000000d80f7211 */ /* 0x000fe400020f0eff */
[----:B------:R-:W-:-:S04]  /*2ef00*/  IADD3 R22, P4, R238, R10, RZ ;  /* 0x0000000aee167210 */ /* 0x000fc80007f9e0ff */
[----:B------:R-:W-:Y:S02]  /*2ef10*/  LEA.HI.X.SX32 R23, R238, R0, 0x1, P4 ;  /* 0x00000000ee177211 */ /* 0x000fe400020f0eff */
[----:B------:R-:W4:Y:S01]  /*2ef20*/  LDL.LU R238, [R1+0x6a8] ;  /* 0x0006a80001ee7983 */ /* 0x000f220000300800 */
[----:B------:R-:W-:-:S04]  /*2ef30*/  IADD3 R56, P4, R220, R10, RZ ;  /* 0x0000000adc387210 */ /* 0x000fc80007f9e0ff */
[----:B------:R-:W-:Y:S02]  /*2ef40*/  LEA.HI.X.SX32 R57, R220, R0, 0x1, P4 ;  /* 0x00000000dc397211 */ /* 0x000fe400020f0eff */
[----:B------:R-:W4:Y:S01]  /*2ef50*/  LDL.LU R220, [R1+0x6b0] ;  /* 0x0006b00001dc7983 */ /* 0x000f220000300800 */
[----:B---3--:R-:W-:-:S04]  /*2ef60*/  IADD3 R58, P4, R236, R10, RZ ;  /* 0x0000000aec3a7210 */ /* 0x008fc80007f9e0ff */
[----:B------:R-:W-:Y:S02]  /*2ef70*/  LEA.HI.X.SX32 R59, R236, R0, 0x1, P4 ;  /* 0x00000000ec3b7211 */ /* 0x000fe400020f0eff */
[----:B------:R-:W3:Y:S04]  /*2ef80*/  LDL.LU R236, [R1+0x6b8] ;  /* 0x0006b80001ec7983 */ /* 0x000ee80000300800 */
[----:B------:R-:W3:Y:S01]  /*2ef90*/  LDL.LU R216, [R1+0x6c0] ;  /* 0x0006c00001d87983 */ /* 0x000ee20000300800 */
[----:B------:R-:W-:-:S04]  /*2efa0*/  IADD3 R60, P4, R226, R10, RZ ;  /* 0x0000000ae23c7210 */ /* 0x000fc80007f9e0ff */
[----:B------:R-:W-:Y:S02]  /*2efb0*/  LEA.HI.X.SX32 R61, R226, R0, 0x1, P4 ;  /* 0x00000000e23d7211 */ /* 0x000fe400020f0eff */
[----:B------:R-:W3:Y:S01]  /*2efc0*/  LDL.LU R226, [R1+0x6c8] ;  /* 0x0006c80001e27983 */ /* 0x000ee20000300800 */
[----:B------:R-:W-:-:S04]  /*2efd0*/  IADD3 R62, P4, R222, R10, RZ ;  /* 0x0000000ade3e7210 */ /* 0x000fc80007f9e0ff */
[----:B------:R-:W-:Y:S02]  /*2efe0*/  LEA.HI.X.SX32 R63, R222, R0, 0x1, P4 ;  /* 0x00000000de3f7211 */ /* 0x000fe400020f0eff */
[----:B------:R-:W3:Y:S01]  /*2eff0*/  LDL.LU R222, [R1+0x6d0] ;  /* 0x0006d00001de7983 */ /* 0x000ee20000300800 */
[----:B------:R-:W-:-:S04]  /*2f000*/  IADD3 R2, P4, R224, R10, RZ ;  /* 0x0000000ae0027210 */ /* 0x000fc80007f9e0ff */
[----:B------:R-:W-:Y:S02]  /*2f010*/  LEA.HI.X.SX32 R3, R224, R0, 0x1, P4 ;  /* 0x00000000e0037211 */ /* 0x000fe400020f0eff */
[----:B------:R-:W3:Y:S04]  /*2f020*/  LDL.LU R224, [R1+0x6d8] ;  /* 0x0006d80001e07983 */ /* 0x000ee80000300800 */
[----:B------:R0:W-:Y:S02]  /*2f030*/  STL.64 [R1+0xab8], R2 ;  /* 0x000ab80201007387 */ /* 0x0001e40000100a00 */
[----:B0-----:R-:W-:-:S04]  /*2f040*/  IADD3 R2, P4, R230, R10, RZ ;  /* 0x0000000ae6027210 */ /* 0x001fc80007f9e0ff */
        /* <DEDUP_REMOVED lines=11> */
[----:B--2---:R-:W-:-:S04]  /*2f100*/  IADD3 R2, P4, R232, R10, RZ ;  /* 0x0000000ae8027210 */ /* 0x004fc80007f9e0ff */
[----:B------:R-:W-:Y:S02]  /*2f110*/  LEA.HI.X.SX32 R3, R232, R0, 0x1, P4 ;  /* 0x00000000e8037211 */ /* 0x000fe400020f0eff */
[----:B------:R-:W2:Y:S01]  /*2f120*/  LDL.LU R232, [R1+0x6f8] ;  /* 0x0006f80001e87983 */ /* 0x000ea20000300800 */
[----:B----4-:R-:W-:-:S03]  /*2f130*/  IADD3 R174, P4, R218, R10, RZ ;  /* 0x0000000adaae7210 */ /* 0x010fc60007f9e0ff */
[----:B------:R0:W-:Y:S01]  /*2f140*/  STL.64 [R1+0xa98], R2 ;  /* 0x000a980201007387 */ /* 0x0001e20000100a00 */
[----:B------:R-:W-:Y:S02]  /*2f150*/  LEA.HI.X.SX32 R175, R218, R0, 0x1, P4 ;  /* 0x00000000daaf7211 */ /* 0x000fe400020f0eff */
[----:B0-----:R-:W-:-:S04]  /*2f160*/  IADD3 R2, P4, R238, R10, RZ ;  /* 0x0000000aee027210 */ /* 0x001fc80007f9e0ff */
[----:B------:R-:W-:Y:S02]  /*2f170*/  LEA.HI.X.SX32 R3, R238, R0, 0x1, P4 ;  /* 0x00000000ee037211 */ /* 0x000fe400020f0eff */
[----:B------:R-:W4:Y:S04]  /*2f180*/  LDL.LU R238, [R1+0x700] ;  /* 0x0007000001ee7983 */ /* 0x000f280000300800 */
[----:B------:R0:W-:Y:S02]  /*2f190*/  STL.64 [R1+0xa88], R2 ;  /* 0x000a880201007387 */ /* 0x0001e40000100a00 */
[----:B0-----:R-:W-:-:S04]  /*2f1a0*/  IADD3 R2, P4, R220, R10, RZ ;  /* 0x0000000adc027210 */ /* 0x001fc80007f9e0ff */
[----:B------:R-:W-:Y:S02]  /*2f1b0*/  LEA.HI.X.SX32 R3, R220, R0, 0x1, P4 ;  /* 0x00000000dc037211 */ /* 0x000fe400020f0eff */
[----:B------:R-:W4:Y:S04]  /*2f1c0*/  LDL.LU R220, [R1+0x708] ;  /* 0x0007080001dc7983 */ /* 0x000f280000300800 */
[----:B------:R3:W-:Y:S02]  /*2f1d0*/  STL.64 [R1+0xa80], R2 ;  /* 0x000a800201007387 */ /* 0x0007e40000100a00 */
[----:B---3--:R-:W-:-:S04]  /*2f1e0*/  IADD3 R2, P4, R236, R10, RZ ;  /* 0x0000000aec027210 */ /* 0x008fc80007f9e0ff */
[----:B------:R-:W-:Y:S02]  /*2f1f0*/  LEA.HI.X.SX32 R3, R236, R0, 0x1, P4 ;  /* 0x00000000ec037211 */ /* 0x000fe400020f0eff */
[----:B------:R-:W3:Y:S04]  /*2f200*/  LDL.LU R236, [R1+0x710] ;  /* 0x0007100001ec7983 */ /* 0x000ee80000300800 */
[----:B------:R0:W-:Y:S02]  /*2f210*/  STL.64 [R1+0xa78], R2 ;  /* 0x000a780201007387 */ /* 0x0001e40000100a00 */
[----:B0-----:R-:W-:-:S04]  /*2f220*/  IADD3 R2, P4, R216, R10, RZ ;  /* 0x0000000ad8027210 */ /* 0x001fc80007f9e0ff */
[----:B------:R-:W-:-:S05]  /*2f230*/  LEA.HI.X.SX32 R3, R216, R0, 0x1, P4 ;  /* 0x00000000d8037211 */ /* 0x000fca00020f0eff */
        /* <DEDUP_REMOVED lines=24> */
[----:B------:R2:W-:Y:S04]  /*2f3c0*/  STL.64 [R1+0xa40], R2 ;  /* 0x000a400201007387 */ /* 0x0005e80000100a00 */
[----:B------:R-:W3:Y:S01]  /*2f3d0*/  LDL.LU R216, [R1+0x748] ;  /* 0x0007480001d87983 */ /* 0x000ee20000300800 */
[----:B--2---:R-:W-:-:S04]  /*2f3e0*/  IADD3 R2, P4, R232, R10, RZ ;  /* 0x0000000ae8027210 */ /* 0x004fc80007f9e0ff */
[----:B------:R-:W-:Y:S02]  /*2f3f0*/  LEA.HI.X.SX32 R3, R232, R0, 0x1, P4 ;  /* 0x00000000e8037211 */ /* 0x000fe400020f0eff */
[----:B------:R-:W2:Y:S01]  /*2f400*/  LDL.LU R232, [R1+0x750] ;  /* 0x0007500001e87983 */ /* 0x000ea20000300800 */
[----:B----4-:R-:W-:-:S03]  /*2f410*/  IADD3 R168, P4, R238, R10, RZ ;  /* 0x0000000aeea87210 */ /* 0x010fc60007f9e0ff */
[----:B------:R0:W-:Y:S01]  /*2f420*/  STL.64 [R1+0xa38], R2 ;  /* 0x000a380201007387 */ /* 0x0001e20000100a00 */
[----:B------:R-:W-:-:S03]  /*2f430*/  LEA.HI.X.SX32 R169, R238, R0, 0x1, P4 ;  /* 0x00000000eea97211 */ /* 0x000fc600020f0eff */
[----:B------:R-:W4:Y:S01]  /*2f440*/  LDL.LU R238, [R1+0x758] ;  /* 0x0007580001ee7983 */ /* 0x000f220000300800 */
[----:B0-----:R-:W-:-:S04]  /*2f450*/  IADD3 R2, P4, R220, R10, RZ ;  /* 0x0000000adc027210 */ /* 0x001fc80007f9e0ff */
[----:B------:R-:W-:Y:S01]  /*2f460*/  LEA.HI.X.SX32 R3, R220, R0, 0x1, P4 ;  /* 0x00000000dc037211 */ /* 0x000fe200020f0eff */
[----:B------:R-:W-:Y:S01]  /*2f470*/  STL.64 [R1+0x1178], R168 ;  /* 0x001178a801007387 */ /* 0x000fe20000100a00 */
[----:B---3--:R-:W-:-:S04]  /*2f480*/  IADD3 R170, P4, R236, R10, RZ ;  /* 0x0000000aecaa7210 */ /* 0x008fc80007f9e0ff */
[----:B------:R-:W-:Y:S02]  /*2f490*/  LEA.HI.X.SX32 R171, R236, R0, 0x1, P4 ;  /* 0x00000000ecab7211 */ /* 0x000fe400020f0eff */
[----:B------:R-:W3:Y:S04]  /*2f4a0*/  LDL.LU R236, [R1+0x760] ;  /* 0x0007600001ec7983 */ /* 0x000ee80000300800 */
[----:B------:R0:W-:Y:S04]  /*2f4b0*/  STL.64 [R1+0xa28], R2 ;  /* 0x000a280201007387 */ /* 0x0001e80000100a00 */
[----:B------:R-:W3:Y:S04]  /*2f4c0*/  LDL.LU R220, [R1+0x768] ;  /* 0x0007680001dc7983 */ /* 0x000ee80000300800 */
[----:B------:R-:W-:Y:S01]  /*2f4d0*/  STL.64 [R1+0x1180], R170 ;  /* 0x001180aa01007387 */ /* 0x000fe20000100a00 */
        /* <DEDUP_REMOVED lines=25> */
[----:B------:R-:W-:-:S05]  /*2f670*/  LEA.HI.X.SX32 R3, R216, R0, 0x1, P4 ;  /* 0x00000000d8037211 */ /* 0x000fca00020f0eff */
[----:B------:R2:W-:Y:S02]  /*2f680*/  STL.64 [R1+0x9e8], R2 ;  /* 0x0009e80201007387 */ /* 0x0005e40000100a00 */
[----:B--2---:R-:W-:-:S04]  /*2f690*/  IADD3 R2, P4, R232, R10, RZ ;  /* 0x0000000ae8027210 */ /* 0x004fc80007f9e0ff */
[----:B------:R-:W-:Y:S02]  /*2f6a0*/  LEA.HI.X.SX32 R3, R232, R0, 0x1, P4 ;  /* 0x00000000e8037211 */ /* 0x000fe400020f0eff */
[----:B------:R-:W2:Y:S04]  /*2f6b0*/  LDL.LU R232, [R1+0x74c] ;  /* 0x00074c0001e87983 */ /* 0x000ea80000300800 */
[----:B------:R3:W-:Y:S04]  /*2f6c0*/  STL.64 [R1+0x9e0], R2 ;  /* 0x0009e00201007387 */ /* 0x0007e80000100a00 */
[----:B------:R-:W2:Y:S01]  /*2f6d0*/  LDL.LU R216, [R1+0x744] ;  /* 0x0007440001d87983 */ /* 0x000ea20000300800 */
[----:B----4-:R-:W-:-:S04]  /*2f6e0*/  IADD3 R164, P4, R238, R10, RZ ;  /* 0x0000000aeea47210 */ /* 0x010fc80007f9e0ff */
[----:B------:R-:W-:Y:S02]  /*2f6f0*/  LEA.HI.X.SX32 R165, R238, R0, 0x1, P4 ;  /* 0x00000000eea57211 */ /* 0x000fe400020f0eff */
[----:B------:R-:W4:Y:S04]  /*2f700*/  LDL.LU R238, [R1+0x73c] ;  /* 0x00073c0001ee7983 */ /* 0x000f280000300800 */
[----:B------:R-:W-:Y:S01]  /*2f710*/  STL.64 [R1+0x1148], R164 ;  /* 0x001148a401007387 */ /* 0x000fe20000100a00 */
[----:B---3--:R-:W-:-:S04]  /*2f720*/  IADD3 R2, P4, R236, R10, RZ ;  /* 0x0000000aec027210 */ /* 0x008fc80007f9e0ff */
        /* <DEDUP_REMOVED lines=26> */
[----:B------:R2:W-:Y:S01]  /*2f8d0*/  STL.64 [R1+0x9a0], R2 ;  /* 0x0009a00201007387 */ /* 0x0005e20000100a00 */
[----:B------:R-:W-:-:S04]  /*2f8e0*/  IADD3 R166, P4, R234, R10, RZ ;  /* 0x0000000aeaa67210 */ /* 0x000fc80007f9e0ff */
[----:B------:R-:W-:Y:S02]  /*2f8f0*/  LEA.HI.X.SX32 R167, R234, R0, 0x1, P4 ;  /* 0x00000000eaa77211 */ /* 0x000fe400020f0eff */
[----:B------:R-:W3:Y:S04]  /*2f900*/  LDL.LU R234, [R1+0x6fc] ;  /* 0x0006fc0001ea7983 */ /* 0x000ee80000300800 */
[----:B------:R-:W-:Y:S01]  /*2f910*/  STL.64 [R1+0x1150], R166 ;  /* 0x001150a601007387 */ /* 0x000fe20000100a00 */
[----:B--2---:R-:W-:-:S04]  /*2f920*/  IADD3 R2, P4, R232, R10, RZ ;  /* 0x0000000ae8027210 */ /* 0x004fc80007f9e0ff */
[----:B------:R-:W-:Y:S02]  /*2f930*/  LEA.HI.X.SX32 R3, R232, R0, 0x1, P4 ;  /* 0x00000000e8037211 */ /* 0x000fe400020f0eff */
[----:B------:R-:W2:Y:S04]  /*2f940*/  LDL.LU R232, [R1+0x6f4] ;  /* 0x0006f40001e87983 */ /* 0x000ea80000300800 */
[----:B------:R0:W-:Y:S02]  /*2f950*/  STL.64 [R1+0x990], R2 ;  /* 0x0009900201007387 */ /* 0x0001e40000100a00 */
[----:B0-----:R-:W-:-:S04]  /*2f960*/  IADD3 R2, P4, R216, R10, RZ ;  /* 0x0000000ad8027210 */ /* 0x001fc80007f9e0ff */
[----:B------:R-:W-:-:S05]  /*2f970*/  LEA.HI.X.SX32 R3, R216, R0, 0x1, P4 ;  /* 0x00000000d8037211 */ /* 0x000fca00020f0eff */
[----:B------:R4:W-:Y:S02]  /*2f980*/  STL.64 [R1+0x988], R2 ;  /* 0x0009880201007387 */ /* 0x0009e40000100a00 */
[----:B----4-:R-:W-:-:S04]  /*2f990*/  IADD3 R2, P4, R238, R10, RZ ;  /* 0x0000000aee027210 */ /* 0x010fc80007f9e0ff */
        /* <DEDUP_REMOVED lines=16> */
[----:B0-----:R-:W-:-:S04]  /*2faa0*/  IADD3 R2, P4, R222, R10, RZ ;  /* 0x0000000ade027210 */ /* 0x001fc80007f9e0ff */
[----:B------:R-:W-:-:S05]  /*2fab0*/  LEA.HI.X.SX32 R3, R222, R0, 0x1, P4 ;  /* 0x00000000de037211 */ /* 0x000fca00020f0eff */
[----:B------:R0:W-:Y:S02]  /*2fac0*/  STL.64 [R1+0x960], R2 ;  /* 0x0009600201007387 */ /* 0x0001e40000100a00 */
[----:B0-----:R-:W-:-:S04]  /*2fad0*/  IADD3 R2, P4, R224, R10, RZ ;  /* 0x0000000ae0027210 */ /* 0x001fc80007f9e0ff */
[----:B------:R-:W-:Y:S02]  /*2fae0*/  LEA.HI.X.SX32 R3, R224, R0, 0x1, P4 ;  /* 0x00000000e0037211 */ /* 0x000fe400020f0eff */
[----:B------:R-:W3:Y:S04]  /*2faf0*/  LDL.LU R224, [R1+0x6c4] ;  /* 0x0006c40001e07983 */ /* 0x000ee80000300800 */
[----:B------:R0:W-:Y:S04]  /*2fb00*/  STL.64 [R1+0x958], R2 ;  /* 0x0009580201007387 */ /* 0x0001e80000100a00 */
[----:B------:R-:W3:Y:S01]  /*2fb10*/  LDL.LU R216, [R1+0x6bc] ;  /* 0x0006bc0001d87983 */ /* 0x000ee20000300800 */
        /* <DEDUP_REMOVED lines=8> */
[----:B0-----:R-:W-:-:S04]  /*2fba0*/  IADD3 R2, P4, R234, R10, RZ ;  /* 0x0000000aea027210 */ /* 0x001fc80007f9e0ff */
[----:B------:R-:W-:Y:S02]  /*2fbb0*/  LEA.HI.X.SX32 R3, R234, R0, 0x1, P4 ;  /* 0x00000000ea037211 */ /* 0x000fe400020f0eff */
[----:B------:R-:W3:Y:S04]  /*2fbc0*/  LDL.LU R234, [R1+0x6a4] ;  /* 0x0006a40001ea7983 */ /* 0x000ee80000300800 */
[----:B------:R4:W-:Y:S01]  /*2fbd0*/  STL.64 [R1+0x940], R2 ;  /* 0x0009400201007387 */ /* 0x0009e20000100a00 */
[----:B--2---:R-:W-:-:S04]  /*2fbe0*/  IADD3 R162, P4, R232, R10, RZ ;  /* 0x0000000ae8a27210 */ /* 0x004fc80007f9e0ff */
[----:B------:R-:W-:Y:S02]  /*2fbf0*/  LEA.HI.X.SX32 R163, R232, R0, 0x1, P4 ;  /* 0x00000000e8a37211 */ /* 0x000fe400020f0eff */
[----:B------:R-:W2:Y:S04]  /*2fc00*/  LDL.LU R232, [R1+0x69c] ;  /* 0x00069c0001e87983 */ /* 0x000ea80000300800 */
[----:B------:R-:W2:Y:S04]  /*2fc10*/  LDL.LU R222, [R1+0x694] ;  /* 0x0006940001de7983 */ /* 0x000ea80000300800 */
[----:B------:R-:W-:Y:S01]  /*2fc20*/  STL.64 [R1+0x1128], R162 ;  /* 0x001128a201007387 */ /* 0x000fe20000100a00 */
        /* <DEDUP_REMOVED lines=40> */
[----:B------:R-:W2:Y:S04]  /*2feb0*/  LDL.LU R232, [R1+0x64c] ;  /* 0x00064c0001e87983 */ /* 0x000ea80000300800 */
[----:B------:R0:W-:Y:S02]  /*2fec0*/  STL.64 [R1+0x8e0], R2 ;  /* 0x0008e00201007387 */ /* 0x0001e40000100a00 */
[----:B0-----:R-:W-:-:S04]  /*2fed0*/  IADD3 R2, P4, R222, R10, RZ ;  /* 0x0000000ade027210 */ /* 0x001fc80007f9e0ff */
[----:B------:R-:W-:Y:S02]  /*2fee0*/  LEA.HI.X.SX32 R3, R222, R0, 0x1, P4 ;  /* 0x00000000de037211 */ /* 0x000fe400020f0eff */
[----:B------:R-:W2:Y:S04]  /*2fef0*/  LDL.LU R222, [R1+0x644] ;  /* 0x0006440001de7983 */ /* 0x000ea80000300800 */
        /* <DEDUP_REMOVED lines=17> */
[----:B------:R-:W-:-:S04]  /*30010*/  IADD3 R158, P4, R224, R10, RZ ;  /* 0x0000000ae09e7210 */ /* 0x000fc80007f9e0ff */
[----:B------:R-:W-:Y:S02]  /*30020*/  LEA.HI.X.SX32 R159, R224, R0, 0x1, P4 ;  /* 0x00000000e09f7211 */ /* 0x000fe400020f0eff */
[----:B------:R-:W3:Y:S04]  /*30030*/  LDL.LU R224, [R1+0x624] ;  /* 0x0006240001e07983 */ /* 0x000ee80000300800 */
        /* <DEDUP_REMOVED lines=65> */
[----:B------:R3:W-:Y:S01]  /*30450*/  STL.64 [R1+0x830], R2 ;  /* 0x0008300201007387 */ /* 0x0007e20000100a00 */
[----:B----4-:R-:W-:-:S04]  /*30460*/  IADD3 R154, P4, R238, R10, RZ ;  /* 0x0000000aee9a7210 */ /* 0x010fc80007f9e0ff */
[----:B------:R-:W-:Y:S02]  /*30470*/  LEA.HI.X.SX32 R155, R238, R0, 0x1, P4 ;  /* 0x00000000ee9b7211 */ /* 0x000fe400020f0eff */
[----:B------:R-:W4:Y:S01]  /*30480*/  LDL.LU R238, [R1+0x5d4] ;  /* 0x0005d40001ee7983 */ /* 0x000f220000300800 */
        /* <DEDUP_REMOVED lines=47> */
[----:B------:R0:W-:Y:S01]  /*30780*/  STL.64 [R1+0x7c8], R2 ;  /* 0x0007c80201007387 */ /* 0x0001e20000100a00 */
[----:B------:R-:W-:-:S04]  /*30790*/  IADD3 R148, P4, R220, R10, RZ ;  /* 0x0000000adc947210 */ /* 0x000fc80007f9e0ff */
[----:B------:R-:W-:Y:S02]  /*307a0*/  LEA.HI.X.SX32 R149, R220, R0, 0x1, P4 ;  /* 0x00000000dc957211 */ /* 0x000fe400020f0eff */
[----:B------:R-:W3:Y:S01]  /*307b0*/  LDL.LU R220, [R1+0x5a0] ;  /* 0x0005a00001dc7983 */ /* 0x000ee20000300800 */
        /* <DEDUP_REMOVED lines=109> */
[----:B--2---:R-:W-:-:S04]  /*30e90*/  IADD3 R140, P4, R232, R10, RZ ;  /* 0x0000000ae88c7210 */ /* 0x004fc80007f9e0ff */
[----:B------:R-:W-:Y:S02]  /*30ea0*/  LEA.HI.X.SX32 R141, R232, R0, 0x1, P4 ;  /* 0x00000000e88d7211 */ /* 0x000fe400020f0eff */
[----:B------:R-:W2:Y:S01]  /*30eb0*/  LDL.LU R232, [R1+0x52c] ;  /* 0x00052c0001e87983 */ /* 0x000ea20000300800 */
        /* <DEDUP_REMOVED lines=127> */
[----:B------:R4:W-:Y:S01]  /*316b0*/  STL.64 [R1+0x5d0], R8 ;  /* 0x0005d00801007387 */ /* 0x0009e20000100a00 */
[----:B------:R-:W-:-:S04]  /*316c0*/  IADD3 R132, P4, R222, R10, RZ ;  /* 0x0000000ade847210 */ /* 0x000fc80007f9e0ff */
[----:B------:R-:W-:Y:S02]  /*316d0*/  LEA.HI.X.SX32 R133, R222, R0, 0x1, P4 ;  /* 0x00000000de857211 */ /* 0x000fe400020f0eff */
[----:B------:R-:W2:Y:S01]  /*316e0*/  LDL.LU R222, [R1+0x484] ;  /* 0x0004840001de7983 */ /* 0x000ea20000300800 */
        /* <DEDUP_REMOVED lines=301> */
[----:B------:R0:W-:Y:S01]  /*329c0*/  STL.64 [R1+0x358], R8 ;  /* 0x0003580801007387 */ /* 0x0001e20000100a00 */
[----:B---3--:R-:W-:-:S04]  /*329d0*/  IADD3 R112, P4, R236, R10, RZ ;  /* 0x0000000aec707210 */ /* 0x008fc80007f9e0ff */
        /* <DEDUP_REMOVED lines=323> */
[----:B------:R-:W-:-:S04]  /*33e10*/  IADD3 R246, P4, R234, R10, RZ ;  /* 0x0000000aeaf67210 */ /* 0x000fc80007f9e0ff */
[----:B------:R-:W-:Y:S02]  /*33e20*/  LEA.HI.X.SX32 R247, R234, R0, 0x1, P4 ;  /* 0x00000000eaf77211 */ /* 0x000fe400020f0eff */
[----:B------:R-:W3:Y:S01]  /*33e30*/  LDL.LU R234, [R1+0xd5c] ;  /* 0x000d5c0001ea7983 */ /* 0x000ee20000300800 */
        /* <DEDUP_REMOVED lines=240> */
[----:B------:R-:W3:Y:S01]  /*34d40*/  LDL.LU R218, [R1+0xe58] ;  /* 0x000e580001da7983 */ /* 0x000ee20000300800 */
[----:B0-----:R-:W-:-:S04]  /*34d50*/  IADD3 R8, P4, R216, R10, RZ ;  /* 0x0000000ad8087210 */ /* 0x001fc80007f9e0ff */
[----:B------:R-:W-:-:S05]  /*34d60*/  LEA.HI.X.SX32 R9, R216, R0, 0x1, P4 ;  /* 0x00000000d8097211 */ /* 0x000fca00020f0eff */
        /* <DEDUP_REMOVED lines=53> */
[----:B------:R-:W-:-:S04]  /*350c0*/  IADD3 R72, P4, R234, R10, RZ ;  /* 0x0000000aea487210 */ /* 0x000fc80007f9e0ff */
        /* <DEDUP_REMOVED lines=9> */
[----:B----4-:R-:W-:-:S04]  /*35160*/  IADD3 R74, P4, R238, R10, RZ ;  /* 0x0000000aee4a7210 */ /* 0x010fc80007f9e0ff */
[----:B------:R-:W-:Y:S02]  /*35170*/  LEA.HI.X.SX32 R75, R238, R0, 0x1, P4 ;  /* 0x00000000ee4b7211 */ /* 0x000fe400020f0eff */
[----:B------:R-:W4:Y:S04]  /*35180*/  LDL.LU R238, [R1+0xe98] ;  /* 0x000e980001ee7983 */ /* 0x000f280000300800 */
[----:B------:R3:W-:Y:S02]  /*35190*/  STL.64 [R1+0x150], R8 ;  /* 0x0001500801007387 */ /* 0x0007e40000100a00 */
[----:B---3--:R-:W-:-:S04]  /*351a0*/  IADD3 R8, P4, R236, R10, RZ ;  /* 0x0000000aec087210 */ /* 0x008fc80007f9e0ff */
[----:B------:R-:W-:Y:S02]  /*351b0*/  LEA.HI.X.SX32 R9, R236, R0, 0x1, P4 ;  /* 0x00000000ec097211 */ /* 0x000fe400020f0eff */
[----:B------:R-:W3:Y:S04]  /*351c0*/  LDL.LU R236, [R1+0xe9c] ;  /* 0x000e9c0001ec7983 */ /* 0x000ee80000300800 */
[----:B------:R0:W-:Y:S04]  /*351d0*/  STL.64 [R1+0x140], R8 ;  /* 0x0001400801007387 */ /* 0x0001e80000100a00 */
[----:B------:R-:W3:Y:S01]  /*351e0*/  LDL.LU R210, [R1+0xea0] ;  /* 0x000ea00001d27983 */ /* 0x000ee20000300800 */
[----:B0-----:R-:W-:-:S04]  /*351f0*/  IADD3 R8, P4, R220, R10, RZ ;  /* 0x0000000adc087210 */ /* 0x001fc80007f9e0ff */
[----:B------:R-:W-:-:S05]  /*35200*/  LEA.HI.X.SX32 R9, R220, R0, 0x1, P4 ;  /* 0x00000000dc097211 */ /* 0x000fca00020f0eff */
[----:B------:R0:W-:Y:S04]  /*35210*/  STL.64 [R1+0x138], R8 ;  /* 0x0001380801007387 */ /* 0x0001e80000100a00 */
[----:B------:R-:W3:Y:S04]  /*35220*/  LDL.LU R208, [R1+0xea4] ;  /* 0x000ea40001d07983 */ /* 0x000ee80000300800 */
        /* <DEDUP_REMOVED lines=26> */
[----:B--2---:R-:W-:-:S04]  /*353d0*/  IADD3 R8, P4, R232, R10, RZ ;  /* 0x0000000ae8087210 */ /* 0x004fc80007f9e0ff */
[----:B------:R-:W-:-:S05]  /*353e0*/  LEA.HI.X.SX32 R9, R232, R0, 0x1, P4 ;  /* 0x00000000e8097211 */ /* 0x000fca00020f0eff */
[----:B------:R4:W-:Y:S04]  /*353f0*/  STL.64 [R1+0x108], R8 ;  /* 0x0001080801007387 */ /* 0x0009e80000100a00 */
        /* <DEDUP_REMOVED lines=13> */
[----:B------:R-:W-:-:S05]  /*354d0*/  LEA.HI.X.SX32 R9, R208, R0, 0x1, P4 ;  /* 0x00000000d0097211 */ /* 0x000fca00020f0eff */
[----:B------:R0:W-:Y:S02]  /*354e0*/  STL.64 [R1+0xe8], R8 ;  /* 0x0000e80801007387 */ /* 0x0001e40000100a00 */
[----:B0-----:R-:W-:-:S04]  /*354f0*/  IADD3 R8, P4, R214, R10, RZ ;  /* 0x0000000ad6087210 */ /* 0x001fc80007f9e0ff */
[----:B------:R-:W-:Y:S02]  /*35500*/  LEA.HI.X.SX32 R9, R214, R0, 0x1, P4 ;  /* 0x00000000d6097211 */ /* 0x000fe400020f0eff */
[----:B------:R-:W-:-:S03]  /*35510*/  IADD3 R68, P4, R212, R10, RZ ;  /* 0x0000000ad4447210 */ /* 0x000fc60007f9e0ff */
[----:B------:R0:W-:Y:S01]  /*35520*/  STL.64 [R1+0xe0], R8 ;  /* 0x0000e00801007387 */ /* 0x0001e20000100a00 */
[----:B------:R-:W-:Y:S02]  /*35530*/  LEA.HI.X.SX32 R69, R212, R0, 0x1, P4 ;  /* 0x00000000d4457211 */ /* 0x000fe400020f0eff */
        /* <DEDUP_REMOVED lines=26> */
[----:B--2---:R-:W-:-:S04]  /*356e0*/  IADD3 R8, P4, R232, R10, RZ ;  /* 0x0000000ae8087210 */ /* 0x004fc80007f9e0ff */
[----:B------:R-:W-:-:S05]  /*356f0*/  LEA.HI.X.SX32 R9, R232, R0, 0x1, P4 ;  /* 0x00000000e8097211 */ /* 0x000fca00020f0eff */
[----:B------:R4:W-:Y:S02]  /*35700*/  STL.64 [R1+0x88], R8 ;  /* 0x0000880801007387 */ /* 0x0009e40000100a00 */
[----:B----4-:R-:W-:-:S04]  /*35710*/  IADD3 R8, P4, R238, R10, RZ ;  /* 0x0000000aee087210 */ /* 0x010fc80007f9e0ff */
[----:B------:R-:W-:-:S05]  /*35720*/  LEA.HI.X.SX32 R9, R238, R0, 0x1, P4 ;  /* 0x00000000ee097211 */ /* 0x000fca00020f0eff */
[----:B------:R3:W-:Y:S02]  /*35730*/  STL.64 [R1+0x80], R8 ;  /* 0x0000800801007387 */ /* 0x0007e40000100a00 */
[----:B---3--:R-:W-:-:S04]  /*35740*/  IADD3 R8, P4, R236, R10, RZ ;  /* 0x0000000aec087210 */ /* 0x008fc80007f9e0ff */
        /* <DEDUP_REMOVED lines=29> */
[----:B------:R0:W-:Y:S01]  /*35920*/  STL.64 [R1+0x28], R8 ;  /* 0x0000280801007387 */ /* 0x0001e20000100a00 */
[----:B------:R-:W-:Y:S02]  /*35930*/  IMAD.MOV.U32 R166, RZ, RZ, R56 ;  /* 0x000000ffffa67224 */ /* 0x000fe400078e0038 */
[----:B------:R-:W-:Y:S01]  /*35940*/  IMAD.MOV.U32 R167, RZ, RZ, R57 ;  /* 0x000000ffffa77224 */ /* 0x000fe200078e0039 */
[----:B0-----:R-:W-:-:S04]  /*35950*/  IADD3 R8, P4, R30, R10, RZ ;  /* 0x0000000a1e087210 */ /* 0x001fc80007f9e0ff */
[----:B------:R-:W-:Y:S02]  /*35960*/  LEA.HI.X.SX32 R9, R30, R0, 0x1, P4 ;  /* 0x000000001e097211 */ /* 0x000fe400020f0eff */
[----:B------:R-:W-:Y:S01]  /*35970*/  IADD3 R56, P4, R33, R10, RZ ;  /* 0x0000000a21387210 */ /* 0x000fe20007f9e0ff */
[----:B------:R-:W-:-:S03]  /*35980*/  IMAD.MOV.U32 R164, RZ, RZ, R58 ;  /* 0x000000ffffa47224 */ /* 0x000fc600078e003a */
[----:B------:R-:W-:Y:S02]  /*35990*/  LEA.HI.X.SX32 R57, R33, R0, 0x1, P4 ;  /* 0x0000000021397211 */ /* 0x000fe400020f0eff */
[C---:B------:R-:W-:Y:S01]  /*359a0*/  IADD3 R58, P4, R35.reuse, R10, RZ ;  /* 0x0000000a233a7210 */ /* 0x040fe20007f9e0ff */
[----:B------:R-:W-:Y:S02]  /*359b0*/  IMAD.MOV.U32 R165, RZ, RZ, R59 ;  /* 0x000000ffffa57224 */ /* 0x000fe400078e003b */
[----:B------:R-:W-:Y:S01]  /*359c0*/  IMAD.MOV.U32 R170, RZ, RZ, R60 ;  /* 0x000000ffffaa7224 */ /* 0x000fe200078e003c */
[----:B------:R-:W-:Y:S02]  /*359d0*/  LEA.HI.X.SX32 R59, R35, R0, 0x1, P4 ;  /* 0x00000000233b7211 */ /* 0x000fe400020f0eff */
[C---:B------:R-:W-:Y:S01]  /*359e0*/  IADD3 R60, P4, R32.reuse, R10, RZ ;  /* 0x0000000a203c7210 */ /* 0x040fe20007f9e0ff */
[----:B------:R-:W-:Y:S02]  /*359f0*/  IMAD.MOV.U32 R171, RZ, RZ, R61 ;  /* 0x000000ffffab7224 */ /* 0x000fe400078e003d */
[----:B------:R-:W-:Y:S01]  /*35a00*/  IMAD.MOV.U32 R168, RZ, RZ, R62 ;  /* 0x000000ffffa87224 */ /* 0x000fe200078e003e */
[----:B------:R-:W-:-:S02]  /*35a10*/  LEA.HI.X.SX32 R61, R32, R0, 0x1, P4 ;  /* 0x00000000203d7211 */ /* 0x000fc400020f0eff */
        /* <DEDUP_REMOVED lines=12> */
[----:B------:R-:W-:Y:S01]  /*35ae0*/  IADD3 R16, P4, R36, R10, RZ ;  /* 0x0000000a24107210 */ /* 0x000fe20007f9e0ff */
[----:B------:R-:W-:-:S03]  /*35af0*/  IMAD.MOV.U32 R159, RZ, RZ, R17 ;  /* 0x000000ffff9f7224 */ /* 0x000fc600078e0011 */
[----:B------:R-:W-:Y:S02]  /*35b00*/  LEA.HI.X.SX32 R17, R36, R0, 0x1, P4 ;  /* 0x0000000024117211 */ /* 0x000fe400020f0eff */
[C---:B------:R-:W-:Y:S01]  /*35b10*/  IADD3 R18, P4, R38.reuse, R10, RZ ;  /* 0x0000000a26127210 */ /* 0x040fe20007f9e0ff */
[----:B------:R0:W-:Y:S03]  /*35b20*/  STL.64 [R1+0x20], R8 ;  /* 0x0000200801007387 */ /* 0x0001e60000100a00 */
[----:B------:R-:W-:Y:S01]  /*35b30*/  LEA.HI.X.SX32 R19, R38, R0, 0x1, P4 ;  /* 0x0000000026137211 */ /* 0x000fe200020f0eff */
[----:B------:R-:W-:Y:S02]  /*35b40*/  IMAD.MOV.U32 R160, RZ, RZ, R22 ;  /* 0x000000ffffa07224 */ /* 0x000fe400078e0016 */
[----:B0-----:R-:W-:Y:S01]  /*35b50*/  IMAD.MOV.U32 R8, RZ, RZ, R20 ;  /* 0x000000ffff087224 */ /* 0x001fe200078e0014 */
[----:B------:R-:W-:Y:S01]  /*35b60*/  IADD3 R20, P4, R41, R10, RZ ;  /* 0x0000000a29147210 */ /* 0x000fe20007f9e0ff */
[----:B------:R-:W-:-:S03]  /*35b70*/  IMAD.MOV.U32 R9, RZ, RZ, R21 ;  /* 0x000000ffff097224 */ /* 0x000fc600078e0015 */
[----:B------:R-:W-:Y:S02]  /*35b80*/  LEA.HI.X.SX32 R21, R41, R0, 0x1, P4 ;  /* 0x0000000029157211 */ /* 0x000fe400020f0eff */
[----:B------:R-:W-:Y:S01]  /*35b90*/  IADD3 R22, P4, R43, R10, RZ ;  /* 0x0000000a2b167210 */ /* 0x000fe20007f9e0ff */
[----:B------:R-:W-:-:S03]  /*35ba0*/  IMAD.MOV.U32 R161, RZ, RZ, R23 ;  /* 0x000000ffffa17224 */ /* 0x000fc600078e0017 */
[----:B------:R-:W-:Y:S02]  /*35bb0*/  LEA.HI.X.SX32 R23, R43, R0, 0x1, P4 ;  /* 0x000000002b177211 */ /* 0x000fe400020f0eff */
[----:B------:R-:W-:-:S04]  /*35bc0*/  IADD3 R24, P4, R40, R10, RZ ;  /* 0x0000000a28187210 */ /* 0x000fc80007f9e0ff */
        /* <DEDUP_REMOVED lines=85> */
[----:B------:R-:W-:Y:S02]  /*36120*/  IADD3 R234, P4, R235, R10, RZ ;  /* 0x0000000aebea7210 */ /* 0x000fe40007f9e0ff */
[----:B------:R-:W-:Y:S02]  /*36130*/  LOP3.LUT P5, RZ, R5, 0x4000, RZ, 0xc0, !PT ;  /* 0x0000400005ff7812 */ /* 0x000fe400078ac0ff */
[----:B------:R-:W-:Y:S02]  /*36140*/  LEA.HI.X.SX32 R235, R235, R0, 0x1, P4 ;  /* 0x00000000ebeb7211 */ /* 0x000fe400020f0eff */
[----:B------:R-:W-:-:S04]  /*36150*/  IADD3 R236, P4, R237, R10, RZ ;  /* 0x0000000aedec7210 */ /* 0x000fc80007f9e0ff */
[----:B------:R-:W-:Y:S02]  /*36160*/  LEA.HI.X.SX32 R237, R237, R0, 0x1, P4 ;  /* 0x00000000eded7211 */ /* 0x000fe400020f0eff */
[C---:B------:R-:W-:Y:S02]  /*36170*/  IADD3 R238, P4, R239.reuse, R10, RZ ;  /* 0x0000000aefee7210 */ /* 0x040fe40007f9e0ff */
[----:B------:R-:W-:Y:S02]  /*36180*/  LOP3.LUT R250, R250, 0xffffffef, RZ, 0xc0, !PT ;  /* 0xffffffeffafa7812 */ /* 0x000fe400078ec0ff */
[----:B------:R-:W-:Y:S02]  /*36190*/  LEA.HI.X.SX32 R239, R239, R0, 0x1, P4 ;  /* 0x00000000efef7211 */ /* 0x000fe400020f0eff */
[----:B------:R-:W-:Y:S02]  /*361a0*/  IADD3 R240, P4, R241, R10, RZ ;  /* 0x0000000af1f07210 */ /* 0x000fe40007f9e0ff */
[----:B------:R-:W-:-:S02]  /*361b0*/  @P5 LOP3.LUT R250, R250, 0x10, RZ, 0xfc, !PT ;  /* 0x00000010fafa5812 */ /* 0x000fc400078efcff */
[----:B------:R-:W-:Y:S02]  /*361c0*/  LOP3.LUT P5, RZ, R5, 0x1000, RZ, 0xc0, !PT ;  /* 0x0000100005ff7812 */ /* 0x000fe400078ac0ff */
[----:B------:R-:W-:Y:S02]  /*361d0*/  LEA.HI.X.SX32 R241, R241, R0, 0x1, P4 ;  /* 0x00000000f1f17211 */ /* 0x000fe400020f0eff */
[----:B------:R-:W-:-:S04]  /*361e0*/  IADD3 R10, P4, R252, R10, RZ ;  /* 0x0000000afc0a7210 */ /* 0x000fc80007f9e0ff */
[----:B------:R-:W-:Y:S02]  /*361f0*/  LEA.HI.X.SX32 R11, R252, R0, 0x1, P4 ;  /* 0x00000000fc0b7211 */ /* 0x000fe400020f0eff */
[----:B------:R-:W-:Y:S02]  /*36200*/  LOP3.LUT P4, RZ, R5, 0x2000, RZ, 0xc0, !PT ;  /* 0x0000200005ff7812 */ /* 0x000fe4000788c0ff */
[----:B------:R-:W-:-:S05]  /*36210*/  PRMT R252, R178, 0x7771, RZ ;  /* 0x00007771b2fc7816 */ /* 0x000fca00000000ff */
[----:B------:R0:W-:Y:S01]  /*36220*/  @P5 STG.E.U8 desc[UR32][R8.64], R252 ;  /* 0x000000fc08005986 */ /* 0x0001e2000c101120 */
[----:B------:R-:W-:Y:S02]  /*36230*/  LOP3.LUT P5, RZ, R250, 0x10, RZ, 0xc0, !PT ;  /* 0x00000010faff7812 */ /* 0x000fe400078ac0ff */
[C---:B------:R-:W-:Y:S02]  /*36240*/  LOP3.LUT P6, RZ, R5.reuse, 0x8000, RZ, 0xc0, !PT ;  /* 0x0000800005ff7812 */ /* 0x040fe400078cc0ff */
[----:B------:R-:W-:Y:S02]  /*36250*/  LOP3.LUT P0, RZ, R5, 0x10000, RZ, 0xc0, !PT ;  /* 0x0001000005ff7812 */ /* 0x000fe4000780c0ff */
[----:B0-----:R-:W-:-:S05]  /*36260*/  PRMT R252, R179, 0x7770, RZ ;  /* 0x00007770b3fc7816 */ /* 0x001fca00000000ff */
[----:B------:R0:W-:Y:S01]  /*36270*/  @P4 STG.E.U8 desc[UR32][R158.64], R252 ;  /* 0x000000fc9e004986 */ /* 0x0001e2000c101120 */
[----:B------:R-:W-:Y:S02]  /*36280*/  LOP3.LUT P1, RZ, R5, 0x20000, RZ, 0xc0, !PT ;  /* 0x0002000005ff7812 */ /* 0x000fe4000782c0ff */
[----:B0-----:R-:W-:-:S05]  /*36290*/  PRMT R252, R179, 0x7771, RZ ;  /* 0x00007771b3fc7816 */ /* 0x001fca00000000ff */
[----:B------:R0:W-:Y:S01]  /*362a0*/  @P5 STG.E.U8 desc[UR32][R156.64], R252 ;  /* 0x000000fc9c005986 */ /* 0x0001e2000c101120 */
[C---:B------:R-:W-:Y:S02]  /*362b0*/  LOP3.LUT P2, RZ, R5.reuse, 0x40000, RZ, 0xc0, !PT ;  /* 0x0004000005ff7812 */ /* 0x040fe4000784c0ff */
[----:B------:R-:W-:Y:S02]  /*362c0*/  LOP3.LUT P3, RZ, R5, 0x80000, RZ, 0xc0, !PT ;  /* 0x0008000005ff7812 */ /* 0x000fe4000786c0ff */
[C---:B0-----:R-:W-:Y:S02]  /*362d0*/  PRMT R252, R176.reuse, 0x7772, RZ ;  /* 0x00007772b0fc7816 */ /* 0x041fe400000000ff */
[----:B------:R-:W-:-:S03]  /*362e0*/  PRMT R176, R176, 0x7773, RZ ;  /* 0x00007773b0b07816 */ /* 0x000fc600000000ff */
[----:B------:R-:W-:Y:S04]  /*362f0*/  @P6 STG.E.U8 desc[UR32][R162.64], R252 ;  /* 0x000000fca2006986 */ /* 0x000fe8000c101120 */
[----:B------:R0:W-:Y:S02]  /*36300*/  @P0 STG.E.U8 desc[UR32][R160.64], R176 ;  /* 0x000000b0a0000986 */ /* 0x0001e4000c101120 */
[C---:B0-----:R-:W-:Y:S02]  /*36310*/  PRMT R176, R177.reuse, 0x7772, RZ ;  /* 0x00007772b1b07816 */ /* 0x041fe400000000ff */
[----:B------:R-:W-:-:S03]  /*36320*/  PRMT R177, R177, 0x7773, RZ ;  /* 0x00007773b1b17816 */ /* 0x000fc600000000ff */
[----:B------:R0:W-:Y:S04]  /*36330*/  @P1 STG.E.U8 desc[UR32][R166.64], R176 ;  /* 0x000000b0a6001986 */ /* 0x0001e8000c101120 */
[----:B------:R-:W-:Y:S01]  /*36340*/  @P2 STG.E.U8 desc[UR32][R164.64], R177 ;  /* 0x000000b1a4002986 */ /* 0x000fe2000c101120 */
[----:B0-----:R-:W-:-:S05]  /*36350*/  PRMT R176, R178, 0x7772, RZ ;  /* 0x00007772b2b07816 */ /* 0x001fca00000000ff */
[----:B------:R0:W-:Y:S02]  /*36360*/  @P3 STG.E.U8 desc[UR32][R170.64], R176 ;  /* 0x000000b0aa003986 */ /* 0x0001e4000c101120 */
[----:B0-----:R-:W-:Y:S02]  /*36370*/  IMAD.MOV.U32 R170, RZ, RZ, R168 ;  /* 0x000000ffffaa7224 */ /* 0x001fe400078e00a8 */
[----:B------:R-:W-:Y:S02]  /*36380*/  IMAD.MOV.U32 R171, RZ, RZ, R169 ;  /* 0x000000ffffab7224 */ /* 0x000fe400078e00a9 */
[----:B------:R-:W2:Y:S04]  /*36390*/  LDL.LU.64 R168, [R1+0xab8] ;  /* 0x000ab80001a87983 */ /* 0x000ea80000300a00 */
[----:B------:R-:W3:Y:S04]  /*363a0*/  LDL.LU.64 R162, [R1+0xab0] ;  /* 0x000ab00001a27983 */ /* 0x000ee80000300a00 */
[----:B------:R-:W4:Y:S04]  /*363b0*/  LDL.LU.64 R160, [R1+0xaa8] ;  /* 0x000aa80001a07983 */ /* 0x000f280000300a00 */
[----:B------:R-:W4:Y:S04]  /*363c0*/  LDL.LU.64 R166, [R1+0xaa0] ;  /* 0x000aa00001a67983 */ /* 0x000f280000300a00 */
[----:B------:R-:W4:Y:S01]  /*363d0*/  LDL.LU.64 R164, [R1+0xa98] ;  /* 0x000a980001a47983 */ /* 0x000f220000300a00 */
[----:B------:R-:W-:-:S02]  /*363e0*/  LOP3.LUT P4, RZ, R6, 0x1, RZ, 0xc0, !PT ;  /* 0x0000000106ff7812 */ /* 0x000fc4000788c0ff */
[----:B------:R-:W-:Y:S01]  /*363f0*/  LOP3.LUT R0, R0, 0xefffffff, RZ, 0xc0, !PT ;  /* 0xefffffff00007812 */ /* 0x000fe200078ec0ff */
[----:B------:R-:W4:Y:S10]  /*36400*/  LDL.LU.64 R152, [R1+0xa88] ;  /* 0x000a880001987983 */ /* 0x000f340000300a00 */
[----:B------:R-:W-:-:S02]  /*36410*/  @P4 LOP3.LUT R0, R0, 0x10000000, RZ, 0xfc, !PT ;  /* 0x1000000000004812 */ /* 0x000fc400078efcff */
[----:B------:R-:W-:Y:S02]  /*36420*/  LOP3.LUT P4, RZ, R5, 0x80000000, RZ, 0xc0, !PT ;  /* 0x8000000005ff7812 */ /* 0x000fe4000788c0ff */
[----:B------:R-:W-:-:S11]  /*36430*/  LOP3.LUT R0, R0, 0xdfffffff, RZ, 0xc0, !PT ;  /* 0xdfffffff00007812 */ /* 0x000fd600078ec0ff */
[----:B------:R-:W-:Y:S02]  /*36440*/  @P4 LOP3.LUT R0, R0, 0x20000000, RZ, 0xfc, !PT ;  /* 0x2000000000004812 */ /* 0x000fe400078efcff */
        /* <DEDUP_REMOVED lines=12> */
[C---:B------:R-:W-:Y:S02]  /*36510*/  LOP3.LUT P4, RZ, R5.reuse, 0x4000000, RZ, 0xc0, !PT ;  /* 0x0400000005ff7812 */ /* 0x040fe4000788c0ff */
[----:B------:R-:W-:Y:S02]  /*36520*/  LOP3.LUT R250, R250, 0xfffffffb, RZ, 0xc0, !PT ;  /* 0xfffffffbfafa7812 */ /* 0x000fe400078ec0ff */
[C---:B------:R-:W-:Y:S02]  /*36530*/  LOP3.LUT P0, RZ, R5.reuse, 0x100000, RZ, 0xc0, !PT ;  /* 0x0010000005ff7812 */ /* 0x040fe4000780c0ff */
[----:B------:R-:W-:-:S07]  /*36540*/  LOP3.LUT P1, RZ, R5, 0x200000, RZ, 0xc0, !PT ;  /* 0x0020000005ff7812 */ /* 0x000fce000782c0ff */
[----:B------:R-:W-:Y:S02]  /*36550*/  @P4 LOP3.LUT R250, R250, 0x4, RZ, 0xfc, !PT ;  /* 0x00000004fafa4812 */ /* 0x000fe400078efcff */
[C---:B------:R-:W-:Y:S02]  /*36560*/  LOP3.LUT P4, RZ, R5.reuse, 0x2000000, RZ, 0xc0, !PT ;  /* 0x0200000005ff7812 */ /* 0x040fe4000788c0ff */
[C---:B------:R-:W-:Y:S02]  /*36570*/  LOP3.LUT P2, RZ, R5.reuse, 0x400000, RZ, 0xc0, !PT ;  /* 0x0040000005ff7812 */ /* 0x040fe4000784c0ff */
[----:B------:R-:W-:Y:S02]  /*36580*/  LOP3.LUT P3, RZ, R5, 0x800000, RZ, 0xc0, !PT ;  /* 0x0080000005ff7812 */ /* 0x000fe4000786c0ff */
[----:B------:R-:W-:Y:S02]  /*36590*/  LOP3.LUT R250, R250, 0xfffffff7, RZ, 0xc0, !PT ;  /* 0xfffffff7fafa7812 */ /* 0x000fe400078ec0ff */
[----:B------:R-:W-:-:S02]  /*365a0*/  PRMT R178, R178, 0x7773, RZ ;  /* 0x00007773b2b27816 */ /* 0x000fc400000000ff */
[----:B------:R-:W-:-:S03]  /*365b0*/  PRMT R176, R179, 0x7772, RZ ;  /* 0x00007772b3b07816 */ /* 0x000fc600000000ff */
[----:B------:R-:W-:Y:S01]  /*365c0*/  @P4 LOP3.LUT R250, R250, 0x8, RZ, 0xfc, !PT ;  /* 0x00000008fafa4812 */ /* 0x000fe200078efcff */
[----:B------:R0:W-:Y:S01]  /*365d0*/  @P0 STG.E.U8 desc[UR32][R170.64], R178 ;  /* 0x000000b2aa000986 */ /* 0x0001e2000c101120 */
[----:B------:R-:W-:Y:S02]  /*365e0*/  LOP3.LUT P4, RZ, R5, 0x1000000, RZ, 0xc0, !PT ;  /* 0x0100000005ff7812 */ /* 0x000fe4000788c0ff */
[----:B------:R-:W-:Y:S01]  /*365f0*/  PRMT R179, R179, 0x7773, RZ ;  /* 0x00007773b3b37816 */ /* 0x000fe200000000ff */
[----:B0-----:R-:W4:Y:S04]  /*36600*/  LDL.LU.64 R170, [R1+0xa80] ;  /* 0x000a800001aa7983 */ /* 0x001f280000300a00 */
[----:B--2---:R0:W-:Y:S04]  /*36610*/  @P1 STG.E.U8 desc[UR32][R168.64], R176 ;  /* 0x000000b0a8001986 */ /* 0x0041e8000c101120 */
[----:B---3--:R1:W-:Y:S01]  /*36620*/  @P2 STG.E.U8 desc[UR32][R162.64], R179 ;  /* 0x000000b3a2002986 */ /* 0x0083e2000c101120 */
[----:B0-----:R-:W-:-:S03]  /*36630*/  PRMT R176, R172, 0x7770, RZ ;  /* 0x00007770acb07816 */ /* 0x001fc600000000ff */
[----:B------:R-:W2:Y:S04]  /*36640*/  LDL.LU.64 R168, [R1+0xa78] ;  /* 0x000a780001a87983 */ /* 0x000ea80000300a00 */
[----:B----4-:R0:W-:Y:S04]  /*36650*/  @P3 STG.E.U8 desc[UR32][R160.64], R176 ;  /* 0x000000b0a0003986 */ /* 0x0101e8000c101120 */
[----:B-1----:R-:W3:Y:S04]  /*36660*/  LDL.LU.64 R178, [R1+0xa70] ;  /* 0x000a700001b27983 */ /* 0x002ee80000300a00 */
[----:B------:R-:W4:Y:S01]  /*36670*/  LDL.LU.64 R8, [R1+0xa68] ;  /* 0x000a680001087983 */ /* 0x000f220000300a00 */
[----:B0-----:R-:W-:-:S03]  /*36680*/  PRMT R176, R172, 0x7771, RZ ;  /* 0x00007771acb07816 */ /* 0x001fc600000000ff */
[----:B------:R-:W4:Y:S04]  /*36690*/  LDL.LU.64 R158, [R1+0xa60] ;  /* 0x000a6000019e7983 */ /* 0x000f280000300a00 */
[----:B------:R0:W-:Y:S01]  /*366a0*/  @P4 STG.E.U8 desc[UR32][R166.64], R176 ;  /* 0x000000b0a6004986 */ /* 0x0001e2000c101120 */
[----:B------:R-:W-:-:S03]  /*366b0*/  LOP3.LUT P4, RZ, R250, 0x8, RZ, 0xc0, !PT ;  /* 0x00000008faff7812 */ /* 0x000fc6000788c0ff */
[----:B------:R-:W4:Y:S04]  /*366c0*/  LDL.LU.64 R156, [R1+0xa58] ;  /* 0x000a5800019c7983 */ /* 0x000f280000300a00 */
[----:B------:R-:W4:Y:S01]  /*366d0*/  LDL.LU.64 R162, [R1+0xa50] ;  /* 0x000a500001a27983 */ /* 0x000f220000300a00 */
[----:B0-----:R-:W-:-:S03]  /*366e0*/  PRMT R176, R173, 0x7770, RZ ;  /* 0x00007770adb07816 */ /* 0x001fc600000000ff */
[----:B------:R-:W4:Y:S04]  /*366f0*/  LDL.LU.64 R160, [R1+0xa48] ;  /* 0x000a480001a07983 */ /* 0x000f280000300a00 */
[----:B------:R0:W-:Y:S01]  /*36700*/  @P4 STG.E.U8 desc[UR32][R164.64], R176 ;  /* 0x000000b0a4004986 */ /* 0x0001e2000c101120 */
[----:B------:R-:W-:-:S03]  /*36710*/  LOP3.LUT P4, RZ, R250, 0x4, RZ, 0xc0, !PT ;  /* 0x00000004faff7812 */ /* 0x000fc6000788c0ff */
[----:B------:R-:W4:Y:S01]  /*36720*/  LDL.LU.64 R166, [R1+0xa40] ;  /* 0x000a400001a67983 */ /* 0x000f220000300a00 */
[----:B0-----:R-:W-:-:S03]  /*36730*/  PRMT R176, R173, 0x7771, RZ ;  /* 0x00007771adb07816 */ /* 0x001fc600000000ff */
[----:B------:R-:W4:Y:S06]  /*36740*/  LDL.LU.64 R164, [R1+0xa38] ;  /* 0x000a380001a47983 */ /* 0x000f2c0000300a00 */
[----:B------:R0:W-:Y:S04]  /*36750*/  @P4 STG.E.U8 desc[UR32][R174.64], R176 ;  /* 0x000000b0ae004986 */ /* 0x0001e8000c101120 */
[----:B0-----:R-:W2:Y:S01]  /*36760*/  LDL.LU.64 R174, [R1+0x1190] ;  /* 0x0011900001ae7983 */ /* 0x001ea20000300a00 */
[----:B------:R-:W-:-:S02]  /*36770*/  LOP3.LUT P4, RZ, R250, 0x2, RZ, 0xc0, !PT ;  /* 0x00000002faff7812 */ /* 0x000fc4000788c0ff */
[----:B--2---:R-:W-:-:S11]  /*36780*/  PRMT R176, R174, 0x7770, RZ ;  /* 0x00007770aeb07816 */ /* 0x004fd600000000ff */
[----:B------:R0:W-:Y:S01]  /*36790*/  @P4 STG.E.U8 desc[UR32][R152.64], R176 ;  /* 0x000000b098004986 */ /* 0x0001e2000c101120 */
[----:B------:R-:W-:Y:S02]  /*367a0*/  LOP3.LUT P4, RZ, R250, 0x1, RZ, 0xc0, !PT ;  /* 0x00000001faff7812 */ /* 0x000fe4000788c0ff */
[----:B0-----:R-:W-:Y:S01]  /*367b0*/  PRMT R176, R174, 0x7771, RZ ;  /* 0x00007771aeb07816 */ /* 0x001fe200000000ff */
[----:B------:R-:W2:Y:S10]  /*367c0*/  LDL.LU.64 R152, [R1+0x1188] ;  /* 0x0011880001987983 */ /* 0x000eb40000300a00 */
[----:B------:R0:W-:Y:S01]  /*367d0*/  @P4 STG.E.U8 desc[UR32][R170.64], R176 ;  /* 0x000000b0aa004986 */ /* 0x0001e2000c101120 */
[----:B------:R-:W-:-:S02]  /*367e0*/  LOP3.LUT P4, RZ, R0, 0x80000000, RZ, 0xc0, !PT ;  /* 0x8000000000ff7812 */ /* 0x000fc4000788c0ff */
[----:B0-----:R-:W-:Y:S01]  /*367f0*/  PRMT R176, R175, 0x7770, RZ ;  /* 0x00007770afb07816 */ /* 0x001fe200000000ff */
[----:B------:R-:W2:Y:S10]  /*36800*/  LDL.LU.64 R170, [R1+0x1180] ;  /* 0x0011800001aa7983 */ /* 0x000eb40000300a00 */
[----:B------:R0:W-:Y:S04]  /*36810*/  @P4 STG.E.U8 desc[UR32][R168.64], R176 ;  /* 0x000000b0a8004986 */ /* 0x0001e8000c101120 */
[----:B0-----:R-:W2:Y:S01]  /*36820*/  LDL.LU.64 R168, [R1+0x1178] ;  /* 0x0011780001a87983 */ /* 0x001ea20000300a00 */
[----:B------:R-:W-:-:S02]  /*36830*/  LOP3.LUT P4, RZ, R0, 0x40000000, RZ, 0xc0, !PT ;  /* 0x4000000000ff7812 */ /* 0x000fc4000788c0ff */
[----:B------:R-:W-:-:S11]  /*36840*/  PRMT R176, R175, 0x7771, RZ ;  /* 0x00007771afb07816 */ /* 0x000fd600000000ff */
[----:B---3--:R0:W-:Y:S01]  /*36850*/  @P4 STG.E.U8 desc[UR32][R178.64], R176 ;  /* 0x000000b0b2004986 */ /* 0x0081e2000c101120 */
[----:B------:R-:W-:Y:S02]  /*36860*/  LOP3.LUT P4, RZ, R0, 0x20000000, RZ, 0xc0, !PT ;  /* 0x2000000000ff7812 */ /* 0x000fe4000788c0ff */
[----:B0-----:R-:W-:-:S11]  /*36870*/  PRMT R176, R172, 0x7772, RZ ;  /* 0x00007772acb07816 */ /* 0x001fd600000000ff */
[----:B----4-:R-:W-:Y:S01]  /*36880*/  @P4 STG.E.U8 desc[UR32][R8.64], R176 ;  /* 0x000000b008004986 */ /* 0x010fe2000c101120 */
[----:B------:R-:W-:Y:S02]  /*36890*/  LOP3.LUT P4, RZ, R0, 0x10000000, RZ, 0xc0, !PT ;  /* 0x1000000000ff7812 */ /* 0x000fe4000788c0ff */
[----:B------:R-:W-:Y:S02]  /*368a0*/  LOP3.LUT P5, RZ, R6, 0x2, RZ, 0xc0, !PT ;  /* 0x0000000206ff7812 */ /* 0x000fe400078ac0ff */
[----:B------:R-:W-:Y:S02]  /*368b0*/  PRMT R172, R172, 0x7773, RZ ;  /* 0x00007773acac7816 */ /* 0x000fe400000000ff */
[C---:B------:R-:W-:Y:S02]  /*368c0*/  LOP3.LUT P6, RZ, R6.reuse, 0x4, RZ, 0xc0, !PT ;  /* 0x0000000406ff7812 */ /* 0x040fe400078cc0ff */
[----:B------:R-:W-:-:S05]  /*368d0*/  LOP3.LUT P0, RZ, R6, 0x8, RZ, 0xc0, !PT ;  /* 0x0000000806ff7812 */ /* 0x000fca000780c0ff */
[----:B------:R0:W-:Y:S01]  /*368e0*/  @P4 STG.E.U8 desc[UR32][R158.64], R172 ;  /* 0x000000ac9e004986 */ /* 0x0001e2000c101120 */
[C---:B------:R-:W-:Y:S02]  /*368f0*/  LOP3.LUT P1, RZ, R6.reuse, 0x10, RZ, 0xc0, !PT ;  /* 0x0000001006ff7812 */ /* 0x040fe4000782c0ff */
[C---:B------:R-:W-:Y:S02]  /*36900*/  LOP3.LUT P2, RZ, R6.reuse, 0x20, RZ, 0xc0, !PT ;  /* 0x0000002006ff7812 */ /* 0x040fe4000784c0ff */
[----:B------:R-:W-:Y:S02]  /*36910*/  LOP3.LUT P3, RZ, R6, 0x40, RZ, 0xc0, !PT ;  /* 0x0000004006ff7812 */ /* 0x000fe4000786c0ff */
[C---:B0-----:R-:W-:Y:S02]  /*36920*/  PRMT R172, R173.reuse, 0x7772, RZ ;  /* 0x00007772adac7816 */ /* 0x041fe400000000ff */
[----:B------:R-:W-:-:S03]  /*36930*/  PRMT R173, R173, 0x7773, RZ ;  /* 0x00007773adad7816 */ /* 0x000fc600000000ff */
[----:B------:R0:W-:Y:S04]  /*36940*/  @P5 STG.E.U8 desc[UR32][R156.64], R172 ;  /* 0x000000ac9c005986 */ /* 0x0001e8000c101120 */
[----:B------:R-:W-:Y:S01]  /*36950*/  @P6 STG.E.U8 desc[UR32][R162.64], R173 ;  /* 0x000000ada2006986 */ /* 0x000fe2000c101120 */
[C---:B0-----:R-:W-:Y:S02]  /*36960*/  PRMT R172, R174.reuse, 0x7772, RZ ;  /* 0x00007772aeac7816 */ /* 0x041fe400000000ff */
[----:B------:R-:W-:-:S03]  /*36970*/  PRMT R174, R174, 0x7773, RZ ;  /* 0x00007773aeae7816 */ /* 0x000fc600000000ff */
[----:B------:R0:W-:Y:S04]  /*36980*/  @P0 STG.E.U8 desc[UR32][R160.64], R172 ;  /* 0x000000aca0000986 */ /* 0x0001e8000c101120 */
[----:B------:R-:W-:Y:S01]  /*36990*/  @P1 STG.E.U8 desc[UR32][R166.64], R174 ;  /* 0x000000aea6001986 */ /* 0x000fe2000c101120 */
[C---:B0-----:R-:W-:Y:S02]  /*369a0*/  PRMT R172, R175.reuse, 0x7772, RZ ;  /* 0x00007772afac7816 */ /* 0x041fe400000000ff */
[----:B------:R-:W-:-:S03]  /*369b0*/  PRMT R175, R175, 0x7773, RZ ;  /* 0x00007773afaf7816 */ /* 0x000fc600000000ff */
[----:B------:R-:W-:Y:S04]  /*369c0*/  @P2 STG.E.U8 desc[UR32][R164.64], R172 ;  /* 0x000000aca4002986 */ /* 0x000fe8000c101120 */
[----:B--2---:R0:W-:Y:S04]  /*369d0*/  @P3 STG.E.U8 desc[UR32][R168.64], R175 ;  /* 0x000000afa8003986 */ /* 0x0041e8000c101120 */
[----:B0-----:R-:W2:Y:S04]  /*369e0*/  LDL.LU.64 R168, [R1+0x1170] ;  /* 0x0011700001a87983 */ /* 0x001ea80000300a00 */
[----:B------:R-:W3:Y:S01]  /*369f0*/  LDL.LU.64 R164, [R1+0xa28] ;  /* 0x000a280001a47983 */ /* 0x000ee20000300a00 */
[----:B------:R-:W-:-:S02]  /*36a00*/  LOP3.LUT P0, RZ, R6, 0x80, RZ, 0xc0, !PT ;  /* 0x0000008006ff7812 */ /* 0x000fc4000780c0ff */
[C---:B------:R-:W-:Y:S01]  /*36a10*/  LOP3.LUT P1, RZ, R6.reuse, 0x100, RZ, 0xc0, !PT ;  /* 0x0000010006ff7812 */ /* 0x040fe2000782c0ff */
[----:B------:R-:W4:Y:S04]  /*36a20*/  LDL.LU.64 R178, [R1+0xa18] ;  /* 0x000a180001b27983 */ /* 0x000f280000300a00 */
[----:B------:R-:W4:Y:S04]  /*36a30*/  LDL.LU.64 R156, [R1+0xa10] ;  /* 0x000a1000019c7983 */ /* 0x000f280000300a00 */
[----:B------:R-:W4:Y:S04]  /*36a40*/  LDL.LU.64 R162, [R1+0xa08] ;  /* 0x000a080001a27983 */ /* 0x000f280000300a00 */
[----:B------:R-:W4:Y:S04]  /*36a50*/  LDL.LU.64 R160, [R1+0xa00] ;  /* 0x000a000001a07983 */ /* 0x000f280000300a00 */
[----:B------:R-:W4:Y:S04]  /*36a60*/  LDL.LU.64 R8, [R1+0x9f8] ;  /* 0x0009f80001087983 */ /* 0x000f280000300a00 */
[----:B------:R-:W4:Y:S04]  /*36a70*/  LDL.LU.64 R158, [R1+0x9f0] ;  /* 0x0009f000019e7983 */ /* 0x000f280000300a00 */
[----:B------:R-:W4:Y:S01]  /*36a80*/  LDL.LU.64 R166, [R1+0x9e8] ;  /* 0x0009e80001a67983 */ /* 0x000f220000300a00 */
[----:B------:R-:W-:-:S02]  /*36a90*/  LOP3.LUT P4, RZ, R6, 0x80000, RZ, 0xc0, !PT ;  /* 0x0008000006ff7812 */ /* 0x000fc4000788c0ff */
[----:B------:R-:W-:-:S11]  /*36aa0*/  LOP3.LUT R0, R0, 0xffefffff, RZ, 0xc0, !PT ;  /* 0xffefffff00007812 */ /* 0x000fd600078ec0ff */
[----:B------:R-:W-:Y:S02]  /*36ab0*/  @P4 LOP3.LUT R0, R0, 0x100000, RZ, 0xfc, !PT ;  /* 0x0010000000004812 */ /* 0x000fe400078efcff */
[----:B------:R-:W-:Y:S02]  /*36ac0*/  LOP3.LUT P4, RZ, R6, 0x40000, RZ, 0xc0, !PT ;  /* 0x0004000006ff7812 */ /* 0x000fe4000788c0ff */
[----:B------:R-:W-:-:S11]  /*36ad0*/  LOP3.LUT R0, R0, 0xffdfffff, RZ, 0xc0, !PT ;  /* 0xffdfffff00007812 */ /* 0x000fd600078ec0ff */
[----:B------:R-:W-:Y:S02]  /*36ae0*/  @P4 LOP3.LUT R0, R0, 0x200000, RZ, 0xfc, !PT ;  /* 0x0020000000004812 */ /* 0x000fe400078efcff */
[----:B------:R-:W-:Y:S02]  /*36af0*/  LOP3.LUT P4, RZ, R6, 0x20000, RZ, 0xc0, !PT ;  /* 0x0002000006ff7812 */ /* 0x000fe4000788c0ff */
[----:B------:R-:W-:Y:S02]  /*36b00*/  LOP3.LUT R0, R0, 0xffbfffff, RZ, 0xc0, !PT ;  /* 0xffbfffff00007812 */ /* 0x000fe400078ec0ff */
[----:B--2---:R-:W-:-:S05]  /*36b10*/  PRMT R172, R168, 0x7770, RZ ;  /* 0x00007770a8ac7816 */ /* 0x004fca00000000ff */
[----:B---3--:R0:W-:Y:S02]  /*36b20*/  @P0 STG.E.U8 desc[UR32][R164.64], R172 ;  /* 0x000000aca4000986 */ /* 0x0081e4000c101120 */
[----:B0-----:R-:W-:-:S05]  /*36b30*/  PRMT R172, R168, 0x7771, RZ ;  /* 0x00007771a8ac7816 */ /* 0x001fca00000000ff */
[----:B------:R0:W-:Y:S04]  /*36b40*/  @P1 STG.E.U8 desc[UR32][R170.64], R172 ;  /* 0x000000acaa001986 */ /* 0x0001e8000c101120 */
[----:B0-----:R-:W2:Y:S04]  /*36b50*/  LDL.LU.64 R170, [R1+0x1168] ;  /* 0x0011680001aa7983 */ /* 0x001ea80000300a00 */
[----:B------:R-:W3:Y:S01]  /*36b60*/  LDL.LU.64 R164, [R1+0x9e0] ;  /* 0x0009e00001a47983 */ /* 0x000ee20000300a00 */
[----:B------:R-:W-:Y:S02]  /*36b70*/  @P4 LOP3.LUT R0, R0, 0x400000, RZ, 0xfc, !PT ;  /* 0x0040000000004812 */ /* 0x000fe400078efcff */
[----:B------:R-:W-:Y:S01]  /*36b80*/  LOP3.LUT P4, RZ, R6, 0x10000, RZ, 0xc0, !PT ;  /* 0x0001000006ff7812 */ /* 0x000fe2000788c0ff */
[----:B------:R-:W3:Y:S01]  /*36b90*/  LDL.LU.64 R174, [R1+0x9c8] ;  /* 0x0009c80001ae7983 */ /* 0x000ee20000300a00 */
[----:B------:R-:W-:-:S02]  /*36ba0*/  LOP3.LUT R0, R0, 0xff7fffff, RZ, 0xc0, !PT ;  /* 0xff7fffff00007812 */ /* 0x000fc400078ec0ff */
[----:B------:R-:W-:Y:S01]  /*36bb0*/  LOP3.LUT P2, RZ, R6, 0x200, RZ, 0xc0, !PT ;  /* 0x0000020006ff7812 */ /* 0x000fe2000784c0ff */
[----:B------:R-:W3:Y:S08]  /*36bc0*/  LDL.LU.64 R176, [R1+0x9c0] ;  /* 0x0009c00001b07983 */ /* 0x000ef00000300a00 */
[----:B------:R-:W-:Y:S02]  /*36bd0*/  @P4 LOP3.LUT R0, R0, 0x800000, RZ, 0xfc, !PT ;  /* 0x0080000000004812 */ /* 0x000fe400078efcff */
        /* <DEDUP_REMOVED lines=8> */
[----:B------:R-:W-:-:S09]  /*36c60*/  LOP3.LUT P3, RZ, R6, 0x400, RZ, 0xc0, !PT ;  /* 0x0000040006ff7812 */ /* 0x000fd2000786c0ff */
[----:B------:R-:W-:Y:S02]  /*36c70*/  @P4 LOP3.LUT R0, R0, 0x4000000, RZ, 0xfc, !PT ;  /* 0x0400000000004812 */ /* 0x000fe400078efcff */
[----:B------:R-:W-:Y:S02]  /*36c80*/  LOP3.LUT P4, RZ, R6, 0x1000, RZ, 0xc0, !PT ;  /* 0x0000100006ff7812 */ /* 0x000fe4000788c0ff */
[----:B------:R-:W-:Y:S02]  /*36c90*/  LOP3.LUT R0, R0, 0xf7ffffff, RZ, 0xc0, !PT ;  /* 0xf7ffffff00007812 */ /* 0x000fe400078ec0ff */
[----:B------:R-:W-:-:S05]  /*36ca0*/  PRMT R172, R169, 0x7770, RZ ;  /* 0x00007770a9ac7816 */ /* 0x000fca00000000ff */
[----:B----4-:R0:W-:Y:S04]  /*36cb0*/  @P2 STG.E.U8 desc[UR32][R178.64], R172 ;  /* 0x000000acb2002986 */ /* 0x0101e8000c101120 */
[----:B------:R-:W-:Y:S02]  /*36cc0*/  @P4 LOP3.LUT R0, R0, 0x8000000, RZ, 0xfc, !PT ;  /* 0x0800000000004812 */ /* 0x000fe400078efcff */
[----:B------:R-:W-:Y:S02]  /*36cd0*/  LOP3.LUT P4, RZ, R6, 0x800, RZ, 0xc0, !PT ;  /* 0x0000080006ff7812 */ /* 0x000fe4000788c0ff */
[----:B0-----:R-:W-:Y:S01]  /*36ce0*/  PRMT R172, R169, 0x7771, RZ ;  /* 0x00007771a9ac7816 */ /* 0x001fe200000000ff */
[----:B------:R-:W4:Y:S04]  /*36cf0*/  LDL.LU.64 R178, [R1+0x9b8] ;  /* 0x0009b80001b27983 */ /* 0x000f280000300a00 */
[----:B------:R0:W-:Y:S04]  /*36d00*/  @P3 STG.E.U8 desc[UR32][R156.64], R172 ;  /* 0x000000ac9c003986 */ /* 0x0001e8000c101120 */
[----:B0-----:R-:W4:Y:S01]  /*36d10*/  LDL.LU.64 R156, [R1+0x9b0] ;  /* 0x0009b000019c7983 */ /* 0x001f220000300a00 */
[----:B--2---:R-:W-:-:S05]  /*36d20*/  PRMT R172, R170, 0x7770, RZ ;  /* 0x00007770aaac7816 */ /* 0x004fca00000000ff */
        /* <DEDUP_REMOVED lines=18> */
[----:B------:R-:W-:Y:S01]  /*36e50*/  PRMT R168, R168, 0x7773, RZ ;  /* 0x00007773a8a87816 */ /* 0x000fe200000000ff */
[----:B0-----:R-:W2:Y:S04]  /*36e60*/  LDL.LU.64 R166, [R1+0x1150] ;  /* 0x0011500001a67983 */ /* 0x001ea80000300a00 */
[----:B------:R-:W4:Y:S06]  /*36e70*/  LDL.LU.64 R172, [R1+0x9d0] ;  /* 0x0009d00001ac7983 */ /* 0x000f2c0000300a00 */
[----:B---3--:R0:W-:Y:S04]  /*36e80*/  @P4 STG.E.U8 desc[UR32][R164.64], R168 ;  /* 0x000000a8a4004986 */ /* 0x0081e8000c101120 */
[----:B0-----:R-:W3:Y:S01]  /*36e90*/  LDL.LU.64 R164, [R1+0x1148] ;  /* 0x0011480001a47983 */ /* 0x001ee20000300a00 */
[----:B------:R-:W-:-:S02]  /*36ea0*/  LOP3.LUT P4, RZ, R0, 0x400000, RZ, 0xc0, !PT ;  /* 0x0040000000ff7812 */ /* 0x000fc4000788c0ff */
[C---:B------:R-:W-:Y:S02]  /*36eb0*/  PRMT R168, R169.reuse, 0x7772, RZ ;  /* 0x00007772a9a87816 */ /* 0x040fe400000000ff */
[----:B------:R-:W-:Y:S02]  /*36ec0*/  PRMT R169, R169, 0x7773, RZ ;  /* 0x00007773a9a97816 */ /* 0x000fe400000000ff */
[C---:B------:R-:W-:Y:S02]  /*36ed0*/  LOP3.LUT P5, RZ, R6.reuse, 0x100000, RZ, 0xc0, !PT ;  /* 0x0010000006ff7812 */ /* 0x040fe400078ac0ff */
[----:B------:R-:W-:-:S05]  /*36ee0*/  LOP3.LUT P6, RZ, R6, 0x200000, RZ, 0xc0, !PT ;  /* 0x0020000006ff7812 */ /* 0x000fca00078cc0ff */
[----:B---3--:R0:W-:Y:S04]  /*36ef0*/  @P4 STG.E.U8 desc[UR32][R164.64], R168 ;  /* 0x000000a8a4004986 */ /* 0x0081e8000c101120 */
[----:B0-----:R-:W3:Y:S01]  /*36f00*/  LDL.LU.64 R164, [R1+0x1140] ;  /* 0x0011400001a47983 */ /* 0x001ee20000300a00 */
[----:B------:R-:W-:Y:S02]  /*36f10*/  LOP3.LUT P4, RZ, R0, 0x200000, RZ, 0xc0, !PT ;  /* 0x0020000000ff7812 */ /* 0x000fe4000788c0ff */
[----:B------:R-:W-:-:S11]  /*36f20*/  PRMT R168, R170, 0x7772, RZ ;  /* 0x00007772aaa87816 */ /* 0x000fd600000000ff */
[----:B----4-:R-:W-:Y:S01]  /*36f30*/  @P4 STG.E.U8 desc[UR32][R172.64], R169 ;  /* 0x000000a9ac004986 */ /* 0x010fe2000c101120 */
[----:B------:R-:W-:Y:S02]  /*36f40*/  LOP3.LUT P4, RZ, R0, 0x100000, RZ, 0xc0, !PT ;  /* 0x0010000000ff7812 */ /* 0x000fe4000788c0ff */
[C---:B------:R-:W-:Y:S02]  /*36f50*/  LOP3.LUT P0, RZ, R6.reuse, 0x400000, RZ, 0xc0, !PT ;  /* 0x0040000006ff7812 */ /* 0x040fe4000780c0ff */
[----:B------:R-:W-:Y:S02]  /*36f60*/  LOP3.LUT P1, RZ, R6, 0x800000, RZ, 0xc0, !PT ;  /* 0x0080000006ff7812 */ /* 0x000fe4000782c0ff */
[----:B------:R-:W-:Y:S02]  /*36f70*/  PRMT R170, R170, 0x7773, RZ ;  /* 0x00007773aaaa7816 */ /* 0x000fe400000000ff */
[----:B------:R-:W-:-:S05]  /*36f80*/  LOP3.LUT P2, RZ, R6, 0x1000000, RZ, 0xc0, !PT ;  /* 0x0100000006ff7812 */ /* 0x000fca000784c0ff */
[----:B------:R0:W-:Y:S04]  /*36f90*/  @P4 STG.E.U8 desc[UR32][R174.64], R168 ;  /* 0x000000a8ae004986 */ /* 0x0001e8000c101120 */
[----:B------:R-:W-:Y:S01]  /*36fa0*/  @P5 STG.E.U8 desc[UR32][R176.64], R170 ;  /* 0x000000aab0005986 */ /* 0x000fe2000c101120 */
[C---:B0-----:R-:W-:Y:S02]  /*36fb0*/  PRMT R168, R171.reuse, 0x7772, RZ ;  /* 0x00007772aba87816 */ /* 0x041fe400000000ff */
[----:B------:R-:W-:-:S03]  /*36fc0*/  PRMT R171, R171, 0x7773, RZ ;  /* 0x00007773abab7816 */ /* 0x000fc600000000ff */
[----:B------:R3:W-:Y:S01]  /*36fd0*/  @P6 STG.E.U8 desc[UR32][R178.64], R168 ;  /* 0x000000a8b2006986 */ /* 0x0007e2000c101120 */
[----:B------:R-:W-:-:S03]  /*36fe0*/  LOP3.LUT P3, RZ, R6, 0x2000000, RZ, 0xc0, !PT ;  /* 0x0200000006ff7812 */ /* 0x000fc6000786c0ff */
[----:B------:R-:W-:Y:S01]  /*36ff0*/  @P0 STG.E.U8 desc[UR32][R156.64], R171 ;  /* 0x000000ab9c000986 */ /* 0x000fe2000c101120 */
[----:B---3--:R-:W-:-:S05]  /*37000*/  PRMT R168, R164, 0x7770, RZ ;  /* 0x00007770a4a87816 */ /* 0x008fca00000000ff */
[----:B--2---:R0:W-:Y:S02]  /*37010*/  @P1 STG.E.U8 desc[UR32][R162.64], R168 ;  /* 0x000000a8a2001986 */ /* 0x0041e4000c101120 */
[----:B0-----:R-:W-:-:S05]  /*37020*/  PRMT R168, R164, 0x7771, RZ ;  /* 0x00007771a4a87816 */ /* 0x001fca00000000ff */
[----:B------:R0:W-:Y:S02]  /*37030*/  @P2 STG.E.U8 desc[UR32][R160.64], R168 ;  /* 0x000000a8a0002986 */ /* 0x0001e4000c101120 */
[----:B0-----:R-:W-:-:S05]  /*37040*/  PRMT R168, R165, 0x7770, RZ ;  /* 0x00007770a5a87816 */ /* 0x001fca00000000ff */
[----:B------:R0:W-:Y:S04]  /*37050*/  @P3 STG.E.U8 desc[UR32][R166.64], R168 ;  /* 0x000000a8a6003986 */ /* 0x0001e8000c101120 */
[----:B0-----:R-:W2:Y:S04]  /*37060*/  LDL.LU.64 R166, [R1+0x1138] ;  /* 0x0011380001a67983 */ /* 0x001ea80000300a00 */
[----:B------:R-:W3:Y:S04]  /*37070*/  LDL.LU.64 R160, [R1+0x990] ;  /* 0x0009900001a07983 */ /* 0x000ee80000300a00 */
[----:B------:R-:W4:Y:S04]  /*37080*/  LDL.LU.64 R156, [R1+0x988] ;  /* 0x00098800019c7983 */ /* 0x000f280000300a00 */
[----:B------:R-:W4:Y:S04]  /*37090*/  LDL.LU.64 R170, [R1+0x980] ;  /* 0x0009800001aa7983 */ /* 0x000f280000300a00 */
[----:B------:R-:W4:Y:S04]  /*370a0*/  LDL.LU.64 R172, [R1+0x978] ;  /* 0x0009780001ac7983 */ /* 0x000f280000300a00 */
[----:B------:R-:W4:Y:S04]  /*370b0*/  LDL.LU.64 R174, [R1+0x970] ;  /* 0x0009700001ae7983 */ /* 0x000f280000300a00 */
[----:B------:R-:W4:Y:S04]  /*370c0*/  LDL.LU.64 R176, [R1+0x968] ;  /* 0x0009680001b07983 */ /* 0x000f280000300a00 */
[----:B------:R-:W4:Y:S01]  /*370d0*/  LDL.LU.64 R178, [R1+0x960] ;  /* 0x0009600001b27983 */ /* 0x000f220000300a00 */
[----:B------:R-:W-:-:S03]  /*370e0*/  LOP3.LUT P0, RZ, R6, 0x4000000, RZ, 0xc0, !PT ;  /* 0x0400000006ff7812 */ /* 0x000fc6000780c0ff */
[----:B------:R-:W4:Y:S01]  /*370f0*/  LDL.LU.64 R162, [R1+0x958] ;  /* 0x0009580001a27983 */ /* 0x000f220000300a00 */
[----:B------:R-:W-:Y:S02]  /*37100*/  PRMT R168, R165, 0x7771, RZ ;  /* 0x00007771a5a87816 */ /* 0x000fe400000000ff */
        /* <DEDUP_REMOVED lines=15> */
[----:B------:R-:W-:Y:S01]  /*37200*/  LOP3.LUT P4, RZ, R7, 0x2, RZ, 0xc0, !PT ;  /* 0x0000000207ff7812 */ /* 0x000fe2000788c0ff */
[----:B---3--:R0:W-:Y:S04]  /*37210*/  @P0 STG.E.U8 desc[UR32][R160.64], R168 ;  /* 0x000000a8a0000986 */ /* 0x0081e8000c101120 */
[----:B0-----:R-:W3:Y:S01]  /*37220*/  LDL.LU.64 R160, [R1+0x950] ;  /* 0x0009500001a07983 */ /* 0x001ee20000300a00 */
[----:B------:R-:W-:-:S07]  /*37230*/  LOP3.LUT R0, R0, 0xfffdffff, RZ, 0xc0, !PT ;  /* 0xfffdffff00007812 */ /* 0x000fce00078ec0ff */
[----:B------:R-:W-:Y:S02]  /*37240*/  @P4 LOP3.LUT R0, R0, 0x20000, RZ, 0xfc, !PT ;  /* 0x0002000000004812 */ /* 0x000fe400078efcff */
[----:B------:R-:W-:Y:S02]  /*37250*/  LOP3.LUT P4, RZ, R7, 0x1, RZ, 0xc0, !PT ;  /* 0x0000000107ff7812 */ /* 0x000fe4000788c0ff */
[----:B------:R-:W-:Y:S02]  /*37260*/  LOP3.LUT R0, R0, 0xfffbffff, RZ, 0xc0, !PT ;  /* 0xfffbffff00007812 */ /* 0x000fe400078ec0ff */
[C---:B------:R-:W-:Y:S02]  /*37270*/  LOP3.LUT P1, RZ, R6.reuse, 0x8000000, RZ, 0xc0, !PT ;  /* 0x0800000006ff7812 */ /* 0x040fe4000782c0ff */
[----:B------:R-:W-:Y:S02]  /*37280*/  LOP3.LUT P2, RZ, R6, 0x10000000, RZ, 0xc0, !PT ;  /* 0x1000000006ff7812 */ /* 0x000fe4000784c0ff */
[----:B--2---:R-:W-:-:S05]  /*37290*/  PRMT R168, R166, 0x7770, RZ ;  /* 0x00007770a6a87816 */ /* 0x004fca00000000ff */
[----:B------:R-:W-:Y:S02]  /*372a0*/  @P4 LOP3.LUT R0, R0, 0x40000, RZ, 0xfc, !PT ;  /* 0x0004000000004812 */ /* 0x000fe400078efcff */
[C---:B------:R-:W-:Y:S02]  /*372b0*/  LOP3.LUT P4, RZ, R6.reuse, 0x80000000, RZ, 0xc0, !PT ;  /* 0x8000000006ff7812 */ /* 0x040fe4000788c0ff */
[----:B------:R-:W-:Y:S01]  /*372c0*/  LOP3.LUT P3, RZ, R6, 0x20000000, RZ, 0xc0, !PT ;  /* 0x2000000006ff7812 */ /* 0x000fe2000786c0ff */
[----:B----4-:R0:W-:Y:S01]  /*372d0*/  @P1 STG.E.U8 desc[UR32][R156.64], R168 ;  /* 0x000000a89c001986 */ /* 0x0101e2000c101120 */
[----:B------:R-:W-:Y:S02]  /*372e0*/  LOP3.LUT R0, R0, 0xfff7ffff, RZ, 0xc0, !PT ;  /* 0xfff7ffff00007812 */ /* 0x000fe400078ec0ff */
[----:B0-----:R-:W-:Y:S01]  /*372f0*/  PRMT R168, R166, 0x7771, RZ ;  /* 0x00007771a6a87816 */ /* 0x001fe200000000ff */
[----:B------:R-:W2:Y:S06]  /*37300*/  LDL.LU.64 R156, [R1+0x1130] ;  /* 0x00113000019c7983 */ /* 0x000eac0000300a00 */
[----:B------:R-:W-:-:S02]  /*37310*/  @P4 LOP3.LUT R0, R0, 0x80000, RZ, 0xfc, !PT ;  /* 0x0008000000004812 */ /* 0x000fc400078efcff */
[----:B------:R-:W-:Y:S01]  /*37320*/  LOP3.LUT P4, RZ, R6, 0x40000000, RZ, 0xc0, !PT ;  /* 0x4000000006ff7812 */ /* 0x000fe2000788c0ff */
[----:B------:R0:W-:Y:S02]  /*37330*/  @P2 STG.E.U8 desc[UR32][R170.64], R168 ;  /* 0x000000a8aa002986 */ /* 0x0001e4000c101120 */
[C---:B0-----:R-:W-:Y:S02]  /*37340*/  PRMT R168, R167.reuse, 0x7770, RZ ;  /* 0x00007770a7a87816 */ /* 0x041fe400000000ff */
[----:B------:R-:W4:Y:S04]  /*37350*/  LDL.LU.64 R170, [R1+0x920] ;  /* 0x0009200001aa7983 */ /* 0x000f280000300a00 */
[----:B------:R0:W-:Y:S02]  /*37360*/  @P3 STG.E.U8 desc[UR32][R172.64], R168 ;  /* 0x000000a8ac003986 */ /* 0x0001e4000c101120 */
[----:B0-----:R-:W-:-:S02]  /*37370*/  PRMT R168, R167, 0x7771, RZ ;  /* 0x00007771a7a87816 */ /* 0x001fc400000000ff */
[----:B------:R-:W2:Y:S04]  /*37380*/  LDL.LU.64 R172, [R1+0x918] ;  /* 0x0009180001ac7983 */ /* 0x000ea80000300a00 */
[----:B------:R0:W-:Y:S01]  /*37390*/  @P4 STG.E.U8 desc[UR32][R174.64], R168 ;  /* 0x000000a8ae004986 */ /* 0x0001e2000c101120 */
[----:B------:R-:W-:Y:S02]  /*373a0*/  LOP3.LUT P4, RZ, R0, 0x80000, RZ, 0xc0, !PT ;  /* 0x0008000000ff7812 */ /* 0x000fe4000788c0ff */
[----:B0-----:R-:W-:-:S11]  /*373b0*/  PRMT R168, R164, 0x7772, RZ ;  /* 0x00007772a4a87816 */ /* 0x001fd600000000ff */
[----:B------:R0:W-:Y:S01]  /*373c0*/  @P4 STG.E.U8 desc[UR32][R176.64], R168 ;  /* 0x000000a8b0004986 */ /* 0x0001e2000c101120 */
[----:B------:R-:W-:Y:S02]  /*373d0*/  LOP3.LUT P4, RZ, R0, 0x40000, RZ, 0xc0, !PT ;  /* 0x0004000000ff7812 */ /* 0x000fe4000788c0ff */
[----:B------:R-:W-:Y:S01]  /*373e0*/  PRMT R164, R164, 0x7773, RZ ;  /* 0x00007773a4a47816 */ /* 0x000fe200000000ff */
[----:B0-----:R-:W4:Y:S10]  /*373f0*/  LDL.LU.64 R168, [R1+0x928] ;  /* 0x0009280001a87983 */ /* 0x001f340000300a00 */
[----:B------:R0:W-:Y:S01]  /*37400*/  @P4 STG.E.U8 desc[UR32][R178.64], R164 ;  /* 0x000000a4b2004986 */ /* 0x0001e2000c101120 */
[----:B------:R-:W-:-:S03]  /*37410*/  LOP3.LUT P4, RZ, R0, 0x20000, RZ, 0xc0, !PT ;  /* 0x0002000000ff7812 */ /* 0x000fc6000788c0ff */
[----:B------:R-:W2:Y:S04]  /*37420*/  LDL.LU.64 R174, [R1+0x910] ;  /* 0x0009100001ae7983 */ /* 0x000ea80000300a00 */
[----:B------:R-:W2:Y:S01]  /*37430*/  LDL.LU.64 R176, [R1+0x908] ;  /* 0x0009080001b07983 */ /* 0x000ea20000300a00 */
[----:B0-----:R-:W-:-:S03]  /*37440*/  PRMT R164, R165, 0x7772, RZ ;  /* 0x00007772a5a47816 */ /* 0x001fc600000000ff */
[----:B------:R-:W2:Y:S04]  /*37450*/  LDL.LU.64 R178, [R1+0x900] ;  /* 0x0009000001b27983 */ /* 0x000ea80000300a00 */
[----:B------:R0:W-:Y:S01]  /*37460*/  @P4 STG.E.U8 desc[UR32][R162.64], R164 ;  /* 0x000000a4a2004986 */ /* 0x0001e2000c101120 */
[C---:B------:R-:W-:Y:S02]  /*37470*/  LOP3.LUT P4, RZ, R0.reuse, 0x10000, RZ, 0xc0, !PT ;  /* 0x0001000000ff7812 */ /* 0x040fe4000788c0ff */
[----:B------:R-:W-:Y:S01]  /*37480*/  PRMT R165, R165, 0x7773, RZ ;  /* 0x00007773a5a57816 */ /* 0x000fe200000000ff */
[----:B0-----:R-:W4:Y:S10]  /*37490*/  LDL.LU.64 R162, [R1+0x1128] ;  /* 0x0011280001a27983 */ /* 0x001f340000300a00 */
[----:B---3--:R0:W-:Y:S04]  /*374a0*/  @P4 STG.E.U8 desc[UR32][R160.64], R165 ;  /* 0x000000a5a0004986 */ /* 0x0081e8000c101120 */
[----:B0-----:R-:W3:Y:S01]  /*374b0*/  LDL.LU.64 R160, [R1+0x1120] ;  /* 0x0011200001a07983 */ /* 0x001ee20000300a00 */
[----:B------:R-:W-:-:S02]  /*374c0*/  LOP3.LUT P4, RZ, R0, 0x8000, RZ, 0xc0, !PT ;  /* 0x0000800000ff7812 */ /* 0x000fc4000788c0ff */
[----:B------:R-:W-:-:S11]  /*374d0*/  PRMT R164, R166, 0x7772, RZ ;  /* 0x00007772a6a47816 */ /* 0x000fd600000000ff */
[----:B---3--:R0:W-:Y:S04]  /*374e0*/  @P4 STG.E.U8 desc[UR32][R160.64], R164 ;  /* 0x000000a4a0004986 */ /* 0x0081e8000c101120 */
[----:B0-----:R-:W3:Y:S04]  /*374f0*/  LDL.LU.64 R160, [R1+0x1118] ;  /* 0x0011180001a07983 */ /* 0x001ee80000300a00 */
[----:B------:R-:W2:Y:S01]  /*37500*/  LDL.LU.64 R164, [R1+0x940] ;  /* 0x0009400001a47983 */ /* 0x000ea20000300a00 */
[----:B------:R-:W-:Y:S02]  /*37510*/  LOP3.LUT P4, RZ, R0, 0x4000, RZ, 0xc0, !PT ;  /* 0x0000400000ff7812 */ /* 0x000fe4000788c0ff */
[----:B------:R-:W-:-:S11]  /*37520*/  PRMT R166, R166, 0x7773, RZ ;  /* 0x00007773a6a67816 */ /* 0x000fd600000000ff */
[----:B--2---:R0:W-:Y:S01]  /*37530*/  @P4 STG.E.U8 desc[UR32][R164.64], R166 ;  /* 0x000000a6a4004986 */ /* 0x0041e2000c101120 */
[----:B------:R-:W-:Y:S02]  /*37540*/  LOP3.LUT P4, RZ, R0, 0x2000, RZ, 0xc0, !PT ;  /* 0x0000200000ff7812 */ /* 0x000fe4000788c0ff */
[----:B0-----:R-:W-:-:S11]  /*37550*/  PRMT R164, R167, 0x7772, RZ ;  /* 0x00007772a7a47816 */ /* 0x001fd600000000ff */
[----:B----4-:R0:W-:Y:S04]  /*37560*/  @P4 STG.E.U8 desc[UR32][R162.64], R164 ;  /* 0x000000a4a2004986 */ /* 0x0101e8000c101120 */
[----:B0-----:R-:W2:Y:S04]  /*37570*/  LDL.LU.64 R162, [R1+0x1110] ;  /* 0x0011100001a27983 */ /* 0x001ea80000300a00 */
[----:B------:R-:W4:Y:S01]  /*37580*/  LDL.LU.64 R164, [R1+0x930] ;  /* 0x0009300001a47983 */ /* 0x000f220000300a00 */
[----:B------:R-:W-:Y:S02]  /*37590*/  LOP3.LUT P4, RZ, R0, 0x1000, RZ, 0xc0, !PT ;  /* 0x0000100000ff7812 */ /* 0x000fe4000788c0ff */
[----:B------:R-:W-:-:S02]  /*375a0*/  LOP3.LUT P5, RZ, R7, 0x80, RZ, 0xc0, !PT ;  /* 0x0000008007ff7812 */ /* 0x000fc400078ac0ff */
[----:B------:R-:W-:Y:S02]  /*375b0*/  PRMT R167, R167, 0x7773, RZ ;  /* 0x00007773a7a77816 */ /* 0x000fe400000000ff */
[C---:B------:R-:W-:Y:S02]  /*375c0*/  LOP3.LUT P6, RZ, R7.reuse, 0x100, RZ, 0xc0, !PT ;  /* 0x0000010007ff7812 */ /* 0x040fe400078cc0ff */
[C---:B------:R-:W-:Y:S02]  /*375d0*/  LOP3.LUT P0, RZ, R7.reuse, 0x200, RZ, 0xc0, !PT ;  /* 0x0000020007ff7812 */ /* 0x040fe4000780c0ff */
[C---:B------:R-:W-:Y:S02]  /*375e0*/  LOP3.LUT P1, RZ, R7.reuse, 0x400, RZ, 0xc0, !PT ;  /* 0x0000040007ff7812 */ /* 0x040fe4000782c0ff */
[C---:B------:R-:W-:Y:S02]  /*375f0*/  LOP3.LUT P2, RZ, R7.reuse, 0x800, RZ, 0xc0, !PT ;  /* 0x0000080007ff7812 */ /* 0x040fe4000784c0ff */
[----:B------:R-:W-:-:S02]  /*37600*/  LOP3.LUT P3, RZ, R7, 0x1000, RZ, 0xc0, !PT ;  /* 0x0000100007ff7812 */ /* 0x000fc4000786c0ff */
[----:B------:R-:W-:Y:S01]  /*37610*/  LOP3.LUT R0, R0, 0xffffffef, RZ, 0xc0, !PT ;  /* 0xffffffef00007812 */ /* 0x000fe200078ec0ff */
[----:B----4-:R3:W-:Y:S02]  /*37620*/  @P4 STG.E.U8 desc[UR32][R164.64], R167 ;  /* 0x000000a7a4004986 */ /* 0x0107e4000c101120 */
[C---:B---3--:R-:W-:Y:S02]  /*37630*/  PRMT R164, R160.reuse, 0x7770, RZ ;  /* 0x00007770a0a47816 */ /* 0x048fe400000000ff */
[----:B------:R-:W3:Y:S04]  /*37640*/  LDL.LU.64 R166, [R1+0x8f8] ;  /* 0x0008f80001a67983 */ /* 0x000ee80000300a00 */
[----:B------:R0:W-:Y:S02]  /*37650*/  @P5 STG.E.U8 desc[UR32][R168.64], R164 ;  /* 0x000000a4a8005986 */ /* 0x0001e4000c101120 */
[----:B0-----:R-:W-:-:S02]  /*37660*/  PRMT R164, R160, 0x7771, RZ ;  /* 0x00007771a0a47816 */ /* 0x001fc400000000ff */
[----:B------:R-:W4:Y:S04]  /*37670*/  LDL.LU.64 R168, [R1+0x8f0] ;  /* 0x0008f00001a87983 */ /* 0x000f280000300a00 */
[----:B------:R0:W-:Y:S02]  /*37680*/  @P6 STG.E.U8 desc[UR32][R170.64], R164 ;  /* 0x000000a4aa006986 */ /* 0x0001e4000c101120 */
[C---:B0-----:R-:W-:Y:S02]  /*37690*/  PRMT R164, R161.reuse, 0x7770, RZ ;  /* 0x00007770a1a47816 */ /* 0x041fe400000000ff */
[----:B------:R-:W4:Y:S04]  /*376a0*/  LDL.LU.64 R170, [R1+0x8e8] ;  /* 0x0008e80001aa7983 */ /* 0x000f280000300a00 */
[----:B------:R0:W-:Y:S02]  /*376b0*/  @P0 STG.E.U8 desc[UR32][R172.64], R164 ;  /* 0x000000a4ac000986 */ /* 0x0001e4000c101120 */
[----:B0-----:R-:W-:-:S02]  /*376c0*/  PRMT R164, R161, 0x7771, RZ ;  /* 0x00007771a1a47816 */ /* 0x001fc400000000ff */
[----:B------:R-:W4:Y:S04]  /*376d0*/  LDL.LU.64 R172, [R1+0x8e0] ;  /* 0x0008e00001ac7983 */ /* 0x000f280000300a00 */
[----:B------:R0:W-:Y:S04]  /*376e0*/  @P1 STG.E.U8 desc[UR32][R174.64], R164 ;  /* 0x000000a4ae001986 */ /* 0x0001e8000c101120 */
[----:B0-----:R-:W4:Y:S01]  /*376f0*/  LDL.LU.64 R174, [R1+0x8d8] ;  /* 0x0008d80001ae7983 */ /* 0x001f220000300a00 */
[----:B--2---:R-:W-:-:S05]  /*37700*/  PRMT R164, R162, 0x7770, RZ ;  /* 0x00007770a2a47816 */ /* 0x004fca00000000ff */
[----:B------:R0:W-:Y:S04]  /*37710*/  @P2 STG.E.U8 desc[UR32][R176.64], R164 ;  /* 0x000000a4b0002986 */ /* 0x0001e8000c101120 */
[----:B0-----:R-:W2:Y:S01]  /*37720*/  LDL.LU.64 R176, [R1+0x8d0] ;  /* 0x0008d00001b07983 */ /* 0x001ea20000300a00 */
[----:B------:R-:W-:-:S05]  /*37730*/  PRMT R164, R162, 0x7771, RZ ;  /* 0x00007771a2a47816 */ /* 0x000fca00000000ff */
[----:B------:R0:W-:Y:S04]  /*37740*/  @P3 STG.E.U8 desc[UR32][R178.64], R164 ;  /* 0x000000a4b2003986 */ /* 0x0001e8000c101120 */
[----:B0-----:R-:W2:Y:S01]  /*37750*/  LDL.LU.64 R178, [R1+0x8c8] ;  /* 0x0008c80001b27983 */ /* 0x001ea20000300a00 */
[----:B------:R-:W-:-:S13]  /*37760*/  LOP3.LUT P4, RZ, R7, 0x2000000, RZ, 0xc0, !PT ;  /* 0x0200000007ff7812 */ /* 0x000fda000788c0ff */
        /* <DEDUP_REMOVED lines=17> */
[C---:B------:R-:W-:Y:S02]  /*37880*/  LOP3.LUT P0, RZ, R7.reuse, 0x2000, RZ, 0xc0, !PT ;  /* 0x0000200007ff7812 */ /* 0x040fe4000780c0ff */
[----:B------:R-:W-:Y:S02]  /*37890*/  LOP3.LUT R0, R0, 0xfffffbff, RZ, 0xc0, !PT ;  /* 0xfffffbff00007812 */ /* 0x000fe400078ec0ff */
[----:B------:R-:W-:Y:S02]  /*378a0*/  LOP3.LUT P1, RZ, R7, 0x4000, RZ, 0xc0, !PT ;  /* 0x0000400007ff7812 */ /* 0x000fe4000782c0ff */
[----:B------:R-:W-:-:S05]  /*378b0*/  PRMT R164, R163, 0x7770, RZ ;  /* 0x00007770a3a47816 */ /* 0x000fca00000000ff */
[----:B------:R-:W-:Y:S02]  /*378c0*/  @P4 LOP3.LUT R0, R0, 0x400, RZ, 0xfc, !PT ;  /* 0x0000040000004812 */ /* 0x000fe400078efcff */
[C---:B------:R-:W-:Y:S02]  /*378d0*/  LOP3.LUT P4, RZ, R7.reuse, 0x40000, RZ, 0xc0, !PT ;  /* 0x0004000007ff7812 */ /* 0x040fe4000788c0ff */
[C---:B------:R-:W-:Y:S02]  /*378e0*/  LOP3.LUT P2, RZ, R7.reuse, 0x8000, RZ, 0xc0, !PT ;  /* 0x0000800007ff7812 */ /* 0x040fe4000784c0ff */
[----:B------:R-:W-:Y:S02]  /*378f0*/  LOP3.LUT P3, RZ, R7, 0x10000, RZ, 0xc0, !PT ;  /* 0x0001000007ff7812 */ /* 0x000fe4000786c0ff */
[----:B------:R-:W-:-:S07]  /*37900*/  LOP3.LUT R0, R0, 0xfffff7ff, RZ, 0xc0, !PT ;  /* 0xfffff7ff00007812 */ /* 0x000fce00078ec0ff */
[----:B------:R-:W-:Y:S02]  /*37910*/  @P4 LOP3.LUT R0, R0, 0x800, RZ, 0xfc, !PT ;  /* 0x0000080000004812 */ /* 0x000fe400078efcff */
[----:B------:R-:W-:Y:S01]  /*37920*/  LOP3.LUT P4, RZ, R7, 0x20000, RZ, 0xc0, !PT ;  /* 0x0002000007ff7812 */ /* 0x000fe2000788c0ff */
[----:B---3--:R0:W-:Y:S02]  /*37930*/  @P0 STG.E.U8 desc[UR32][R166.64], R164 ;  /* 0x000000a4a6000986 */ /* 0x0081e4000c101120 */
[----:B0-----:R-:W-:-:S05]  /*37940*/  PRMT R164, R163, 0x7771, RZ ;  /* 0x00007771a3a47816 */ /* 0x001fca00000000ff */
[----:B----4-:R0:W-:Y:S02]  /*37950*/  @P1 STG.E.U8 desc[UR32][R168.64], R164 ;  /* 0x000000a4a8001986 */ /* 0x0101e4000c101120 */
[C---:B0-----:R-:W-:Y:S02]  /*37960*/  PRMT R164, R160.reuse, 0x7772, RZ ;  /* 0x00007772a0a47816 */ /* 0x041fe400000000ff */
[----:B------:R-:W-:-:S03]  /*37970*/  PRMT R160, R160, 0x7773, RZ ;  /* 0x00007773a0a07816 */ /* 0x000fc600000000ff */
[----:B------:R0:W-:Y:S04]  /*37980*/  @P2 STG.E.U8 desc[UR32][R170.64], R164 ;  /* 0x000000a4aa002986 */ /* 0x0001e8000c101120 */
[----:B0-----:R-:W3:Y:S04]  /*37990*/  LDL.LU.64 R164, [R1+0x8a8] ;  /* 0x0008a80001a47983 */ /* 0x001ee80000300a00 */
[----:B------:R-:W4:Y:S04]  /*379a0*/  LDL.LU.64 R166, [R1+0x8a0] ;  /* 0x0008a00001a67983 */ /* 0x000f280000300a00 */
[----:B------:R0:W-:Y:S04]  /*379b0*/  @P3 STG.E.U8 desc[UR32][R172.64], R160 ;  /* 0x000000a0ac003986 */ /* 0x0001e8000c101120 */
[----:B------:R-:W4:Y:S04]  /*379c0*/  LDL.LU.64 R168, [R1+0x890] ;  /* 0x0008900001a87983 */ /* 0x000f280000300a00 */
[----:B------:R-:W4:Y:S01]  /*379d0*/  LDL.LU.64 R170, [R1+0x888] ;  /* 0x0008880001aa7983 */ /* 0x000f220000300a00 */
[----:B0-----:R-:W-:-:S03]  /*379e0*/  PRMT R160, R161, 0x7772, RZ ;  /* 0x00007772a1a07816 */ /* 0x001fc600000000ff */
[----:B------:R-:W4:Y:S04]  /*379f0*/  LDL.LU.64 R172, [R1+0x880] ;  /* 0x0008800001ac7983 */ /* 0x000f280000300a00 */
[----:B------:R0:W-:Y:S01]  /*37a00*/  @P4 STG.E.U8 desc[UR32][R174.64], R160 ;  /* 0x000000a0ae004986 */ /* 0x0001e2000c101120 */
[----:B------:R-:W-:Y:S02]  /*37a10*/  LOP3.LUT P4, RZ, R0, 0x800, RZ, 0xc0, !PT ;  /* 0x0000080000ff7812 */ /* 0x000fe4000788c0ff */
[----:B------:R-:W-:Y:S02]  /*37a20*/  PRMT R161, R161, 0x7773, RZ ;  /* 0x00007773a1a17816 */ /* 0x000fe400000000ff */
[----:B0-----:R-:W-:Y:S01]  /*37a30*/  PRMT R160, R162, 0x7772, RZ ;  /* 0x00007772a2a07816 */ /* 0x001fe200000000ff */
[----:B------:R-:W4:Y:S08]  /*37a40*/  LDL.LU.64 R174, [R1+0x878] ;  /* 0x0008780001ae7983 */ /* 0x000f300000300a00 */
[----:B--2---:R0:W-:Y:S01]  /*37a50*/  @P4 STG.E.U8 desc[UR32][R176.64], R161 ;  /* 0x000000a1b0004986 */ /* 0x0041e2000c101120 */
[----:B------:R-:W-:-:S03]  /*37a60*/  LOP3.LUT P4, RZ, R0, 0x400, RZ, 0xc0, !PT ;  /* 0x0000040000ff7812 */ /* 0x000fc6000788c0ff */
[----:B0-----:R-:W2:Y:S10]  /*37a70*/  LDL.LU.64 R176, [R1+0x870] ;  /* 0x0008700001b07983 */ /* 0x001eb40000300a00 */
[----:B------:R0:W-:Y:S04]  /*37a80*/  @P4 STG.E.U8 desc[UR32][R178.64], R160 ;  /* 0x000000a0b2004986 */ /* 0x0001e8000c101120 */
[----:B0-----:R-:W3:Y:S01]  /*37a90*/  LDL.LU.64 R160, [R1+0x8c0] ;  /* 0x0008c00001a07983 */ /* 0x001ee20000300a00 */
[----:B------:R-:W-:-:S02]  /*37aa0*/  LOP3.LUT P4, RZ, R0, 0x200, RZ, 0xc0, !PT ;  /* 0x0000020000ff7812 */ /* 0x000fc4000788c0ff */
[----:B------:R-:W-:Y:S01]  /*37ab0*/  PRMT R162, R162, 0x7773, RZ ;  /* 0x00007773a2a27816 */ /* 0x000fe200000000ff */
[----:B------:R-:W2:Y:S10]  /*37ac0*/  LDL.LU.64 R178, [R1+0x868] ;  /* 0x0008680001b27983 */ /* 0x000eb40000300a00 */
[----:B---3--:R0:W-:Y:S01]  /*37ad0*/  @P4 STG.E.U8 desc[UR32][R160.64], R162 ;  /* 0x000000a2a0004986 */ /* 0x0081e2000c101120 */
[----:B------:R-:W-:-:S02]  /*37ae0*/  LOP3.LUT P4, RZ, R0, 0x100, RZ, 0xc0, !PT ;  /* 0x0000010000ff7812 */ /* 0x000fc4000788c0ff */
[----:B0-----:R-:W-:-:S11]  /*37af0*/  PRMT R160, R163, 0x7772, RZ ;  /* 0x00007772a3a07816 */ /* 0x001fd600000000ff */
[----:B------:R0:W-:Y:S04]  /*37b00*/  @P4 STG.E.U8 desc[UR32][R156.64], R160 ;  /* 0x000000a09c004986 */ /* 0x0001e8000c101120 */
[----:B0-----:R-:W3:Y:S01]  /*37b10*/  LDL.LU.64 R156, [R1+0x1108] ;  /* 0x00110800019c7983 */ /* 0x001ee20000300a00 */
[----:B------:R-:W-:Y:S02]  /*37b20*/  LOP3.LUT P4, RZ, R0, 0x80, RZ, 0xc0, !PT ;  /* 0x0000008000ff7812 */ /* 0x000fe4000788c0ff */
[----:B------:R-:W-:-:S11]  /*37b30*/  PRMT R163, R163, 0x7773, RZ ;  /* 0x00007773a3a37816 */ /* 0x000fd600000000ff */
[----:B------:R0:W-:Y:S04]  /*37b40*/  @P4 STG.E.U8 desc[UR32][R158.64], R163 ;  /* 0x000000a39e004986 */ /* 0x0001e8000c101120 */
[----:B0-----:R-:W2:Y:S01]  /*37b50*/  LDL.LU.64 R158, [R1+0x1100] ;  /* 0x00110000019e7983 */ /* 0x001ea20000300a00 */
[----:B------:R-:W-:Y:S02]  /*37b60*/  LOP3.LUT P4, RZ, R0, 0x40, RZ, 0xc0, !PT ;  /* 0x0000004000ff7812 */ /* 0x000fe4000788c0ff */
[C---:B------:R-:W-:Y:S02]  /*37b70*/  LOP3.LUT P5, RZ, R7.reuse, 0x4000000, RZ, 0xc0, !PT ;  /* 0x0400000007ff7812 */ /* 0x040fe400078ac0ff */
[C---:B------:R-:W-:Y:S02]  /*37b80*/  LOP3.LUT P6, RZ, R7.reuse, 0x8000000, RZ, 0xc0, !PT ;  /* 0x0800000007ff7812 */ /* 0x040fe400078cc0ff */
[----:B------:R-:W-:-:S02]  /*37b90*/  LOP3.LUT P0, RZ, R7, 0x10000000, RZ, 0xc0, !PT ;  /* 0x1000000007ff7812 */ /* 0x000fc4000780c0ff */
[----:B------:R-:W-:Y:S02]  /*37ba0*/  LOP3.LUT P1, RZ, R7, 0x20000000, RZ, 0xc0, !PT ;  /* 0x2000000007ff7812 */ /* 0x000fe4000782c0ff */
[----:B---3--:R-:W-:-:S05]  /*37bb0*/  PRMT R160, R156, 0x7770, RZ ;  /* 0x000077709ca07816 */ /* 0x008fca00000000ff */
[----:B------:R0:W-:Y:S01]  /*37bc0*/  @P4 STG.E.U8 desc[UR32][R164.64], R160 ;  /* 0x000000a0a4004986 */ /* 0x0001e2000c101120 */
[----:B------:R-:W-:Y:S02]  /*37bd0*/  LOP3.LUT P4, RZ, R0, 0x20, RZ, 0xc0, !PT ;  /* 0x0000002000ff7812 */ /* 0x000fe4000788c0ff */
[----:B0-----:R-:W-:-:S11]  /*37be0*/  PRMT R160, R156, 0x7771, RZ ;  /* 0x000077719ca07816 */ /* 0x001fd600000000ff */
[----:B----4-:R0:W-:Y:S01]  /*37bf0*/  @P4 STG.E.U8 desc[UR32][R166.64], R160 ;  /* 0x000000a0a6004986 */ /* 0x0101e2000c101120 */
[----:B------:R-:W-:Y:S02]  /*37c00*/  LOP3.LUT P4, RZ, R0, 0x10, RZ, 0xc0, !PT ;  /* 0x0000001000ff7812 */ /* 0x000fe4000788c0ff */
[----:B0-----:R-:W-:-:S11]  /*37c10*/  PRMT R160, R157, 0x7770, RZ ;  /* 0x000077709da07816 */ /* 0x001fd600000000ff */
[----:B------:R0:W-:Y:S04]  /*37c20*/  @P4 STG.E.U8 desc[UR32][R8.64], R160 ;  /* 0x000000a008004986 */ /* 0x0001e8000c101120 */
[----:B0-----:R-:W3:Y:S01]  /*37c30*/  LDL.LU.64 R8, [R1+0x10f8] ;  /* 0x0010f80001087983 */ /* 0x001ee20000300a00 */
[----:B------:R-:W-:-:S05]  /*37c40*/  PRMT R160, R157, 0x7771, RZ ;  /* 0x000077719da07816 */ /* 0x000fca00000000ff */
[----:B------:R2:W-:Y:S02]  /*37c50*/  @P5 STG.E.U8 desc[UR32][R168.64], R160 ;  /* 0x000000a0a8005986 */ /* 0x0005e4000c101120 */
[C---:B--2---:R-:W-:Y:S02]  /*37c60*/  PRMT R160, R158.reuse, 0x7770, RZ ;  /* 0x000077709ea07816 */ /* 0x044fe400000000ff */
[----:B------:R-:W2:Y:S04]  /*37c70*/  LDL.LU.64 R168, [R1+0x860] ;  /* 0x0008600001a87983 */ /* 0x000ea80000300a00 */
[----:B------:R0:W-:Y:S02]  /*37c80*/  @P6 STG.E.U8 desc[UR32][R170.64], R160 ;  /* 0x000000a0aa006986 */ /* 0x0001e4000c101120 */
[----:B0-----:R-:W-:-:S02]  /*37c90*/  PRMT R160, R158, 0x7771, RZ ;  /* 0x000077719ea07816 */ /* 0x001fc400000000ff */
[----:B------:R-:W4:Y:S04]  /*37ca0*/  LDL.LU.64 R170, [R1+0x858] ;  /* 0x0008580001aa7983 */ /* 0x000f280000300a00 */
[----:B------:R0:W-:Y:S02]  /*37cb0*/  @P0 STG.E.U8 desc[UR32][R172.64], R160 ;  /* 0x000000a0ac000986 */ /* 0x0001e4000c101120 */
[----:B0-----:R-:W-:Y:S02]  /*37cc0*/  PRMT R160, R159, 0x7770, RZ ;  /* 0x000077709fa07816 */ /* 0x001fe400000000ff */
[----:B------:R-:W4:Y:S04]  /*37cd0*/  LDL.LU.64 R172, [R1+0x850] ;  /* 0x0008500001ac7983 */ /* 0x000f280000300a00 */
[----:B------:R0:W-:Y:S04]  /*37ce0*/  @P1 STG.E.U8 desc[UR32][R174.64], R160 ;  /* 0x000000a0ae001986 */ /* 0x0001e8000c101120 */
[----:B0-----:R-:W4:Y:S01]  /*37cf0*/  LDL.LU.64 R174, [R1+0x848] ;  /* 0x0008480001ae7983 */ /* 0x001f220000300a00 */
[----:B------:R-:W-:-:S02]  /*37d00*/  LOP3.LUT R6, R6, 0xefffffff, RZ, 0xc0, !PT ;  /* 0xefffffff06067812 */ /* 0x000fc400078ec0ff */
[----:B------:R-:W-:Y:S02]  /*37d10*/  LOP3.LUT R0, R0, 0xfffffffe, RZ, 0xc0, !PT ;  /* 0xfffffffe00007812 */ /* 0x000fe400078ec0ff */
[----:B------:R-:W-:Y:S02]  /*37d20*/  LOP3.LUT P2, RZ, R7, 0x40000000, RZ, 0xc0, !PT ;  /* 0x4000000007ff7812 */ /* 0x000fe4000784c0ff */
[----:B------:R-:W-:Y:S02]  /*37d30*/  PRMT R160, R159, 0x7771, RZ ;  /* 0x000077719fa07816 */ /* 0x000fe400000000ff */
[----:B------:R-:W-:-:S09]  /*37d40*/  LOP3.LUT P3, RZ, R7, 0x80000000, RZ, 0xc0, !PT ;  /* 0x8000000007ff7812 */ /* 0x000fd2000786c0ff */
[----:B------:R0:W-:Y:S04]  /*37d50*/  @P2 STG.E.U8 desc[UR32][R176.64], R160 ;  /* 0x000000a0b0002986 */ /* 0x0001e8000c101120 */
[----:B0-----:R-:W4:Y:S01]  /*37d60*/  LDL.LU.64 R176, [R1+0x838] ;  /* 0x0008380001b07983 */ /* 0x001f220000300a00 */
[----:B------:R-:W-:-:S05]  /*37d70*/  PRMT R160, R156, 0x7772, RZ ;  /* 0x000077729ca07816 */ /* 0x000fca00000000ff */
[----:B------:R0:W-:Y:S04]  /*37d80*/  @P3 STG.E.U8 desc[UR32][R178.64], R160 ;  /* 0x000000a0b2003986 */ /* 0x0001e8000c101120 */
[----:B0-----:R-:W4:Y:S01]  /*37d90*/  LDL.LU.64 R178, [R1+0x830] ;  /* 0x0008300001b27983 */ /* 0x001f220000300a00 */
[----:B------:R-:W-:-:S03]  /*37da0*/  PRMT R156, R156, 0x7773, RZ ;  /* 0x000077739c9c7816 */ /* 0x000fc600000000ff */
[----:B------:R-:W4:Y:S04]  /*37db0*/  LDL.LU.64 R160, [R1+0x818] ;  /* 0x0008180001a07983 */ /* 0x000f280000300a00 */
[----:B------:R-:W4:Y:S04]  /*37dc0*/  LDL.LU.64 R162, [R1+0x810] ;  /* 0x0008100001a27983 */ /* 0x000f280000300a00 */
[----:B------:R-:W4:Y:S04]  /*37dd0*/  LDL.LU.64 R164, [R1+0x808] ;  /* 0x0008080001a47983 */ /* 0x000f280000300a00 */
[----:B------:R-:W4:Y:S01]  /*37de0*/  LDL.LU.64 R166, [R1+0x800] ;  /* 0x0008000001a67983 */ /* 0x000f220000300a00 */
[----:B---3--:R-:W-:-:S13]  /*37df0*/  LOP3.LUT P4, RZ, R8, 0x1000, RZ, 0xc0, !PT ;  /* 0x0000100008ff7812 */ /* 0x008fda000788c0ff */
        /* <DEDUP_REMOVED lines=10> */
[----:B------:R-:W-:-:S13]  /*37ea0*/  LOP3.LUT P4, RZ, R8, 0x100, RZ, 0xc0, !PT ;  /* 0x0000010008ff7812 */ /* 0x000fda000788c0ff */
        /* <DEDUP_REMOVED lines=8> */
[C---:B------:R-:W-:Y:S02]  /*37f30*/  LOP3.LUT P4, RZ, R8.reuse, 0x20, RZ, 0xc0, !PT ;  /* 0x0000002008ff7812 */ /* 0x040fe4000788c0ff */
[----:B------:R-:W-:Y:S02]  /*37f40*/  LOP3.LUT P1, RZ, R8, 0x2, RZ, 0xc0, !PT ;  /* 0x0000000208ff7812 */ /* 0x000fe4000782c0ff */
[----:B------:R-:W-:Y:S02]  /*37f50*/  LOP3.LUT R0, R0, 0xfffffff7, RZ, 0xc0, !PT ;  /* 0xfffffff700007812 */ /* 0x000fe400078ec0ff */
[C---:B------:R-:W-:Y:S01]  /*37f60*/  LOP3.LUT P2, RZ, R8.reuse, 0x4, RZ, 0xc0, !PT ;  /* 0x0000000408ff7812 */ /* 0x040fe2000784c0ff */
[----:B--2---:R0:W-:Y:S01]  /*37f70*/  @P0 STG.E.U8 desc[UR32][R168.64], R156 ;  /* 0x0000009ca8000986 */ /* 0x0041e2000c101120 */
[----:B------:R-:W-:-:S05]  /*37f80*/  LOP3.LUT P3, RZ, R8, 0x8, RZ, 0xc0, !PT ;  /* 0x0000000808ff7812 */ /* 0x000fca000786c0ff */
[----:B------:R-:W-:Y:S02]  /*37f90*/  @P4 LOP3.LUT R0, R0, 0x8, RZ, 0xfc, !PT ;  /* 0x0000000800004812 */ /* 0x000fe400078efcff */
[----:B------:R-:W-:Y:S02]  /*37fa0*/  LOP3.LUT P4, RZ, R8, 0x10, RZ, 0xc0, !PT ;  /* 0x0000001008ff7812 */ /* 0x000fe4000788c0ff */
[C---:B0-----:R-:W-:Y:S02]  /*37fb0*/  PRMT R156, R157.reuse, 0x7772, RZ ;  /* 0x000077729d9c7816 */ /* 0x041fe400000000ff */
[----:B------:R-:W-:-:S03]  /*37fc0*/  PRMT R157, R157, 0x7773, RZ ;  /* 0x000077739d9d7816 */ /* 0x000fc600000000ff */
[----:B----4-:R0:W-:Y:S04]  /*37fd0*/  @P1 STG.E.U8 desc[UR32][R170.64], R156 ;  /* 0x0000009caa001986 */ /* 0x0101e8000c101120 */
[----:B------:R-:W-:Y:S01]  /*37fe0*/  @P2 STG.E.U8 desc[UR32][R172.64], R157 ;  /* 0x0000009dac002986 */ /* 0x000fe2000c101120 */
[C---:B0-----:R-:W-:Y:S02]  /*37ff0*/  PRMT R156, R158.reuse, 0x7772, RZ ;  /* 0x000077729e9c7816 */ /* 0x041fe400000000ff */
[----:B------:R-:W-:-:S03]  /*38000*/  PRMT R158, R158, 0x7773, RZ ;  /* 0x000077739e9e7816 */ /* 0x000fc600000000ff */
[----:B------:R-:W-:Y:S04]  /*38010*/  @P3 STG.E.U8 desc[UR32][R174.64], R156 ;  /* 0x0000009cae003986 */ /* 0x000fe8000c101120 */
[----:B------:R0:W-:Y:S04]  /*38020*/  @P4 STG.E.U8 desc[UR32][R152.64], R158 ;  /* 0x0000009e98004986 */ /* 0x0001e8000c101120 */
[----:B0-----:R-:W2:Y:S01]  /*38030*/  LDL.LU.64 R152, [R1+0x10f0] ;  /* 0x0010f00001987983 */ /* 0x001ea20000300a00 */
[----:B------:R-:W-:Y:S02]  /*38040*/  LOP3.LUT P4, RZ, R0, 0x8, RZ, 0xc0, !PT ;  /* 0x0000000800ff7812 */ /* 0x000fe4000788c0ff */
[C---:B------:R-:W-:Y:S01]  /*38050*/  PRMT R156, R159.reuse, 0x7772, RZ ;  /* 0x000077729f9c7816 */ /* 0x040fe200000000ff */
[----:B------:R-:W3:Y:S01]  /*38060*/  LDL.LU.64 R168, [R1+0x7f8] ;  /* 0x0007f80001a87983 */ /* 0x000ee20000300a00 */
[----:B------:R-:W-:-:S03]  /*38070*/  PRMT R159, R159, 0x7773, RZ ;  /* 0x000077739f9f7816 */ /* 0x000fc600000000ff */
[----:B------:R-:W4:Y:S04]  /*38080*/  LDL.LU.64 R170, [R1+0x7f0] ;  /* 0x0007f00001aa7983 */ /* 0x000f280000300a00 */
[----:B------:R-:W4:Y:S04]  /*38090*/  LDL.LU.64 R172, [R1+0x7e8] ;  /* 0x0007e80001ac7983 */ /* 0x000f280000300a00 */
[----:B------:R0:W-:Y:S01]  /*380a0*/  @P4 STG.E.U8 desc[UR32][R176.64], R156 ;  /* 0x0000009cb0004986 */ /* 0x0001e2000c101120 */
[----:B------:R-:W-:-:S03]  /*380b0*/  LOP3.LUT P4, RZ, R0, 0x4, RZ, 0xc0, !PT ;  /* 0x0000000400ff7812 */ /* 0x000fc6000788c0ff */
[----:B------:R-:W4:Y:S04]  /*380c0*/  LDL.LU.64 R174, [R1+0x7e0] ;  /* 0x0007e00001ae7983 */ /* 0x000f280000300a00 */
[----:B0-----:R-:W4:Y:S06]  /*380d0*/  LDL.LU.64 R176, [R1+0x7d8] ;  /* 0x0007d80001b07983 */ /* 0x001f2c0000300a00 */
[----:B------:R0:W-:Y:S04]  /*380e0*/  @P4 STG.E.U8 desc[UR32][R178.64], R159 ;  /* 0x0000009fb2004986 */ /* 0x0001e8000c101120 */
[----:B0-----:R-:W3:Y:S01]  /*380f0*/  LDL.LU.64 R158, [R1+0x820] ;  /* 0x00082000019e7983 */ /* 0x001ee20000300a00 */
[----:B------:R-:W-:-:S03]  /*38100*/  LOP3.LUT P4, RZ, R0, 0x2, RZ, 0xc0, !PT ;  /* 0x0000000200ff7812 */ /* 0x000fc6000788c0ff */
[----:B------:R-:W4:Y:S01]  /*38110*/  LDL.LU.64 R178, [R1+0x7d0] ;  /* 0x0007d00001b27983 */ /* 0x000f220000300a00 */
[----:B--2---:R-:W-:-:S09]  /*38120*/  PRMT R156, R152, 0x7770, RZ ;  /* 0x00007770989c7816 */ /* 0x004fd200000000ff */
[----:B------:R0:W-:Y:S04]  /*38130*/  @P4 STG.E.U8 desc[UR32][R154.64], R156 ;  /* 0x0000009c9a004986 */ /* 0x0001e8000c101120 */
[----:B0-----:R-:W2:Y:S01]  /*38140*/  LDL.LU.64 R154, [R1+0x10e8] ;  /* 0x0010e800019a7983 */ /* 0x001ea20000300a00 */
[----:B------:R-:W-:Y:S02]  /*38150*/  LOP3.LUT P4, RZ, R0, 0x1, RZ, 0xc0, !PT ;  /* 0x0000000100ff7812 */ /* 0x000fe4000788c0ff */
[----:B------:R-:W-:-:S11]  /*38160*/  PRMT R0, R152, 0x7771, RZ ;  /* 0x0000777198007816 */ /* 0x000fd600000000ff */
[----:B---3--:R0:W-:Y:S01]  /*38170*/  @P4 STG.E.U8 desc[UR32][R158.64], R0 ;  /* 0x000000009e004986 */ /* 0x0081e2000c101120 */
[----:B------:R-:W-:Y:S02]  /*38180*/  LOP3.LUT P4, RZ, R6, 0x80000000, RZ, 0xc0, !PT ;  /* 0x8000000006ff7812 */ /* 0x000fe4000788c0ff */
[----:B0-----:R-:W-:-:S11]  /*38190*/  PRMT R0, R153, 0x7770, RZ ;  /* 0x0000777099007816 */ /* 0x001fd600000000ff */
[----:B------:R0:W-:Y:S01]  /*381a0*/  @P4 STG.E.U8 desc[UR32][R160.64], R0 ;  /* 0x00000000a0004986 */ /* 0x0001e2000c101120 */
[----:B------:R-:W-:Y:S02]  /*381b0*/  LOP3.LUT P4, RZ, R6, 0x40000000, RZ, 0xc0, !PT ;  /* 0x4000000006ff7812 */ /* 0x000fe4000788c0ff */
[----:B0-----:R-:W-:-:S11]  /*381c0*/  PRMT R0, R153, 0x7771, RZ ;  /* 0x0000777199007816 */ /* 0x001fd600000000ff */
[----:B------:R2:W-:Y:S01]  /*381d0*/  @P4 STG.E.U8 desc[UR32][R162.64], R0 ;  /* 0x00000000a2004986 */ /* 0x0005e2000c101120 */
[----:B------:R-:W-:Y:S02]  /*381e0*/  LOP3.LUT P4, RZ, R6, 0x20000000, RZ, 0xc0, !PT ;  /* 0x2000000006ff7812 */ /* 0x000fe4000788c0ff */
[C---:B------:R-:W-:Y:S02]  /*381f0*/  LOP3.LUT P5, RZ, R8.reuse, 0x2000, RZ, 0xc0, !PT ;  /* 0x0000200008ff7812 */ /* 0x040fe400078ac0ff */
[C---:B------:R-:W-:Y:S02]  /*38200*/  LOP3.LUT P6, RZ, R8.reuse, 0x4000, RZ, 0xc0, !PT ;  /* 0x0000400008ff7812 */ /* 0x040fe400078cc0ff */
[----:B------:R-:W-:Y:S02]  /*38210*/  LOP3.LUT P0, RZ, R8, 0x8000, RZ, 0xc0, !PT ;  /* 0x0000800008ff7812 */ /* 0x000fe4000780c0ff */
[----:B--2---:R-:W-:-:S05]  /*38220*/  PRMT R0, R154, 0x7770, RZ ;  /* 0x000077709a007816 */ /* 0x004fca00000000ff */
[----:B------:R0:W-:Y:S01]  /*38230*/  @P4 STG.E.U8 desc[UR32][R164.64], R0 ;  /* 0x00000000a4004986 */ /* 0x0001e2000c101120 */
[----:B------:R-:W-:Y:S02]  /*38240*/  LOP3.LUT P4, RZ, R6, 0x10000000, RZ, 0xc0, !PT ;  /* 0x1000000006ff7812 */ /* 0x000fe4000788c0ff */
[----:B0-----:R-:W-:-:S11]  /*38250*/  PRMT R0, R154, 0x7771, RZ ;  /* 0x000077719a007816 */ /* 0x001fd600000000ff */
[----:B------:R0:W-:Y:S02]  /*38260*/  @P4 STG.E.U8 desc[UR32][R166.64], R0 ;  /* 0x00000000a6004986 */ /* 0x0001e4000c101120 */
[----:B0-----:R-:W-:-:S05]  /*38270*/  PRMT R0, R155, 0x7770, RZ ;  /* 0x000077709b007816 */ /* 0x001fca00000000ff */
[----:B------:R0:W-:Y:S02]  /*38280*/  @P5 STG.E.U8 desc[UR32][R168.64], R0 ;  /* 0x00000000a8005986 */ /* 0x0001e4000c101120 */
[----:B0-----:R-:W-:-:S05]  /*38290*/  PRMT R0, R155, 0x7771, RZ ;  /* 0x000077719b007816 */ /* 0x001fca00000000ff */
[----:B----4-:R0:W-:Y:S02]  /*382a0*/  @P6 STG.E.U8 desc[UR32][R170.64], R0 ;  /* 0x00000000aa006986 */ /* 0x0101e4000c101120 */
[----:B0-----:R-:W-:-:S05]  /*382b0*/  PRMT R0, R152, 0x7772, RZ ;  /* 0x0000777298007816 */ /* 0x001fca00000000ff */
[----:B------:R0:W-:Y:S04]  /*382c0*/  @P0 STG.E.U8 desc[UR32][R172.64], R0 ;  /* 0x00000000ac000986 */ /* 0x0001e8000c101120 */
[----:B0-----:R-:W2:Y:S01]  /*382d0*/  LDL.LU.64 R172, [R1+0x7c8] ;  /* 0x0007c80001ac7983 */ /* 0x001ea20000300a00 */
[C---:B------:R-:W-:Y:S02]  /*382e0*/  LOP3.LUT P1, RZ, R8.reuse, 0x10000, RZ, 0xc0, !PT ;  /* 0x0001000008ff7812 */ /* 0x040fe4000782c0ff */
[----:B------:R-:W-:Y:S02]  /*382f0*/  LOP3.LUT P2, RZ, R8, 0x20000, RZ, 0xc0, !PT ;  /* 0x0002000008ff7812 */ /* 0x000fe4000784c0ff */
[----:B------:R-:W-:Y:S02]  /*38300*/  PRMT R152, R152, 0x7773, RZ ;  /* 0x0000777398987816 */ /* 0x000fe400000000ff */
[----:B------:R-:W-:-:S02]  /*38310*/  LOP3.LUT P3, RZ, R8, 0x40000, RZ, 0xc0, !PT ;  /* 0x0004000008ff7812 */ /* 0x000fc4000786c0ff */
[----:B------:R-:W-:Y:S02]  /*38320*/  LOP3.LUT P0, RZ, R8, 0x80000, RZ, 0xc0, !PT ;  /* 0x0008000008ff7812 */ /* 0x000fe4000780c0ff */
[----:B------:R-:W-:-:S03]  /*38330*/  PRMT R0, R153, 0x7772, RZ ;  /* 0x0000777299007816 */ /* 0x000fc600000000ff */
[----:B------:R0:W-:Y:S01]  /*38340*/  @P1 STG.E.U8 desc[UR32][R174.64], R152 ;  /* 0x00000098ae001986 */ /* 0x0001e2000c101120 */
[----:B------:R-:W-:Y:S02]  /*38350*/  LOP3.LUT P1, RZ, R8, 0x100000, RZ, 0xc0, !PT ;  /* 0x0010000008ff7812 */ /* 0x000fe4000782c0ff */
[----:B------:R-:W-:Y:S01]  /*38360*/  PRMT R153, R153, 0x7773, RZ ;  /* 0x0000777399997816 */ /* 0x000fe200000000ff */
[----:B------:R1:W-:Y:S04]  /*38370*/  @P2 STG.E.U8 desc[UR32][R176.64], R0 ;  /* 0x00000000b0002986 */ /* 0x0003e8000c101120 */
[----:B------:R3:W-:Y:S04]  /*38380*/  @P3 STG.E.U8 desc[UR32][R178.64], R153 ;  /* 0x00000099b2003986 */ /* 0x0007e8000c101120 */
[----:B0-----:R-:W4:Y:S01]  /*38390*/  LDL.LU.64 R174, [R1+0x7b8] ;  /* 0x0007b80001ae7983 */ /* 0x001f220000300a00 */
[----:B-1----:R-:W-:-:S03]  /*383a0*/  PRMT R0, R154, 0x7772, RZ ;  /* 0x000077729a007816 */ /* 0x002fc600000000ff */
[----:B------:R-:W4:Y:S01]  /*383b0*/  LDL.LU.64 R176, [R1+0x7b0] ;  /* 0x0007b00001b07983 */ /* 0x000f220000300a00 */
[----:B------:R-:W-:-:S03]  /*383c0*/  PRMT R154, R154, 0x7773, RZ ;  /* 0x000077739a9a7816 */ /* 0x000fc600000000ff */
[----:B---3--:R-:W3:Y:S04]  /*383d0*/  LDL.LU.64 R178, [R1+0x7a0] ;  /* 0x0007a00001b27983 */ /* 0x008ee80000300a00 */
[----:B------:R-:W3:Y:S04]  /*383e0*/  LDL.LU.64 R156, [R1+0x798] ;  /* 0x00079800019c7983 */ /* 0x000ee80000300a00 */
[----:B------:R-:W3:Y:S01]  /*383f0*/  LDL.LU.64 R158, [R1+0x790] ;  /* 0x00079000019e7983 */ /* 0x000ee20000300a00 */
[----:B------:R-:W-:Y:S02]  /*38400*/  LOP3.LUT P4, RZ, R8, 0x80000000, RZ, 0xc0, !PT ;  /* 0x8000000008ff7812 */ /* 0x000fe4000788c0ff */
[----:B------:R-:W-:-:S11]  /*38410*/  LOP3.LUT R6, R6, 0xffefffff, RZ, 0xc0, !PT ;  /* 0xffefffff06067812 */ /* 0x000fd600078ec0ff */
[----:B------:R-:W-:Y:S02]  /*38420*/  @P4 LOP3.LUT R6, R6, 0x100000, RZ, 0xfc, !PT ;  /* 0x0010000006064812 */ /* 0x000fe400078efcff */
[----:B------:R-:W-:Y:S02]  /*38430*/  LOP3.LUT P4, RZ, R8, 0x40000000, RZ, 0xc0, !PT ;  /* 0x4000000008ff7812 */ /* 0x000fe4000788c0ff */
[----:B------:R-:W-:-:S11]  /*38440*/  LOP3.LUT R6, R6, 0xffdfffff, RZ, 0xc0, !PT ;  /* 0xffdfffff06067812 */ /* 0x000fd600078ec0ff */
[----:B------:R-:W-:Y:S02]  /*38450*/  @P4 LOP3.LUT R6, R6, 0x200000, RZ, 0xfc, !PT ;  /* 0x0020000006064812 */ /* 0x000fe400078efcff */
[----:B------:R-:W-:Y:S02]  /*38460*/  LOP3.LUT P4, RZ, R8, 0x20000000, RZ, 0xc0, !PT ;  /* 0x2000000008ff7812 */ /* 0x000fe4000788c0ff */
[----:B------:R-:W-:Y:S01]  /*38470*/  LOP3.LUT R6, R6, 0xffbfffff, RZ, 0xc0, !PT ;  /* 0xffbfffff06067812 */ /* 0x000fe200078ec0ff */
[----:B--2---:R-:W-:Y:S04]  /*38480*/  @P0 STG.E.U8 desc[UR32][R172.64], R0 ;  /* 0x00000000ac000986 */ /* 0x004fe8000c101120 */
[----:B------:R0:W-:Y:S04]  /*38490*/  @P1 STG.E.U8 desc[UR32][R148.64], R154 ;  /* 0x0000009a94001986 */ /* 0x0001e8000c101120 */
[----:B0-----:R-:W2:Y:S02]  /*384a0*/  LDL.LU.64 R148, [R1+0x10e0] ;  /* 0x0010e00001947983 */ /* 0x001ea40000300a00 */
[----:B------:R-:W-:-:S02]  /*384b0*/  @P4 LOP3.LUT R6, R6, 0x400000, RZ, 0xfc, !PT ;  /* 0x0040000006064812 */ /* 0x000fc400078efcff */
[----:B------:R-:W-:Y:S01]  /*384c0*/  LOP3.LUT P4, RZ, R8, 0x10000000, RZ, 0xc0, !PT ;  /* 0x1000000008ff7812 */ /* 0x000fe2000788c0ff */
[----:B------:R-:W3:Y:S01]  /*384d0*/  LDL.LU.64 R160, [R1+0x788] ;  /* 0x0007880001a07983 */ /* 0x000ee20000300a00 */
[----:B------:R-:W-:Y:S02]  /*384e0*/  LOP3.LUT R6, R6, 0xff7fffff, RZ, 0xc0, !PT ;  /* 0xff7fffff06067812 */ /* 0x000fe400078ec0ff */
[C---:B------:R-:W-:Y:S01]  /*384f0*/  LOP3.LUT P2, RZ, R8.reuse, 0x200000, RZ, 0xc0, !PT ;  /* 0x0020000008ff7812 */ /* 0x040fe2000784c0ff */
[----:B------:R-:W3:Y:S01]  /*38500*/  LDL.LU.64 R162, [R1+0x780] ;  /* 0x0007800001a27983 */ /* 0x000ee20000300a00 */
[----:B------:R-:W-:Y:S02]  /*38510*/  LOP3.LUT P3, RZ, R8, 0x400000, RZ, 0xc0, !PT ;  /* 0x0040000008ff7812 */ /* 0x000fe4000786c0ff */
[----:B------:R-:W-:Y:S01]  /*38520*/  PRMT R0, R155, 0x7772, RZ ;  /* 0x000077729b007816 */ /* 0x000fe200000000ff */
[----:B------:R-:W3:Y:S04]  /*38530*/  LDL.LU.64 R164, [R1+0x778] ;  /* 0x0007780001a47983 */ /* 0x000ee80000300a00 */
[----:B------:R-:W-:Y:S01]  /*38540*/  @P4 LOP3.LUT R6, R6, 0x800000, RZ, 0xfc, !PT ;  /* 0x0080000006064812 */ /* 0x000fe200078efcff */
[----:B------:R-:W3:Y:S01]  /*38550*/  LDL.LU.64 R166, [R1+0x770] ;  /* 0x0007700001a67983 */ /* 0x000ee20000300a00 */
[----:B------:R-:W-:-:S02]  /*38560*/  LOP3.LUT P4, RZ, R8, 0x8000000, RZ, 0xc0, !PT ;  /* 0x0800000008ff7812 */ /* 0x000fc4000788c0ff */
[----:B------:R-:W-:Y:S01]  /*38570*/  LOP3.LUT R6, R6, 0xfeffffff, RZ, 0xc0, !PT ;  /* 0xfeffffff06067812 */ /* 0x000fe200078ec0ff */
[----:B----4-:R2:W-:Y:S01]  /*38580*/  @P2 STG.E.U8 desc[UR32][R174.64], R0 ;  /* 0x00000000ae002986 */ /* 0x0105e2000c101120 */
[----:B------:R-:W-:-:S03]  /*38590*/  PRMT R155, R155, 0x7773, RZ ;  /* 0x000077739b9b7816 */ /* 0x000fc600000000ff */
[----:B------:R-:W4:Y:S06]  /*385a0*/  LDL.LU.64 R168, [R1+0x768] ;  /* 0x0007680001a87983 */ /* 0x000f2c0000300a00 */
[----:B------:R-:W-:Y:S01]  /*385b0*/  @P4 LOP3.LUT R6, R6, 0x1000000, RZ, 0xfc, !PT ;  /* 0x0100000006064812 */ /* 0x000fe200078efcff */
[----:B------:R-:W-:Y:S01]  /*385c0*/  @P3 STG.E.U8 desc[UR32][R176.64], R155 ;  /* 0x0000009bb0003986 */ /* 0x000fe2000c101120 */
[----:B------:R-:W-:Y:S02]  /*385d0*/  LOP3.LUT P4, RZ, R8, 0x4000000, RZ, 0xc0, !PT ;  /* 0x0400000008ff7812 */ /* 0x000fe4000788c0ff */
        /* <DEDUP_REMOVED lines=10> */
[----:B--2---:R-:W-:-:S11]  /*38680*/  PRMT R0, R148, 0x7770, RZ ;  /* 0x0000777094007816 */ /* 0x004fd600000000ff */
[----:B------:R0:W-:Y:S04]  /*38690*/  @P4 STG.E.U8 desc[UR32][R150.64], R0 ;  /* 0x0000000096004986 */ /* 0x0001e8000c101120 */
[----:B0-----:R-:W2:Y:S01]  /*386a0*/  LDL.LU.64 R150, [R1+0x10d8] ;  /* 0x0010d80001967983 */ /* 0x001ea20000300a00 */
[----:B------:R-:W-:-:S03]  /*386b0*/  LOP3.LUT P4, RZ, R6, 0x8000000, RZ, 0xc0, !PT ;  /* 0x0800000006ff7812 */ /* 0x000fc6000788c0ff */
[----:B------:R-:W4:Y:S01]  /*386c0*/  LDL.LU.64 R172, [R1+0x758] ;  /* 0x0007580001ac7983 */ /* 0x000f220000300a00 */
[----:B------:R-:W-:-:S03]  /*386d0*/  PRMT R0, R148, 0x7771, RZ ;  /* 0x0000777194007816 */ /* 0x000fc600000000ff */
[----:B------:R-:W4:Y:S04]  /*386e0*/  LDL.LU.64 R174, [R1+0x750] ;  /* 0x0007500001ae7983 */ /* 0x000f280000300a00 */
[----:B------:R-:W4:Y:S04]  /*386f0*/  LDL.LU.64 R176, [R1+0x748] ;  /* 0x0007480001b07983 */ /* 0x000f280000300a00 */
[----:B---3--:R0:W-:Y:S04]  /*38700*/  @P4 STG.E.U8 desc[UR32][R178.64], R0 ;  /* 0x00000000b2004986 */ /* 0x0081e8000c101120 */
[----:B0-----:R-:W3:Y:S01]  /*38710*/  LDL.LU.64 R178, [R1+0x740] ;  /* 0x0007400001b27983 */ /* 0x001ee20000300a00 */
[----:B------:R-:W-:-:S02]  /*38720*/  LOP3.LUT P4, RZ, R6, 0x4000000, RZ, 0xc0, !PT ;  /* 0x0400000006ff7812 */ /* 0x000fc4000788c0ff */
[----:B------:R-:W-:-:S11]  /*38730*/  PRMT R0, R149, 0x7770, RZ ;  /* 0x0000777095007816 */ /* 0x000fd600000000ff */
[----:B------:R0:W-:Y:S01]  /*38740*/  @P4 STG.E.U8 desc[UR32][R156.64], R0 ;  /* 0x000000009c004986 */ /* 0x0001e2000c101120 */
[----:B------:R-:W-:Y:S02]  /*38750*/  LOP3.LUT P4, RZ, R6, 0x2000000, RZ, 0xc0, !PT ;  /* 0x0200000006ff7812 */ /* 0x000fe4000788c0ff */
[----:B0-----:R-:W-:-:S11]  /*38760*/  PRMT R0, R149, 0x7771, RZ ;  /* 0x0000777195007816 */ /* 0x001fd600000000ff */
[----:B------:R2:W-:Y:S01]  /*38770*/  @P4 STG.E.U8 desc[UR32][R158.64], R0 ;  /* 0x000000009e004986 */ /* 0x0005e2000c101120 */
[----:B------:R-:W-:Y:S02]  /*38780*/  LOP3.LUT P4, RZ, R6, 0x1000000, RZ, 0xc0, !PT ;  /* 0x0100000006ff7812 */ /* 0x000fe4000788c0ff */
[C---:B------:R-:W-:Y:S02]  /*38790*/  LOP3.LUT P5, RZ, R9.reuse, 0x1, RZ, 0xc0, !PT ;  /* 0x0000000109ff7812 */ /* 0x040fe400078ac0ff */
[C---:B------:R-:W-:Y:S02]  /*387a0*/  LOP3.LUT P6, RZ, R9.reuse, 0x2, RZ, 0xc0, !PT ;  /* 0x0000000209ff7812 */ /* 0x040fe400078cc0ff */
[C---:B------:R-:W-:Y:S02]  /*387b0*/  LOP3.LUT P0, RZ, R9.reuse, 0x4, RZ, 0xc0, !PT ;  /* 0x0000000409ff7812 */ /* 0x040fe4000780c0ff */
[C---:B------:R-:W-:Y:S02]  /*387c0*/  LOP3.LUT P1, RZ, R9.reuse, 0x8, RZ, 0xc0, !PT ;  /* 0x0000000809ff7812 */ /* 0x040fe4000782c0ff */
[----:B------:R-:W-:-:S02]  /*387d0*/  LOP3.LUT P2, RZ, R9, 0x10, RZ, 0xc0, !PT ;  /* 0x0000001009ff7812 */ /* 0x000fc4000784c0ff */
[----:B------:R-:W-:Y:S02]  /*387e0*/  LOP3.LUT P3, RZ, R9, 0x20, RZ, 0xc0, !PT ;  /* 0x0000002009ff7812 */ /* 0x000fe4000786c0ff */
[----:B--2---:R-:W-:-:S05]  /*387f0*/  PRMT R0, R150, 0x7770, RZ ;  /* 0x0000777096007816 */ /* 0x004fca00000000ff */
[----:B------:R0:W-:Y:S01]  /*38800*/  @P4 STG.E.U8 desc[UR32][R160.64], R0 ;  /* 0x00000000a0004986 */ /* 0x0001e2000c101120 */
[----:B------:R-:W-:Y:S02]  /*38810*/  LOP3.LUT P4, RZ, R6, 0x800000, RZ, 0xc0, !PT ;  /* 0x0080000006ff7812 */ /* 0x000fe4000788c0ff */
[----:B0-----:R-:W-:-:S11]  /*38820*/  PRMT R0, R150, 0x7771, RZ ;  /* 0x0000777196007816 */ /* 0x001fd600000000ff */
        /* <DEDUP_REMOVED lines=8> */
[C---:B0-----:R-:W-:Y:S02]  /*388b0*/  PRMT R0, R148.reuse, 0x7772, RZ ;  /* 0x0000777294007816 */ /* 0x041fe400000000ff */
[----:B------:R-:W-:-:S09]  /*388c0*/  PRMT R148, R148, 0x7773, RZ ;  /* 0x0000777394947816 */ /* 0x000fd200000000ff */
[----:B----4-:R0:W-:Y:S04]  /*388d0*/  @P4 STG.E.U8 desc[UR32][R168.64], R0 ;  /* 0x00000000a8004986 */ /* 0x0101e8000c101120 */
[----:B------:R-:W-:Y:S01]  /*388e0*/  @P5 STG.E.U8 desc[UR32][R170.64], R148 ;  /* 0x00000094aa005986 */ /* 0x000fe2000c101120 */
[C---:B0-----:R-:W-:Y:S02]  /*388f0*/  PRMT R0, R149.reuse, 0x7772, RZ ;  /* 0x0000777295007816 */ /* 0x041fe400000000ff */
[----:B------:R-:W-:-:S03]  /*38900*/  PRMT R149, R149, 0x7773, RZ ;  /* 0x0000777395957816 */ /* 0x000fc600000000ff */
[----:B------:R0:W-:Y:S04]  /*38910*/  @P6 STG.E.U8 desc[UR32][R172.64], R0 ;  /* 0x00000000ac006986 */ /* 0x0001e8000c101120 */
[----:B------:R-:W-:Y:S01]  /*38920*/  @P0 STG.E.U8 desc[UR32][R174.64], R149 ;  /* 0x00000095ae000986 */ /* 0x000fe2000c101120 */
[C---:B0-----:R-:W-:Y:S02]  /*38930*/  PRMT R0, R150.reuse, 0x7772, RZ ;  /* 0x0000777296007816 */ /* 0x041fe400000000ff */
[----:B------:R-:W-:-:S03]  /*38940*/  PRMT R150, R150, 0x7773, RZ ;  /* 0x0000777396967816 */ /* 0x000fc600000000ff */
[----:B------:R0:W-:Y:S04]  /*38950*/  @P1 STG.E.U8 desc[UR32][R176.64], R0 ;  /* 0x00000000b0001986 */ /* 0x0001e8000c101120 */
[----:B---3--:R-:W-:Y:S01]  /*38960*/  @P2 STG.E.U8 desc[UR32][R178.64], R150 ;  /* 0x00000096b2002986 */ /* 0x008fe2000c101120 */
[----:B0-----:R-:W-:-:S05]  /*38970*/  PRMT R0, R151, 0x7772, RZ ;  /* 0x0000777297007816 */ /* 0x001fca00000000ff */
[----:B------:R0:W-:Y:S04]  /*38980*/  @P3 STG.E.U8 desc[UR32][R144.64], R0 ;  /* 0x0000000090003986 */ /* 0x0001e8000c101120 */
[----:B0-----:R-:W2:Y:S04]  /*38990*/  LDL.LU.64 R144, [R1+0x10d0] ;  /* 0x0010d00001907983 */ /* 0x001ea80000300a00 */
[----:B------:R-:W3:Y:S04]  /*389a0*/  LDL.LU.64 R172, [R1+0x730] ;  /* 0x0007300001ac7983 */ /* 0x000ee80000300a00 */
[----:B------:R-:W4:Y:S01]  /*389b0*/  LDL.LU.64 R174, [R1+0x728] ;  /* 0x0007280001ae7983 */ /* 0x000f220000300a00 */
[----:B------:R-:W-:-:S02]  /*389c0*/  LOP3.LUT P0, RZ, R9, 0x40, RZ, 0xc0, !PT ;  /* 0x0000004009ff7812 */ /* 0x000fc4000780c0ff */
[C---:B------:R-:W-:Y:S01]  /*389d0*/  LOP3.LUT P1, RZ, R9.reuse, 0x80, RZ, 0xc0, !PT ;  /* 0x0000008009ff7812 */ /* 0x040fe2000782c0ff */
[----:B------:R-:W4:Y:S01]  /*389e0*/  LDL.LU.64 R176, [R1+0x718] ;  /* 0x0007180001b07983 */ /* 0x000f220000300a00 */
[----:B------:R-:W-:Y:S02]  /*389f0*/  LOP3.LUT P2, RZ, R9, 0x100, RZ, 0xc0, !PT ;  /* 0x0000010009ff7812 */ /* 0x000fe4000784c0ff */
[----:B------:R-:W-:Y:S01]  /*38a00*/  PRMT R151, R151, 0x7773, RZ ;  /* 0x0000777397977816 */ /* 0x000fe200000000ff */
        /* <DEDUP_REMOVED lines=15> */
[C---:B--2---:R-:W-:Y:S01]  /*38b00*/  PRMT R0, R144.reuse, 0x7770, RZ ;  /* 0x0000777090007816 */ /* 0x044fe200000000ff */
[----:B---3--:R-:W-:Y:S04]  /*38b10*/  @P0 STG.E.U8 desc[UR32][R172.64], R151 ;  /* 0x00000097ac000986 */ /* 0x008fe8000c101120 */
[----:B----4-:R0:W-:Y:S02]  /*38b20*/  @P1 STG.E.U8 desc[UR32][R174.64], R0 ;  /* 0x00000000ae001986 */ /* 0x0101e4000c101120 */
[----:B0-----:R-:W-:-:S05]  /*38b30*/  PRMT R0, R144, 0x7771, RZ ;  /* 0x0000777190007816 */ /* 0x001fca00000000ff */
[----:B------:R0:W-:Y:S04]  /*38b40*/  @P2 STG.E.U8 desc[UR32][R146.64], R0 ;  /* 0x0000000092002986 */ /* 0x0001e8000c101120 */
[----:B0-----:R-:W2:Y:S01]  /*38b50*/  LDL.LU.64 R146, [R1+0x10c8] ;  /* 0x0010c80001927983 */ /* 0x001ea20000300a00 */
[----:B------:R-:W-:Y:S02]  /*38b60*/  @P4 LOP3.LUT R6, R6, 0x4000, RZ, 0xfc, !PT ;  /* 0x0000400006064812 */ /* 0x000fe400078efcff */
[C---:B------:R-:W-:Y:S01]  /*38b70*/  LOP3.LUT P4, RZ, R9.reuse, 0x8000, RZ, 0xc0, !PT ;  /* 0x0000800009ff7812 */ /* 0x040fe2000788c0ff */
[----:B------:R-:W3:Y:S01]  /*38b80*/  LDL.LU.64 R170, [R1+0x6d0] ;  /* 0x0006d00001aa7983 */ /* 0x000ee20000300a00 */
[----:B------:R-:W-:Y:S02]  /*38b90*/  LOP3.LUT R6, R6, 0xffff7fff, RZ, 0xc0, !PT ;  /* 0xffff7fff06067812 */ /* 0x000fe400078ec0ff */
[----:B------:R-:W-:Y:S01]  /*38ba0*/  LOP3.LUT P3, RZ, R9, 0x200, RZ, 0xc0, !PT ;  /* 0x0000020009ff7812 */ /* 0x000fe2000786c0ff */
[----:B------:R-:W4:Y:S01]  /*38bb0*/  LDL.LU.64 R172, [R1+0x6c8] ;  /* 0x0006c80001ac7983 */ /* 0x000f220000300a00 */
[----:B------:R-:W-:-:S03]  /*38bc0*/  PRMT R0, R145, 0x7770, RZ ;  /* 0x0000777091007816 */ /* 0x000fc600000000ff */
[----:B------:R-:W4:Y:S04]  /*38bd0*/  LDL.LU.64 R174, [R1+0x6c0] ;  /* 0x0006c00001ae7983 */ /* 0x000f280000300a00 */
        /* <DEDUP_REMOVED lines=12> */
[----:B------:R0:W-:Y:S10]  /*38ca0*/  @P3 STG.E.U8 desc[UR32][R176.64], R0 ;  /* 0x00000000b0003986 */ /* 0x0001f4000c101120 */
[----:B------:R-:W-:-:S02]  /*38cb0*/  @P4 LOP3.LUT R6, R6, 0x80000, RZ, 0xfc, !PT ;  /* 0x0008000006064812 */ /* 0x000fc400078efcff */
[----:B------:R-:W-:Y:S01]  /*38cc0*/  LOP3.LUT P4, RZ, R9, 0x400, RZ, 0xc0, !PT ;  /* 0x0000040009ff7812 */ /* 0x000fe2000788c0ff */
[----:B0-----:R-:W4:Y:S01]  /*38cd0*/  LDL.LU.64 R176, [R1+0x6b8] ;  /* 0x0006b80001b07983 */ /* 0x001f220000300a00 */
[----:B------:R-:W-:-:S11]  /*38ce0*/  PRMT R0, R145, 0x7771, RZ ;  /* 0x0000777191007816 */ /* 0x000fd600000000ff */
[----:B------:R0:W-:Y:S01]  /*38cf0*/  @P4 STG.E.U8 desc[UR32][R178.64], R0 ;  /* 0x00000000b2004986 */ /* 0x0001e2000c101120 */
[----:B------:R-:W-:-:S03]  /*38d00*/  LOP3.LUT P4, RZ, R6, 0x80000, RZ, 0xc0, !PT ;  /* 0x0008000006ff7812 */ /* 0x000fc6000788c0ff */
[----:B0-----:R-:W4:Y:S01]  /*38d10*/  LDL.LU.64 R178, [R1+0x6b0] ;  /* 0x0006b00001b27983 */ /* 0x001f220000300a00 */
[----:B--2---:R-:W-:-:S09]  /*38d20*/  PRMT R0, R146, 0x7770, RZ ;  /* 0x0000777092007816 */ /* 0x004fd200000000ff */
        /* <DEDUP_REMOVED lines=14> */
[----:B------:R-:W-:-:S11]  /*38e10*/  PRMT R144, R144, 0x7773, RZ ;  /* 0x0000777390907816 */ /* 0x000fd600000000ff */
[----:B------:R-:W-:Y:S01]  /*38e20*/  @P4 STG.E.U8 desc[UR32][R168.64], R144 ;  /* 0x00000090a8004986 */ /* 0x000fe2000c101120 */
[----:B------:R-:W-:Y:S02]  /*38e30*/  LOP3.LUT P4, RZ, R6, 0x2000, RZ, 0xc0, !PT ;  /* 0x0000200006ff7812 */ /* 0x000fe4000788c0ff */
[----:B0-----:R-:W-:-:S11]  /*38e40*/  PRMT R0, R145, 0x7772, RZ ;  /* 0x0000777291007816 */ /* 0x001fd600000000ff */
[----:B------:R0:W-:Y:S04]  /*38e50*/  @P4 STG.E.U8 desc[UR32][R140.64], R0 ;  /* 0x000000008c004986 */ /* 0x0001e8000c101120 */
[----:B0-----:R-:W2:Y:S01]  /*38e60*/  LDL.LU.64 R140, [R1+0x10c0] ;  /* 0x0010c000018c7983 */ /* 0x001ea20000300a00 */
[----:B------:R-:W-:Y:S02]  /*38e70*/  LOP3.LUT P4, RZ, R6, 0x1000, RZ, 0xc0, !PT ;  /* 0x0000100006ff7812 */ /* 0x000fe4000788c0ff */
[C---:B------:R-:W-:Y:S02]  /*38e80*/  LOP3.LUT P5, RZ, R9.reuse, 0x80000, RZ, 0xc0, !PT ;  /* 0x0008000009ff7812 */ /* 0x040fe400078ac0ff */
[C---:B------:R-:W-:Y:S02]  /*38e90*/  LOP3.LUT P6, RZ, R9.reuse, 0x100000, RZ, 0xc0, !PT ;  /* 0x0010000009ff7812 */ /* 0x040fe400078cc0ff */
[----:B------:R-:W-:-:S02]  /*38ea0*/  LOP3.LUT P0, RZ, R9, 0x200000, RZ, 0xc0, !PT ;  /* 0x0020000009ff7812 */ /* 0x000fc4000780c0ff */
[----:B------:R-:W-:Y:S02]  /*38eb0*/  PRMT R145, R145, 0x7773, RZ ;  /* 0x0000777391917816 */ /* 0x000fe400000000ff */
[C---:B------:R-:W-:Y:S02]  /*38ec0*/  PRMT R0, R146.reuse, 0x7772, RZ ;  /* 0x0000777292007816 */ /* 0x040fe400000000ff */
[C---:B------:R-:W-:Y:S01]  /*38ed0*/  LOP3.LUT P1, RZ, R9.reuse, 0x400000, RZ, 0xc0, !PT ;  /* 0x0040000009ff7812 */ /* 0x040fe2000782c0ff */
[----:B---3--:R-:W-:Y:S01]  /*38ee0*/  @P4 STG.E.U8 desc[UR32][R170.64], R145 ;  /* 0x00000091aa004986 */ /* 0x008fe2000c101120 */
[C---:B------:R-:W-:Y:S02]  /*38ef0*/  LOP3.LUT P2, RZ, R9.reuse, 0x800000, RZ, 0xc0, !PT ;  /* 0x0080000009ff7812 */ /* 0x040fe4000784c0ff */
[----:B------:R-:W-:Y:S01]  /*38f00*/  PRMT R146, R146, 0x7773, RZ ;  /* 0x0000777392927816 */ /* 0x000fe200000000ff */
[----:B----4-:R0:W-:Y:S01]  /*38f10*/  @P5 STG.E.U8 desc[UR32][R172.64], R0 ;  /* 0x00000000ac005986 */ /* 0x0101e2000c101120 */
[----:B------:R-:W-:-:S03]  /*38f20*/  LOP3.LUT P3, RZ, R9, 0x1000000, RZ, 0xc0, !PT ;  /* 0x0100000009ff7812 */ /* 0x000fc6000786c0ff */
[----:B------:R-:W-:Y:S01]  /*38f30*/  @P6 STG.E.U8 desc[UR32][R174.64], R146 ;  /* 0x00000092ae006986 */ /* 0x000fe2000c101120 */
[C---:B0-----:R-:W-:Y:S02]  /*38f40*/  PRMT R0, R147.reuse, 0x7772, RZ ;  /* 0x0000777293007816 */ /* 0x041fe400000000ff */
[----:B------:R-:W-:-:S03]  /*38f50*/  PRMT R147, R147, 0x7773, RZ ;  /* 0x0000777393937816 */ /* 0x000fc600000000ff */
[----:B------:R2:W-:Y:S04]  /*38f60*/  @P0 STG.E.U8 desc[UR32][R176.64], R0 ;  /* 0x00000000b0000986 */ /* 0x0005e8000c101120 */
[----:B------:R-:W-:Y:S01]  /*38f70*/  @P1 STG.E.U8 desc[UR32][R178.64], R147 ;  /* 0x00000093b2001986 */ /* 0x000fe2000c101120 */
[----:B--2---:R-:W-:-:S05]  /*38f80*/  PRMT R0, R140, 0x7770, RZ ;  /* 0x000077708c007816 */ /* 0x004fca00000000ff */
[----:B------:R0:W-:Y:S02]  /*38f90*/  @P2 STG.E.U8 desc[UR32][R2.64], R0 ;  /* 0x0000000002002986 */ /* 0x0001e4000c101120 */
[----:B0-----:R-:W-:Y:S02]  /*38fa0*/  PRMT R0, R140, 0x7771, RZ ;  /* 0x000077718c007816 */ /* 0x001fe400000000ff */
[----:B------:R-:W2:Y:S04]  /*38fb0*/  LDL.LU.64 R2, [R1+0x10b8] ;  /* 0x0010b80001027983 */ /* 0x000ea80000300a00 */
[----:B------:R0:W-:Y:S04]  /*38fc0*/  @P3 STG.E.U8 desc[UR32][R142.64], R0 ;  /* 0x000000008e003986 */ /* 0x0001e8000c101120 */
[----:B0-----:R-:W3:Y:S04]  /*38fd0*/  LDL.LU.64 R142, [R1+0x10b0] ;  /* 0x0010b000018e7983 */ /* 0x001ee80000300a00 */
[----:B------:R-:W4:Y:S04]  /*38fe0*/  LDL.LU.64 R166, [R1+0x698] ;  /* 0x0006980001a67983 */ /* 0x000f280000300a00 */
        /* <DEDUP_REMOVED lines=8> */
[----:B------:R-:W-:-:S03]  /*39070*/  LOP3.LUT P0, RZ, R9, 0x2000000, RZ, 0xc0, !PT ;  /* 0x0200000009ff7812 */ /* 0x000fc6000780c0ff */
[----:B------:R-:W3:Y:S01]  /*39080*/  LDL.LU.64 R164, [R1+0x648] ;  /* 0x0006480001a47983 */ /* 0x000ee20000300a00 */
[----:B------:R-:W-:Y:S02]  /*39090*/  PRMT R0, R141, 0x7770, RZ ;  /* 0x000077708d007816 */ /* 0x000fe400000000ff */
[----:B------:R-:W-:Y:S02]  /*390a0*/  LOP3.LUT R6, R6, 0xffffffef, RZ, 0xc0, !PT ;  /* 0xffffffef06067812 */ /* 0x000fe400078ec0ff */
[C---:B------:R-:W-:Y:S02]  /*390b0*/  LOP3.LUT P1, RZ, R9.reuse, 0x4000000, RZ, 0xc0, !PT ;  /* 0x0400000009ff7812 */ /* 0x040fe4000782c0ff */
[C---:B------:R-:W-:Y:S02]  /*390c0*/  LOP3.LUT P2, RZ, R9.reuse, 0x8000000, RZ, 0xc0, !PT ;  /* 0x0800000009ff7812 */ /* 0x040fe4000784c0ff */
[----:B------:R-:W-:Y:S01]  /*390d0*/  LOP3.LUT P3, RZ, R9, 0x10000000, RZ, 0xc0, !PT ;  /* 0x1000000009ff7812 */ /* 0x000fe2000786c0ff */
[----:B----4-:R0:W-:Y:S04]  /*390e0*/  @P0 STG.E.U8 desc[UR32][R166.64], R0 ;  /* 0x00000000a6000986 */ /* 0x0101e8000c101120 */
[----:B0-----:R-:W4:Y:S01]  /*390f0*/  LDL.LU.64 R166, [R1+0x640] ;  /* 0x0006400001a67983 */ /* 0x001f220000300a00 */
[----:B--2---:R-:W-:-:S13]  /*39100*/  LOP3.LUT P4, RZ, R2, 0x20, RZ, 0xc0, !PT ;  /* 0x0000002002ff7812 */ /* 0x004fda000788c0ff */
        /* <DEDUP_REMOVED lines=17> */
[----:B------:R-:W-:Y:S02]  /*39220*/  LOP3.LUT R6, R6, 0xfffffbff, RZ, 0xc0, !PT ;  /* 0xfffffbff06067812 */ /* 0x000fe400078ec0ff */
[----:B------:R-:W-:-:S09]  /*39230*/  PRMT R0, R141, 0x7771, RZ ;  /* 0x000077718d007816 */ /* 0x000fd200000000ff */
[----:B------:R-:W-:Y:S02]  /*39240*/  @P4 LOP3.LUT R6, R6, 0x400, RZ, 0xfc, !PT ;  /* 0x0000040006064812 */ /* 0x000fe400078efcff */
[----:B------:R-:W-:Y:S01]  /*39250*/  LOP3.LUT P4, RZ, R9, 0x40000000, RZ, 0xc0, !PT ;  /* 0x4000000009ff7812 */ /* 0x000fe2000788c0ff */
[----:B---3--:R0:W-:Y:S01]  /*39260*/  @P1 STG.E.U8 desc[UR32][R168.64], R0 ;  /* 0x00000000a8001986 */ /* 0x0081e2000c101120 */
[----:B------:R-:W-:Y:S02]  /*39270*/  LOP3.LUT R6, R6, 0xfffff7ff, RZ, 0xc0, !PT ;  /* 0xfffff7ff06067812 */ /* 0x000fe400078ec0ff */
[----:B0-----:R-:W-:Y:S01]  /*39280*/  PRMT R0, R142, 0x7770, RZ ;  /* 0x000077708e007816 */ /* 0x001fe200000000ff */
[----:B------:R-:W2:Y:S08]  /*39290*/  LDL.LU.64 R168, [R1+0x630] ;  /* 0x0006300001a87983 */ /* 0x000eb00000300a00 */
[----:B------:R-:W-:-:S02]  /*392a0*/  @P4 LOP3.LUT R6, R6, 0x800, RZ, 0xfc, !PT ;  /* 0x0000080006064812 */ /* 0x000fc400078efcff */
[----:B------:R-:W-:Y:S01]  /*392b0*/  LOP3.LUT P4, RZ, R9, 0x20000000, RZ, 0xc0, !PT ;  /* 0x2000000009ff7812 */ /* 0x000fe2000788c0ff */
[----:B------:R0:W-:Y:S02]  /*392c0*/  @P2 STG.E.U8 desc[UR32][R170.64], R0 ;  /* 0x00000000aa002986 */ /* 0x0001e4000c101120 */
[----:B0-----:R-:W-:Y:S02]  /*392d0*/  PRMT R0, R142, 0x7771, RZ ;  /* 0x000077718e007816 */ /* 0x001fe400000000ff */
[----:B------:R-:W3:Y:S04]  /*392e0*/  LDL.LU.64 R170, [R1+0x628] ;  /* 0x0006280001aa7983 */ /* 0x000ee80000300a00 */
[----:B------:R0:W-:Y:S02]  /*392f0*/  @P3 STG.E.U8 desc[UR32][R172.64], R0 ;  /* 0x00000000ac003986 */ /* 0x0001e4000c101120 */
[----:B0-----:R-:W-:-:S02]  /*39300*/  PRMT R0, R143, 0x7770, RZ ;  /* 0x000077708f007816 */ /* 0x001fc400000000ff */
[----:B------:R-:W3:Y:S04]  /*39310*/  LDL.LU.64 R172, [R1+0x620] ;  /* 0x0006200001ac7983 */ /* 0x000ee80000300a00 */
[----:B------:R0:W-:Y:S01]  /*39320*/  @P4 STG.E.U8 desc[UR32][R174.64], R0 ;  /* 0x00000000ae004986 */ /* 0x0001e2000c101120 */
[C---:B------:R-:W-:Y:S02]  /*39330*/  LOP3.LUT P4, RZ, R6.reuse, 0x800, RZ, 0xc0, !PT ;  /* 0x0000080006ff7812 */ /* 0x040fe4000788c0ff */
[----:B0-----:R-:W-:Y:S01]  /*39340*/  PRMT R0, R143, 0x7771, RZ ;  /* 0x000077718f007816 */ /* 0x001fe200000000ff */
[----:B------:R-:W3:Y:S10]  /*39350*/  LDL.LU.64 R174, [R1+0x618] ;  /* 0x0006180001ae7983 */ /* 0x000ef40000300a00 */
[----:B------:R0:W-:Y:S01]  /*39360*/  @P4 STG.E.U8 desc[UR32][R176.64], R0 ;  /* 0x00000000b0004986 */ /* 0x0001e2000c101120 */
[----:B------:R-:W-:-:S02]  /*39370*/  LOP3.LUT P4, RZ, R6, 0x400, RZ, 0xc0, !PT ;  /* 0x0000040006ff7812 */ /* 0x000fc4000788c0ff */
[----:B0-----:R-:W-:Y:S01]  /*39380*/  PRMT R0, R140, 0x7772, RZ ;  /* 0x000077728c007816 */ /* 0x001fe200000000ff */
[----:B------:R-:W3:Y:S10]  /*39390*/  LDL.LU.64 R176, [R1+0x610] ;  /* 0x0006100001b07983 */ /* 0x000ef40000300a00 */
[----:B------:R0:W-:Y:S01]  /*393a0*/  @P4 STG.E.U8 desc[UR32][R178.64], R0 ;  /* 0x00000000b2004986 */ /* 0x0001e2000c101120 */
[----:B------:R-:W-:-:S02]  /*393b0*/  LOP3.LUT P4, RZ, R6, 0x200, RZ, 0xc0, !PT ;  /* 0x0000020006ff7812 */ /* 0x000fc4000788c0ff */
[----:B------:R-:W-:Y:S02]  /*393c0*/  PRMT R140, R140, 0x7773, RZ ;  /* 0x000077738c8c7816 */ /* 0x000fe400000000ff */
[----:B0-----:R-:W-:Y:S01]  /*393d0*/  PRMT R0, R141, 0x7772, RZ ;  /* 0x000077728d007816 */ /* 0x001fe200000000ff */
[----:B------:R-:W3:Y:S08]  /*393e0*/  LDL.LU.64 R178, [R1+0x608] ;  /* 0x0006080001b27983 */ /* 0x000ef00000300a00 */
[----:B------:R-:W-:Y:S01]  /*393f0*/  @P4 STG.E.U8 desc[UR32][R160.64], R140 ;  /* 0x0000008ca0004986 */ /* 0x000fe2000c101120 */
[----:B------:R-:W-:-:S02]  /*39400*/  LOP3.LUT P4, RZ, R6, 0x100, RZ, 0xc0, !PT ;  /* 0x0000010006ff7812 */ /* 0x000fc4000788c0ff */
[----:B------:R-:W-:-:S11]  /*39410*/  PRMT R141, R141, 0x7773, RZ ;  /* 0x000077738d8d7816 */ /* 0x000fd600000000ff */
[----:B------:R0:W-:Y:S01]  /*39420*/  @P4 STG.E.U8 desc[UR32][R162.64], R0 ;  /* 0x00000000a2004986 */ /* 0x0001e2000c101120 */
[----:B------:R-:W-:-:S13]  /*39430*/  LOP3.LUT P4, RZ, R6, 0x80, RZ, 0xc0, !PT ;  /* 0x0000008006ff7812 */ /* 0x000fda000788c0ff */
[----:B------:R1:W-:Y:S01]  /*39440*/  @P4 STG.E.U8 desc[UR32][R136.64], R141 ;  /* 0x0000008d88004986 */ /* 0x0003e2000c101120 */
[----:B------:R-:W-:Y:S02]  /*39450*/  LOP3.LUT P4, RZ, R6, 0x40, RZ, 0xc0, !PT ;  /* 0x0000004006ff7812 */ /* 0x000fe4000788c0ff */
[----:B0-----:R-:W-:Y:S01]  /*39460*/  PRMT R0, R142, 0x7772, RZ ;  /* 0x000077728e007816 */ /* 0x001fe200000000ff */
[----:B-1----:R-:W3:Y:S10]  /*39470*/  LDL.LU.64 R136, [R1+0x10a8] ;  /* 0x0010a80001887983 */ /* 0x002ef40000300a00 */
[----:B------:R0:W-:Y:S01]  /*39480*/  @P4 STG.E.U8 desc[UR32][R164.64], R0 ;  /* 0x00000000a4004986 */ /* 0x0001e2000c101120 */
[----:B------:R-:W-:-:S02]  /*39490*/  LOP3.LUT P4, RZ, R6, 0x20, RZ, 0xc0, !PT ;  /* 0x0000002006ff7812 */ /* 0x000fc4000788c0ff */
[----:B------:R-:W-:Y:S02]  /*394a0*/  PRMT R142, R142, 0x7773, RZ ;  /* 0x000077738e8e7816 */ /* 0x000fe400000000ff */
[----:B0-----:R-:W-:-:S09]  /*394b0*/  PRMT R0, R143, 0x7772, RZ ;  /* 0x000077728f007816 */ /* 0x001fd200000000ff */
[----:B----4-:R-:W-:Y:S01]  /*394c0*/  @P4 STG.E.U8 desc[UR32][R166.64], R142 ;  /* 0x0000008ea6004986 */ /* 0x010fe2000c101120 */
[----:B------:R-:W-:-:S13]  /*394d0*/  LOP3.LUT P4, RZ, R6, 0x10, RZ, 0xc0, !PT ;  /* 0x0000001006ff7812 */ /* 0x000fda000788c0ff */
[----:B------:R0:W-:Y:S04]  /*394e0*/  @P4 STG.E.U8 desc[UR32][R138.64], R0 ;  /* 0x000000008a004986 */ /* 0x0001e8000c101120 */
[----:B0-----:R-:W4:Y:S01]  /*394f0*/  LDL.LU.64 R138, [R1+0x10a0] ;  /* 0x0010a000018a7983 */ /* 0x001f220000300a00 */
[C---:B------:R-:W-:Y:S02]  /*39500*/  LOP3.LUT P5, RZ, R2.reuse, 0x40, RZ, 0xc0, !PT ;  /* 0x0000004002ff7812 */ /* 0x040fe400078ac0ff */
[C---:B------:R-:W-:Y:S01]  /*39510*/  LOP3.LUT P6, RZ, R2.reuse, 0x80, RZ, 0xc0, !PT ;  /* 0x0000008002ff7812 */ /* 0x040fe200078cc0ff */
[----:B------:R-:W4:Y:S01]  /*39520*/  LDL.LU.64 R166, [R1+0x600] ;  /* 0x0006000001a67983 */ /* 0x000f220000300a00 */
[----:B------:R-:W-:Y:S02]  /*39530*/  LOP3.LUT P0, RZ, R2, 0x100, RZ, 0xc0, !PT ;  /* 0x0000010002ff7812 */ /* 0x000fe4000780c0ff */
[----:B------:R-:W-:-:S02]  /*39540*/  PRMT R143, R143, 0x7773, RZ ;  /* 0x000077738f8f7816 */ /* 0x000fc400000000ff */
[C---:B------:R-:W-:Y:S02]  /*39550*/  LOP3.LUT P1, RZ, R2.reuse, 0x200, RZ, 0xc0, !PT ;  /* 0x0000020002ff7812 */ /* 0x040fe4000782c0ff */
[C---:B------:R-:W-:Y:S02]  /*39560*/  LOP3.LUT P2, RZ, R2.reuse, 0x400, RZ, 0xc0, !PT ;  /* 0x0000040002ff7812 */ /* 0x040fe4000784c0ff */
[----:B------:R-:W-:Y:S01]  /*39570*/  LOP3.LUT P3, RZ, R2, 0x800, RZ, 0xc0, !PT ;  /* 0x0000080002ff7812 */ /* 0x000fe2000786c0ff */
[----:B--2---:R0:W-:Y:S04]  /*39580*/  @P5 STG.E.U8 desc[UR32][R168.64], R143 ;  /* 0x0000008fa8005986 */ /* 0x0041e8000c101120 */
[----:B0-----:R-:W2:Y:S01]  /*39590*/  LDL.LU.64 R168, [R1+0x5f8] ;  /* 0x0005f80001a87983 */ /* 0x001ea20000300a00 */
[----:B---3--:R-:W-:-:S05]  /*395a0*/  PRMT R0, R136, 0x7770, RZ ;  /* 0x0000777088007816 */ /* 0x008fca00000000ff */
[----:B------:R0:W-:Y:S02]  /*395b0*/  @P6 STG.E.U8 desc[UR32][R170.64], R0 ;  /* 0x00000000aa006986 */ /* 0x0001e4000c101120 */
[----:B0-----:R-:W-:Y:S02]  /*395c0*/  PRMT R0, R136, 0x7771, RZ ;  /* 0x0000777188007816 */ /* 0x001fe400000000ff */
[----:B------:R-:W3:Y:S04]  /*395d0*/  LDL.LU.64 R170, [R1+0x5f0] ;  /* 0x0005f00001aa7983 */ /* 0x000ee80000300a00 */
[----:B------:R0:W-:Y:S02]  /*395e0*/  @P0 STG.E.U8 desc[UR32][R172.64], R0 ;  /* 0x00000000ac000986 */ /* 0x0001e4000c101120 */
[----:B0-----:R-:W-:-:S02]  /*395f0*/  PRMT R0, R137, 0x7770, RZ ;  /* 0x0000777089007816 */ /* 0x001fc400000000ff */
[----:B------:R-:W3:Y:S04]  /*39600*/  LDL.LU.64 R172, [R1+0x5e8] ;  /* 0x0005e80001ac7983 */ /* 0x000ee80000300a00 */
[----:B------:R0:W-:Y:S04]  /*39610*/  @P1 STG.E.U8 desc[UR32][R174.64], R0 ;  /* 0x00000000ae001986 */ /* 0x0001e8000c101120 */
[----:B0-----:R-:W3:Y:S01]  /*39620*/  LDL.LU.64 R174, [R1+0x5e0] ;  /* 0x0005e00001ae7983 */ /* 0x001ee20000300a00 */
[----:B------:R-:W-:-:S05]  /*39630*/  PRMT R0, R137, 0x7771, RZ ;  /* 0x0000777189007816 */ /* 0x000fca00000000ff */
[----:B------:R0:W-:Y:S04]  /*39640*/  @P2 STG.E.U8 desc[UR32][R176.64], R0 ;  /* 0x00000000b0002986 */ /* 0x0001e8000c101120 */
[----:B0-----:R-:W3:Y:S01]  /*39650*/  LDL.LU.64 R176, [R1+0x5d8] ;  /* 0x0005d80001b07983 */ /* 0x001ee20000300a00 */
[----:B----4-:R-:W-:-:S05]  /*39660*/  PRMT R0, R138, 0x7770, RZ ;  /* 0x000077708a007816 */ /* 0x010fca00000000ff */
[----:B------:R0:W-:Y:S04]  /*39670*/  @P3 STG.E.U8 desc[UR32][R178.64], R0 ;  /* 0x00000000b2003986 */ /* 0x0001e8000c101120 */
[----:B0-----:R-:W4:Y:S04]  /*39680*/  LDL.LU.64 R178, [R1+0x5d0] ;  /* 0x0005d00001b27983 */ /* 0x001f280000300a00 */
        /* <DEDUP_REMOVED lines=22> */
[----:B------:R-:W-:Y:S02]  /*397f0*/  LOP3.LUT P0, RZ, R2, 0x1000, RZ, 0xc0, !PT ;  /* 0x0000100002ff7812 */ /* 0x000fe4000780c0ff */
[----:B------:R-:W-:Y:S02]  /*39800*/  LOP3.LUT R6, R6, 0xfffffffb, RZ, 0xc0, !PT ;  /* 0xfffffffb06067812 */ /* 0x000fe400078ec0ff */
[----:B------:R-:W-:Y:S02]  /*39810*/  LOP3.LUT P1, RZ, R2, 0x2000, RZ, 0xc0, !PT ;  /* 0x0000200002ff7812 */ /* 0x000fe4000782c0ff */
[----:B------:R-:W-:-:S05]  /*39820*/  PRMT R0, R138, 0x7771, RZ ;  /* 0x000077718a007816 */ /* 0x000fca00000000ff */
[----:B------:R-:W-:Y:S02]  /*39830*/  @P4 LOP3.LUT R6, R6, 0x4, RZ, 0xfc, !PT ;  /* 0x0000000406064812 */ /* 0x000fe400078efcff */
[C---:B------:R-:W-:Y:S01]  /*39840*/  LOP3.LUT P4, RZ, R2.reuse, 0x20000, RZ, 0xc0, !PT ;  /* 0x0002000002ff7812 */ /* 0x040fe2000788c0ff */
[----:B------:R0:W-:Y:S01]  /*39850*/  @P0 STG.E.U8 desc[UR32][R166.64], R0 ;  /* 0x00000000a6000986 */ /* 0x0001e2000c101120 */
[----:B------:R-:W-:Y:S02]  /*39860*/  LOP3.LUT P2, RZ, R2, 0x4000, RZ, 0xc0, !PT ;  /* 0x0000400002ff7812 */ /* 0x000fe4000784c0ff */
[----:B------:R-:W-:Y:S02]  /*39870*/  LOP3.LUT R6, R6, 0xfffffff7, RZ, 0xc0, !PT ;  /* 0xfffffff706067812 */ /* 0x000fe400078ec0ff */
[----:B------:R-:W-:Y:S02]  /*39880*/  LOP3.LUT P3, RZ, R2, 0x8000, RZ, 0xc0, !PT ;  /* 0x0000800002ff7812 */ /* 0x000fe4000786c0ff */
[----:B0-----:R-:W-:Y:S01]  /*39890*/  PRMT R0, R139, 0x7770, RZ ;  /* 0x000077708b007816 */ /* 0x001fe200000000ff */
[----:B------:R-:W4:Y:S04]  /*398a0*/  LDL.LU.64 R166, [R1+0x5a0] ;  /* 0x0005a00001a67983 */ /* 0x000f280000300a00 */
[----:B------:R-:W-:-:S02]  /*398b0*/  @P4 LOP3.LUT R6, R6, 0x8, RZ, 0xfc, !PT ;  /* 0x0000000806064812 */ /* 0x000fc400078efcff */
[----:B------:R-:W-:Y:S01]  /*398c0*/  LOP3.LUT P4, RZ, R2, 0x10000, RZ, 0xc0, !PT ;  /* 0x0001000002ff7812 */ /* 0x000fe2000788c0ff */
[----:B--2---:R0:W-:Y:S02]  /*398d0*/  @P1 STG.E.U8 desc[UR32][R168.64], R0 ;  /* 0x00000000a8001986 */ /* 0x0041e4000c101120 */
[----:B0-----:R-:W-:Y:S02]  /*398e0*/  PRMT R0, R139, 0x7771, RZ ;  /* 0x000077718b007816 */ /* 0x001fe400000000ff */
[----:B------:R-:W2:Y:S04]  /*398f0*/  LDL.LU.64 R168, [R1+0x598] ;  /* 0x0005980001a87983 */ /* 0x000ea80000300a00 */
[----:B---3--:R0:W-:Y:S02]  /*39900*/  @P2 STG.E.U8 desc[UR32][R170.64], R0 ;  /* 0x00000000aa002986 */ /* 0x0081e4000c101120 */
[----:B0-----:R-:W-:-:S02]  /*39910*/  PRMT R0, R136, 0x7772, RZ ;  /* 0x0000777288007816 */ /* 0x001fc400000000ff */
[----:B------:R-:W3:Y:S01]  /*39920*/  LDL.LU.64 R170, [R1+0x590] ;  /* 0x0005900001aa7983 */ /* 0x000ee20000300a00 */
[----:B------:R-:W-:-:S03]  /*39930*/  PRMT R136, R136, 0x7773, RZ ;  /* 0x0000777388887816 */ /* 0x000fc600000000ff */
[----:B------:R0:W-:Y:S02]  /*39940*/  @P3 STG.E.U8 desc[UR32][R172.64], R0 ;  /* 0x00000000ac003986 */ /* 0x0001e4000c101120 */
[C---:B0-----:R-:W-:Y:S02]  /*39950*/  PRMT R0, R137.reuse, 0x7772, RZ ;  /* 0x0000777289007816 */ /* 0x041fe400000000ff */
[----:B------:R-:W3:Y:S04]  /*39960*/  LDL.LU.64 R172, [R1+0x588] ;  /* 0x0005880001ac7983 */ /* 0x000ee80000300a00 */
[----:B------:R0:W-:Y:S01]  /*39970*/  @P4 STG.E.U8 desc[UR32][R174.64], R136 ;  /* 0x00000088ae004986 */ /* 0x0001e2000c101120 */
[C---:B------:R-:W-:Y:S02]  /*39980*/  LOP3.LUT P4, RZ, R6.reuse, 0x8, RZ, 0xc0, !PT ;  /* 0x0000000806ff7812 */ /* 0x040fe4000788c0ff */
[----:B------:R-:W-:Y:S01]  /*39990*/  PRMT R137, R137, 0x7773, RZ ;  /* 0x0000777389897816 */ /* 0x000fe200000000ff */
[----:B0-----:R-:W3:Y:S10]  /*399a0*/  LDL.LU.64 R174, [R1+0x580] ;  /* 0x0005800001ae7983 */ /* 0x001ef40000300a00 */
[----:B------:R0:W-:Y:S01]  /*399b0*/  @P4 STG.E.U8 desc[UR32][R176.64], R0 ;  /* 0x00000000b0004986 */ /* 0x0001e2000c101120 */
[----:B------:R-:W-:-:S02]  /*399c0*/  LOP3.LUT P4, RZ, R6, 0x4, RZ, 0xc0, !PT ;  /* 0x0000000406ff7812 */ /* 0x000fc4000788c0ff */
[----:B0-----:R-:W-:Y:S01]  /*399d0*/  PRMT R0, R138, 0x7772, RZ ;  /* 0x000077728a007816 */ /* 0x001fe200000000ff */
[----:B------:R-:W3:Y:S10]  /*399e0*/  LDL.LU.64 R176, [R1+0x578] ;  /* 0x0005780001b07983 */ /* 0x000ef40000300a00 */
[----:B----4-:R0:W-:Y:S01]  /*399f0*/  @P4 STG.E.U8 desc[UR32][R178.64], R137 ;  /* 0x00000089b2004986 */ /* 0x0101e2000c101120 */
[----:B------:R-:W-:-:S02]  /*39a00*/  LOP3.LUT P4, RZ, R6, 0x2, RZ, 0xc0, !PT ;  /* 0x0000000206ff7812 */ /* 0x000fc4000788c0ff */
[----:B------:R-:W-:Y:S01]  /*39a10*/  PRMT R138, R138, 0x7773, RZ ;  /* 0x000077738a8a7816 */ /* 0x000fe200000000ff */
[----:B0-----:R-:W4:Y:S10]  /*39a20*/  LDL.LU.64 R178, [R1+0x570] ;  /* 0x0005700001b27983 */ /* 0x001f340000300a00 */
[----:B------:R0:W-:Y:S01]  /*39a30*/  @P4 STG.E.U8 desc[UR32][R132.64], R0 ;  /* 0x0000000084004986 */ /* 0x0001e2000c101120 */
[----:B------:R-:W-:-:S03]  /*39a40*/  LOP3.LUT P4, RZ, R6, 0x1, RZ, 0xc0, !PT ;  /* 0x0000000106ff7812 */ /* 0x000fc6000788c0ff */
[----:B0-----:R-:W2:Y:S10]  /*39a50*/  LDL.LU.64 R132, [R1+0x1098] ;  /* 0x0010980001847983 */ /* 0x001eb40000300a00 */
[----:B------:R-:W-:Y:S01]  /*39a60*/  @P4 STG.E.U8 desc[UR32][R160.64], R138 ;  /* 0x0000008aa0004986 */ /* 0x000fe2000c101120 */
[----:B------:R-:W-:-:S02]  /*39a70*/  LOP3.LUT P4, RZ, R7, 0x80000000, RZ, 0xc0, !PT ;  /* 0x8000000007ff7812 */ /* 0x000fc4000788c0ff */
[C---:B------:R-:W-:Y:S02]  /*39a80*/  PRMT R0, R139.reuse, 0x7772, RZ ;  /* 0x000077728b007816 */ /* 0x040fe400000000ff */
[----:B------:R-:W-:-:S09]  /*39a90*/  PRMT R139, R139, 0x7773, RZ ;  /* 0x000077738b8b7816 */ /* 0x000fd200000000ff */
[----:B------:R-:W-:Y:S01]  /*39aa0*/  @P4 STG.E.U8 desc[UR32][R162.64], R0 ;  /* 0x00000000a2004986 */ /* 0x000fe2000c101120 */
[----:B------:R-:W-:-:S13]  /*39ab0*/  LOP3.LUT P4, RZ, R7, 0x40000000, RZ, 0xc0, !PT ;  /* 0x4000000007ff7812 */ /* 0x000fda000788c0ff */
[----:B------:R0:W-:Y:S04]  /*39ac0*/  @P4 STG.E.U8 desc[UR32][R134.64], R139 ;  /* 0x0000008b86004986 */ /* 0x0001e8000c101120 */
[----:B0-----:R-:W4:Y:S01]  /*39ad0*/  LDL.LU.64 R134, [R1+0x1090] ;  /* 0x0010900001867983 */ /* 0x001f220000300a00 */
[----:B------:R-:W-:Y:S02]  /*39ae0*/  LOP3.LUT P4, RZ, R7, 0x20000000, RZ, 0xc0, !PT ;  /* 0x2000000007ff7812 */ /* 0x000fe4000788c0ff */
[C---:B------:R-:W-:Y:S02]  /*39af0*/  LOP3.LUT P5, RZ, R5.reuse, 0x800, RZ, 0xc0, !PT ;  /* 0x0000080005ff7812 */ /* 0x040fe400078ac0ff */
[C---:B------:R-:W-:Y:S02]  /*39b00*/  LOP3.LUT P6, RZ, R5.reuse, 0x400, RZ, 0xc0, !PT ;  /* 0x0000040005ff7812 */ /* 0x040fe400078cc0ff */
[----:B------:R-:W-:-:S02]  /*39b10*/  LOP3.LUT P0, RZ, R5, 0x200, RZ, 0xc0, !PT ;  /* 0x0000020005ff7812 */ /* 0x000fc4000780c0ff */
        /* <DEDUP_REMOVED lines=9> */
[----:B0-----:R-:W-:Y:S02]  /*39bb0*/  PRMT R0, R133, 0x7771, RZ ;  /* 0x0000777185007816 */ /* 0x001fe400000000ff */
[----:B------:R-:W2:Y:S04]  /*39bc0*/  LDL.LU.64 R168, [R1+0x568] ;  /* 0x0005680001a87983 */ /* 0x000ea80000300a00 */
[----:B---3--:R4:W-:Y:S02]  /*39bd0*/  @P6 STG.E.U8 desc[UR32][R170.64], R0 ;  /* 0x00000000aa006986 */ /* 0x0089e4000c101120 */
[----:B----4-:R-:W-:-:S02]  /*39be0*/  PRMT R0, R134, 0x7770, RZ ;  /* 0x0000777086007816 */ /* 0x010fc400000000ff */
[----:B------:R-:W3:Y:S04]  /*39bf0*/  LDL.LU.64 R170, [R1+0x560] ;  /* 0x0005600001aa7983 */ /* 0x000ee80000300a00 */
[----:B------:R0:W-:Y:S02]  /*39c00*/  @P0 STG.E.U8 desc[UR32][R172.64], R0 ;  /* 0x00000000ac000986 */ /* 0x0001e4000c101120 */
[----:B0-----:R-:W-:Y:S02]  /*39c10*/  PRMT R0, R134, 0x7771, RZ ;  /* 0x0000777186007816 */ /* 0x001fe400000000ff */
[----:B------:R-:W4:Y:S04]  /*39c20*/  LDL.LU.64 R172, [R1+0x558] ;  /* 0x0005580001ac7983 */ /* 0x000f280000300a00 */
[----:B------:R0:W-:Y:S02]  /*39c30*/  @P1 STG.E.U8 desc[UR32][R174.64], R0 ;  /* 0x00000000ae001986 */ /* 0x0001e4000c101120 */
[----:B0-----:R-:W-:-:S02]  /*39c40*/  PRMT R0, R135, 0x7770, RZ ;  /* 0x0000777087007816 */ /* 0x001fc400000000ff */
[----:B------:R-:W4:Y:S04]  /*39c50*/  LDL.LU.64 R174, [R1+0x550] ;  /* 0x0005500001ae7983 */ /* 0x000f280000300a00 */
[----:B------:R0:W-:Y:S04]  /*39c60*/  @P2 STG.E.U8 desc[UR32][R176.64], R0 ;  /* 0x00000000b0002986 */ /* 0x0001e8000c101120 */
[----:B0-----:R-:W4:Y:S01]  /*39c70*/  LDL.LU.64 R176, [R1+0x548] ;  /* 0x0005480001b07983 */ /* 0x001f220000300a00 */
        /* <DEDUP_REMOVED lines=20> */
[C---:B------:R-:W-:Y:S02]  /*39dc0*/  LOP3.LUT P3, RZ, R5.reuse, 0x40, RZ, 0xc0, !PT ;  /* 0x0000004005ff7812 */ /* 0x040fe4000786c0ff */
[----:B------:R-:W-:Y:S02]  /*39dd0*/  LOP3.LUT P0, RZ, R5, 0x20, RZ, 0xc0, !PT ;  /* 0x0000002005ff7812 */ /* 0x000fe4000780c0ff */
[----:B------:R-:W-:-:S05]  /*39de0*/  PRMT R0, R135, 0x7771, RZ ;  /* 0x0000777187007816 */ /* 0x000fca00000000ff */
[----:B------:R-:W-:Y:S02]  /*39df0*/  @P4 LOP3.LUT R7, R7, 0x4000000, RZ, 0xfc, !PT ;  /* 0x0400000007074812 */ /* 0x000fe400078efcff */
[C---:B------:R-:W-:Y:S02]  /*39e00*/  LOP3.LUT P4, RZ, R5.reuse, 0x1, RZ, 0xc0, !PT ;  /* 0x0000000105ff7812 */ /* 0x040fe4000788c0ff */
[C---:B------:R-:W-:Y:S01]  /*39e10*/  LOP3.LUT P1, RZ, R5.reuse, 0x10, RZ, 0xc0, !PT ;  /* 0x0000001005ff7812 */ /* 0x040fe2000782c0ff */
[----:B------:R0:W-:Y:S01]  /*39e20*/  @P3 STG.E.U8 desc[UR32][R178.64], R0 ;  /* 0x00000000b2003986 */ /* 0x0001e2000c101120 */
[----:B------:R-:W-:Y:S02]  /*39e30*/  LOP3.LUT P2, RZ, R5, 0x8, RZ, 0xc0, !PT ;  /* 0x0000000805ff7812 */ /* 0x000fe4000784c0ff */
[----:B------:R-:W-:Y:S02]  /*39e40*/  LOP3.LUT R7, R7, 0xf7ffffff, RZ, 0xc0, !PT ;  /* 0xf7ffffff07077812 */ /* 0x000fe400078ec0ff */
[----:B------:R-:W-:-:S02]  /*39e50*/  LOP3.LUT P3, RZ, R5, 0x4, RZ, 0xc0, !PT ;  /* 0x0000000405ff7812 */ /* 0x000fc4000786c0ff */
[C---:B0-----:R-:W-:Y:S01]  /*39e60*/  PRMT R0, R132.reuse, 0x7772, RZ ;  /* 0x0000777284007816 */ /* 0x041fe200000000ff */
[----:B------:R-:W4:Y:S02]  /*39e70*/  LDL.LU.64 R178, [R1+0x538] ;  /* 0x0005380001b27983 */ /* 0x000f240000300a00 */
[----:B------:R-:W-:Y:S02]  /*39e80*/  @P4 LOP3.LUT R7, R7, 0x8000000, RZ, 0xfc, !PT ;  /* 0x0800000007074812 */ /* 0x000fe400078efcff */
[----:B------:R-:W-:Y:S01]  /*39e90*/  LOP3.LUT P4, RZ, R5, 0x2, RZ, 0xc0, !PT ;  /* 0x0000000205ff7812 */ /* 0x000fe2000788c0ff */
[----:B------:R-:W4:Y:S01]  /*39ea0*/  LDL.LU.64 R158, [R1+0x530] ;  /* 0x00053000019e7983 */ /* 0x000f220000300a00 */
[----:B------:R-:W-:-:S03]  /*39eb0*/  PRMT R132, R132, 0x7773, RZ ;  /* 0x0000777384847816 */ /* 0x000fc600000000ff */
[----:B------:R-:W4:Y:S04]  /*39ec0*/  LDL.LU.64 R160, [R1+0x520] ;  /* 0x0005200001a07983 */ /* 0x000f280000300a00 */
[----:B------:R-:W4:Y:S04]  /*39ed0*/  LDL.LU.64 R162, [R1+0x518] ;  /* 0x0005180001a27983 */ /* 0x000f280000300a00 */
[----:B------:R-:W4:Y:S04]  /*39ee0*/  LDL.LU.64 R164, [R1+0x510] ;  /* 0x0005100001a47983 */ /* 0x000f280000300a00 */
[----:B------:R-:W4:Y:S04]  /*39ef0*/  LDL.LU.64 R166, [R1+0x508] ;  /* 0x0005080001a67983 */ /* 0x000f280000300a00 */
[----:B--2---:R0:W-:Y:S02]  /*39f00*/  @P0 STG.E.U8 desc[UR32][R168.64], R0 ;  /* 0x00000000a8000986 */ /* 0x0041e4000c101120 */
[----:B0-----:R-:W-:-:S02]  /*39f10*/  PRMT R0, R133, 0x7772, RZ ;  /* 0x0000777285007816 */ /* 0x001fc400000000ff */
[----:B------:R-:W2:Y:S01]  /*39f20*/  LDL.LU.64 R168, [R1+0x500] ;  /* 0x0005000001a87983 */ /* 0x000ea20000300a00 */
[----:B------:R-:W-:-:S03]  /*39f30*/  PRMT R133, R133, 0x7773, RZ ;  /* 0x0000777385857816 */ /* 0x000fc600000000ff */
[----:B---3--:R0:W-:Y:S04]  /*39f40*/  @P1 STG.E.U8 desc[UR32][R170.64], R132 ;  /* 0x00000084aa001986 */ /* 0x0081e8000c101120 */
[----:B0-----:R-:W3:Y:S04]  /*39f50*/  LDL.LU.64 R170, [R1+0x4f8] ;  /* 0x0004f80001aa7983 */ /* 0x001ee80000300a00 */
[----:B----4-:R0:W-:Y:S02]  /*39f60*/  @P2 STG.E.U8 desc[UR32][R172.64], R0 ;  /* 0x00000000ac002986 */ /* 0x0101e4000c101120 */
[----:B0-----:R-:W-:-:S02]  /*39f70*/  PRMT R0, R134, 0x7772, RZ ;  /* 0x0000777286007816 */ /* 0x001fc400000000ff */
[----:B------:R-:W4:Y:S04]  /*39f80*/  LDL.LU.64 R172, [R1+0x4f0] ;  /* 0x0004f00001ac7983 */ /* 0x000f280000300a00 */
[----:B------:R-:W-:Y:S01]  /*39f90*/  @P3 STG.E.U8 desc[UR32][R174.64], R133 ;  /* 0x00000085ae003986 */ /* 0x000fe2000c101120 */
[----:B------:R-:W-:-:S03]  /*39fa0*/  PRMT R134, R134, 0x7773, RZ ;  /* 0x0000777386867816 */ /* 0x000fc600000000ff */
[----:B------:R-:W-:Y:S01]  /*39fb0*/  @P4 STG.E.U8 desc[UR32][R176.64], R0 ;  /* 0x00000000b0004986 */ /* 0x000fe2000c101120 */
[----:B------:R-:W-:-:S13]  /*39fc0*/  LOP3.LUT P4, RZ, R7, 0x8000000, RZ, 0xc0, !PT ;  /* 0x0800000007ff7812 */ /* 0x000fda000788c0ff */
[----:B------:R0:W-:Y:S04]  /*39fd0*/  @P4 STG.E.U8 desc[UR32][R128.64], R134 ;  /* 0x0000008680004986 */ /* 0x0001e8000c101120 */
[----:B0-----:R-:W2:Y:S01]  /*39fe0*/  LDL.LU.64 R128, [R1+0x1088] ;  /* 0x0010880001807983 */ /* 0x001ea20000300a00 */
[----:B------:R-:W-:Y:S02]  /*39ff0*/  LOP3.LUT P4, RZ, R7, 0x4000000, RZ, 0xc0, !PT ;  /* 0x0400000007ff7812 */ /* 0x000fe4000788c0ff */
[C---:B------:R-:W-:Y:S01]  /*3a000*/  PRMT R0, R135.reuse, 0x7772, RZ ;  /* 0x0000777287007816 */ /* 0x040fe200000000ff */
[----:B------:R-:W4:Y:S01]  /*3a010*/  LDL.LU.64 R174, [R1+0x4e8] ;  /* 0x0004e80001ae7983 */ /* 0x000f220000300a00 */
[----:B------:R-:W-:-:S03]  /*3a020*/  PRMT R135, R135, 0x7773, RZ ;  /* 0x0000777387877816 */ /* 0x000fc600000000ff */
[----:B------:R-:W4:Y:S06]  /*3a030*/  LDL.LU.64 R176, [R1+0x4e0] ;  /* 0x0004e00001b07983 */ /* 0x000f2c0000300a00 */
[----:B------:R0:W-:Y:S01]  /*3a040*/  @P4 STG.E.U8 desc[UR32][R178.64], R0 ;  /* 0x00000000b2004986 */ /* 0x0001e2000c101120 */
[----:B------:R-:W-:-:S03]  /*3a050*/  LOP3.LUT P4, RZ, R7, 0x2000000, RZ, 0xc0, !PT ;  /* 0x0200000007ff7812 */ /* 0x000fc6000788c0ff */
[----:B0-----:R-:W4:Y:S10]  /*3a060*/  LDL.LU.64 R178, [R1+0x4d8] ;  /* 0x0004d80001b27983 */ /* 0x001f340000300a00 */
[----:B------:R-:W-:Y:S01]  /*3a070*/  @P4 STG.E.U8 desc[UR32][R158.64], R135 ;  /* 0x000000879e004986 */ /* 0x000fe2000c101120 */
[----:B------:R-:W-:-:S02]  /*3a080*/  LOP3.LUT P4, RZ, R7, 0x1000000, RZ, 0xc0, !PT ;  /* 0x0100000007ff7812 */ /* 0x000fc4000788c0ff */
[----:B--2---:R-:W-:-:S11]  /*3a090*/  PRMT R0, R128, 0x7770, RZ ;  /* 0x0000777080007816 */ /* 0x004fd600000000ff */
[----:B------:R0:W-:Y:S04]  /*3a0a0*/  @P4 STG.E.U8 desc[UR32][R130.64], R0 ;  /* 0x0000000082004986 */ /* 0x0001e8000c101120 */
[----:B0-----:R-:W2:Y:S01]  /*3a0b0*/  LDL.LU.64 R130, [R1+0x1080] ;  /* 0x0010800001827983 */ /* 0x001ea20000300a00 */
[----:B------:R-:W-:Y:S02]  /*3a0c0*/  LOP3.LUT P4, RZ, R7, 0x800000, RZ, 0xc0, !PT ;  /* 0x0080000007ff7812 */ /* 0x000fe4000788c0ff */
[----:B------:R-:W-:-:S11]  /*3a0d0*/  PRMT R0, R128, 0x7771, RZ ;  /* 0x0000777180007816 */ /* 0x000fd600000000ff */
        /* <DEDUP_REMOVED lines=11> */
[----:B------:R-:W-:Y:S02]  /*3a190*/  LOP3.LUT P1, RZ, R4, 0x200000, RZ, 0xc0, !PT ;  /* 0x0020000004ff7812 */ /* 0x000fe4000782c0ff */
[----:B--2---:R-:W-:-:S05]  /*3a1a0*/  PRMT R0, R130, 0x7770, RZ ;  /* 0x0000777082007816 */ /* 0x004fca00000000ff */
[----:B------:R0:W-:Y:S02]  /*3a1b0*/  @P4 STG.E.U8 desc[UR32][R166.64], R0 ;  /* 0x00000000a6004986 */ /* 0x0001e4000c101120 */
[----:B0-----:R-:W-:-:S05]  /*3a1c0*/  PRMT R0, R130, 0x7771, RZ ;  /* 0x0000777182007816 */ /* 0x001fca00000000ff */
[----:B------:R0:W-:Y:S02]  /*3a1d0*/  @P5 STG.E.U8 desc[UR32][R168.64], R0 ;  /* 0x00000000a8005986 */ /* 0x0001e4000c101120 */
[----:B0-----:R-:W-:-:S05]  /*3a1e0*/  PRMT R0, R131, 0x7770, RZ ;  /* 0x0000777083007816 */ /* 0x001fca00000000ff */
[----:B---3--:R0:W-:Y:S02]  /*3a1f0*/  @P6 STG.E.U8 desc[UR32][R170.64], R0 ;  /* 0x00000000aa006986 */ /* 0x0081e4000c101120 */
[----:B0-----:R-:W-:-:S05]  /*3a200*/  PRMT R0, R131, 0x7771, RZ ;  /* 0x0000777183007816 */ /* 0x001fca00000000ff */
[----:B----4-:R0:W-:Y:S02]  /*3a210*/  @P0 STG.E.U8 desc[UR32][R172.64], R0 ;  /* 0x00000000ac000986 */ /* 0x0101e4000c101120 */
[----:B0-----:R-:W-:Y:S02]  /*3a220*/  PRMT R0, R128, 0x7772, RZ ;  /* 0x0000777280007816 */ /* 0x001fe400000000ff */
[----:B------:R-:W2:Y:S04]  /*3a230*/  LDL.LU.64 R172, [R1+0x4d0] ;  /* 0x0004d00001ac7983 */ /* 0x000ea80000300a00 */
[----:B------:R0:W-:Y:S04]  /*3a240*/  @P1 STG.E.U8 desc[UR32][R174.64], R0 ;  /* 0x00000000ae001986 */ /* 0x0001e8000c101120 */
[----:B0-----:R-:W3:Y:S01]  /*3a250*/  LDL.LU.64 R174, [R1+0x4c8] ;  /* 0x0004c80001ae7983 */ /* 0x001ee20000300a00 */
[----:B------:R-:W-:-:S02]  /*3a260*/  LOP3.LUT P2, RZ, R4, 0x100000, RZ, 0xc0, !PT ;  /* 0x0010000004ff7812 */ /* 0x000fc4000784c0ff */
[----:B------:R-:W-:Y:S02]  /*3a270*/  LOP3.LUT P3, RZ, R4, 0x80000, RZ, 0xc0, !PT ;  /* 0x0008000004ff7812 */ /* 0x000fe4000786c0ff */
[----:B------:R-:W-:Y:S02]  /*3a280*/  PRMT R128, R128, 0x7773, RZ ;  /* 0x0000777380807816 */ /* 0x000fe400000000ff */
[C---:B------:R-:W-:Y:S02]  /*3a290*/  LOP3.LUT P0, RZ, R4.reuse, 0x40000, RZ, 0xc0, !PT ;  /* 0x0004000004ff7812 */ /* 0x040fe4000780c0ff */
[----:B------:R-:W-:Y:S02]  /*3a2a0*/  PRMT R0, R129, 0x7772, RZ ;  /* 0x0000777281007816 */ /* 0x000fe400000000ff */
[----:B------:R-:W-:-:S03]  /*3a2b0*/  LOP3.LUT P1, RZ, R4, 0x20000, RZ, 0xc0, !PT ;  /* 0x0002000004ff7812 */ /* 0x000fc6000782c0ff */
[----:B------:R0:W-:Y:S01]  /*3a2c0*/  @P2 STG.E.U8 desc[UR32][R176.64], R128 ;  /* 0x00000080b0002986 */ /* 0x0001e2000c101120 */
[----:B------:R-:W-:-:S03]  /*3a2d0*/  LOP3.LUT P2, RZ, R4, 0x10000, RZ, 0xc0, !PT ;  /* 0x0001000004ff7812 */ /* 0x000fc6000784c0ff */
[----:B------:R1:W-:Y:S01]  /*3a2e0*/  @P3 STG.E.U8 desc[UR32][R178.64], R0 ;  /* 0x00000000b2003986 */ /* 0x0003e2000c101120 */
[----:B------:R-:W-:-:S03]  /*3a2f0*/  PRMT R129, R129, 0x7773, RZ ;  /* 0x0000777381817816 */ /* 0x000fc600000000ff */
[----:B0-----:R-:W4:Y:S04]  /*3a300*/  LDL.LU.64 R176, [R1+0x4b8] ;  /* 0x0004b80001b07983 */ /* 0x001f280000300a00 */
[----:B-1----:R-:W4:Y:S01]  /*3a310*/  LDL.LU.64 R178, [R1+0x4b0] ;  /* 0x0004b00001b27983 */ /* 0x002f220000300a00 */
[C---:B------:R-:W-:Y:S02]  /*3a320*/  PRMT R0, R130.reuse, 0x7772, RZ ;  /* 0x0000777282007816 */ /* 0x040fe400000000ff */
[----:B------:R-:W-:Y:S01]  /*3a330*/  PRMT R130, R130, 0x7773, RZ ;  /* 0x0000777382827816 */ /* 0x000fe200000000ff */
        /* <DEDUP_REMOVED lines=11> */
[----:B------:R-:W-:Y:S01]  /*3a3f0*/  LOP3.LUT P4, RZ, R4, 0x100, RZ, 0xc0, !PT ;  /* 0x0000010004ff7812 */ /* 0x000fe2000788c0ff */
[----:B--2---:R-:W-:Y:S04]  /*3a400*/  @P0 STG.E.U8 desc[UR32][R172.64], R129 ;  /* 0x00000081ac000986 */ /* 0x004fe8000c101120 */
[----:B---3--:R-:W-:Y:S04]  /*3a410*/  @P1 STG.E.U8 desc[UR32][R174.64], R0 ;  /* 0x00000000ae001986 */ /* 0x008fe8000c101120 */
[----:B------:R0:W-:Y:S04]  /*3a420*/  @P2 STG.E.U8 desc[UR32][R124.64], R130 ;  /* 0x000000827c002986 */ /* 0x0001e8000c101120 */
[----:B0-----:R-:W2:Y:S01]  /*3a430*/  LDL.LU.64 R124, [R1+0x1078] ;  /* 0x00107800017c7983 */ /* 0x001ea20000300a00 */
[----:B------:R-:W-:-:S02]  /*3a440*/  LOP3.LUT R7, R7, 0xffffbfff, RZ, 0xc0, !PT ;  /* 0xffffbfff07077812 */ /* 0x000fc400078ec0ff */
[C---:B------:R-:W-:Y:S01]  /*3a450*/  LOP3.LUT P3, RZ, R4.reuse, 0x8000, RZ, 0xc0, !PT ;  /* 0x0000800004ff7812 */ /* 0x040fe2000786c0ff */
[----:B------:R-:W3:Y:S01]  /*3a460*/  LDL.LU.64 R168, [R1+0x478] ;  /* 0x0004780001a87983 */ /* 0x000ee20000300a00 */
[----:B------:R-:W-:Y:S02]  /*3a470*/  @P4 LOP3.LUT R7, R7, 0x4000, RZ, 0xfc, !PT ;  /* 0x0000400007074812 */ /* 0x000fe400078efcff */
[----:B------:R-:W-:Y:S01]  /*3a480*/  LOP3.LUT P4, RZ, R4, 0x200, RZ, 0xc0, !PT ;  /* 0x0000020004ff7812 */ /* 0x000fe2000788c0ff */
[----:B------:R-:W3:Y:S01]  /*3a490*/  LDL.LU.64 R170, [R1+0x468] ;  /* 0x0004680001aa7983 */ /* 0x000ee20000300a00 */
[----:B------:R-:W-:Y:S02]  /*3a4a0*/  LOP3.LUT R7, R7, 0xffff7fff, RZ, 0xc0, !PT ;  /* 0xffff7fff07077812 */ /* 0x000fe400078ec0ff */
[----:B------:R-:W-:Y:S01]  /*3a4b0*/  PRMT R0, R131, 0x7772, RZ ;  /* 0x0000777283007816 */ /* 0x000fe200000000ff */
[----:B------:R-:W3:Y:S08]  /*3a4c0*/  LDL.LU.64 R172, [R1+0x460] ;  /* 0x0004600001ac7983 */ /* 0x000ef00000300a00 */
[----:B------:R-:W-:-:S02]  /*3a4d0*/  @P4 LOP3.LUT R7, R7, 0x8000, RZ, 0xfc, !PT ;  /* 0x0000800007074812 */ /* 0x000fc400078efcff */
[----:B------:R-:W-:Y:S01]  /*3a4e0*/  PRMT R131, R131, 0x7773, RZ ;  /* 0x0000777383837816 */ /* 0x000fe200000000ff */
[----:B----4-:R0:W-:Y:S01]  /*3a4f0*/  @P3 STG.E.U8 desc[UR32][R176.64], R0 ;  /* 0x00000000b0003986 */ /* 0x0101e2000c101120 */
[----:B------:R-:W-:Y:S02]  /*3a500*/  LOP3.LUT P4, RZ, R4, 0x400, RZ, 0xc0, !PT ;  /* 0x0000040004ff7812 */ /* 0x000fe4000788c0ff */
[----:B------:R-:W-:Y:S01]  /*3a510*/  LOP3.LUT R7, R7, 0xfffeffff, RZ, 0xc0, !PT ;  /* 0xfffeffff07077812 */ /* 0x000fe200078ec0ff */
[----:B------:R-:W4:Y:S04]  /*3a520*/  LDL.LU.64 R174, [R1+0x458] ;  /* 0x0004580001ae7983 */ /* 0x000f280000300a00 */
[----:B0-----:R-:W4:Y:S06]  /*3a530*/  LDL.LU.64 R176, [R1+0x450] ;  /* 0x0004500001b07983 */ /* 0x001f2c0000300a00 */
        /* <DEDUP_REMOVED lines=11> */
[----:B------:R-:W-:Y:S01]  /*3a5f0*/  @P4 STG.E.U8 desc[UR32][R178.64], R131 ;  /* 0x00000083b2004986 */ /* 0x000fe2000c101120 */
[----:B------:R-:W-:Y:S02]  /*3a600*/  LOP3.LUT P4, RZ, R7, 0x80000, RZ, 0xc0, !PT ;  /* 0x0008000007ff7812 */ /* 0x000fe4000788c0ff */
[----:B--2---:R-:W-:-:S11]  /*3a610*/  PRMT R0, R124, 0x7770, RZ ;  /* 0x000077707c007816 */ /* 0x004fd600000000ff */
[----:B------:R0:W-:Y:S04]  /*3a620*/  @P4 STG.E.U8 desc[UR32][R126.64], R0 ;  /* 0x000000007e004986 */ /* 0x0001e8000c101120 */
[----:B0-----:R-:W2:Y:S04]  /*3a630*/  LDL.LU.64 R126, [R1+0x1070] ;  /* 0x00107000017e7983 */ /* 0x001ea80000300a00 */
[----:B------:R-:W4:Y:S01]  /*3a640*/  LDL.LU.64 R178, [R1+0x448] ;  /* 0x0004480001b27983 */ /* 0x000f220000300a00 */
        /* <DEDUP_REMOVED lines=23> */
[----:B---3--:R0:W-:Y:S01]  /*3a7c0*/  @P4 STG.E.U8 desc[UR32][R168.64], R0 ;  /* 0x00000000a8004986 */ /* 0x0081e2000c101120 */
[----:B------:R-:W-:Y:S02]  /*3a7d0*/  LOP3.LUT P4, RZ, R7, 0x1000, RZ, 0xc0, !PT ;  /* 0x0000100007ff7812 */ /* 0x000fe4000788c0ff */
[----:B0-----:R-:W-:-:S11]  /*3a7e0*/  PRMT R0, R127, 0x7771, RZ ;  /* 0x000077717f007816 */ /* 0x001fd600000000ff */
[----:B------:R0:W-:Y:S02]  /*3a7f0*/  @P4 STG.E.U8 desc[UR32][R242.64], R0 ;  /* 0x00000000f2004986 */ /* 0x0001e4000c101120 */
[C---:B0-----:R-:W-:Y:S02]  /*3a800*/  PRMT R0, R124.reuse, 0x7772, RZ ;  /* 0x000077727c007816 */ /* 0x041fe400000000ff */
[----:B------:R-:W2:Y:S01]  /*3a810*/  LDL.LU.64 R242, [R1+0x1068] ;  /* 0x0010680001f27983 */ /* 0x000ea20000300a00 */
[----:B------:R-:W-:-:S03]  /*3a820*/  PRMT R124, R124, 0x7773, RZ ;  /* 0x000077737c7c7816 */ /* 0x000fc600000000ff */
[----:B------:R0:W-:Y:S04]  /*3a830*/  @P5 STG.E.U8 desc[UR32][R170.64], R0 ;  /* 0x00000000aa005986 */ /* 0x0001e8000c101120 */
[----:B------:R-:W-:Y:S01]  /*3a840*/  @P6 STG.E.U8 desc[UR32][R172.64], R124 ;  /* 0x0000007cac006986 */ /* 0x000fe2000c101120 */
        /* <DEDUP_REMOVED lines=8> */
[----:B0-----:R-:W3:Y:S04]  /*3a8d0*/  LDL.LU.64 R120, [R1+0x1060] ;  /* 0x0010600001787983 */ /* 0x001ee80000300a00 */
[----:B------:R-:W4:Y:S04]  /*3a8e0*/  LDL.LU.64 R168, [R1+0x438] ;  /* 0x0004380001a87983 */ /* 0x000f280000300a00 */
[----:B------:R-:W3:Y:S04]  /*3a8f0*/  LDL.LU.64 R170, [R1+0x430] ;  /* 0x0004300001aa7983 */ /* 0x000ee80000300a00 */
[----:B------:R-:W3:Y:S04]  /*3a900*/  LDL.LU.64 R172, [R1+0x428] ;  /* 0x0004280001ac7983 */ /* 0x000ee80000300a00 */
[----:B------:R-:W3:Y:S01]  /*3a910*/  LDL.LU.64 R174, [R1+0x418] ;  /* 0x0004180001ae7983 */ /* 0x000ee20000300a00 */
[----:B------:R-:W-:-:S02]  /*3a920*/  PRMT R0, R127, 0x7772, RZ ;  /* 0x000077727f007816 */ /* 0x000fc400000000ff */
[----:B------:R-:W-:Y:S01]  /*3a930*/  PRMT R127, R127, 0x7773, RZ ;  /* 0x000077737f7f7816 */ /* 0x000fe200000000ff */
[----:B------:R-:W3:Y:S04]  /*3a940*/  LDL.LU.64 R176, [R1+0x410] ;  /* 0x0004100001b07983 */ /* 0x000ee80000300a00 */
[----:B------:R-:W3:Y:S04]  /*3a950*/  LDL.LU.64 R178, [R1+0x408] ;  /* 0x0004080001b27983 */ /* 0x000ee80000300a00 */
[----:B------:R-:W3:Y:S04]  /*3a960*/  LDL.LU.64 R158, [R1+0x400] ;  /* 0x00040000019e7983 */ /* 0x000ee80000300a00 */
[----:B------:R-:W3:Y:S04]  /*3a970*/  LDL.LU.64 R160, [R1+0x3f8] ;  /* 0x0003f80001a07983 */ /* 0x000ee80000300a00 */
[----:B------:R-:W3:Y:S04]  /*3a980*/  LDL.LU.64 R162, [R1+0x3f0] ;  /* 0x0003f00001a27983 */ /* 0x000ee80000300a00 */
[----:B------:R-:W3:Y:S04]  /*3a990*/  LDL.LU.64 R164, [R1+0x3e8] ;  /* 0x0003e80001a47983 */ /* 0x000ee80000300a00 */
[----:B------:R-:W3:Y:S01]  /*3a9a0*/  LDL.LU.64 R166, [R1+0x3e0] ;  /* 0x0003e00001a67983 */ /* 0x000ee20000300a00 */
[----:B------:R-:W-:-:S02]  /*3a9b0*/  LOP3.LUT R7, R7, 0xffffffef, RZ, 0xc0, !PT ;  /* 0xffffffef07077812 */ /* 0x000fc400078ec0ff */
[C---:B--2---:R-:W-:Y:S02]  /*3a9c0*/  LOP3.LUT P0, RZ, R242.reuse, 0x80000000, RZ, 0xc0, !PT ;  /* 0x80000000f2ff7812 */ /* 0x044fe4000780c0ff */
[C---:B------:R-:W-:Y:S02]  /*3a9d0*/  LOP3.LUT P1, RZ, R242.reuse, 0x40000000, RZ, 0xc0, !PT ;  /* 0x40000000f2ff7812 */ /* 0x040fe4000782c0ff */
[C---:B------:R-:W-:Y:S02]  /*3a9e0*/  LOP3.LUT P2, RZ, R242.reuse, 0x20000000, RZ, 0xc0, !PT ;  /* 0x20000000f2ff7812 */ /* 0x040fe4000784c0ff */
[----:B------:R-:W-:-:S07]  /*3a9f0*/  LOP3.LUT P3, RZ, R242, 0x10000000, RZ, 0xc0, !PT ;  /* 0x10000000f2ff7812 */ /* 0x000fce000786c0ff */
[----:B----4-:R0:W-:Y:S04]  /*3aa00*/  @P0 STG.E.U8 desc[UR32][R168.64], R0 ;  /* 0x00000000a8000986 */ /* 0x0101e8000c101120 */
[----:B---3--:R-:W-:Y:S01]  /*3aa10*/  @P1 STG.E.U8 desc[UR32][R170.64], R127 ;  /* 0x0000007faa001986 */ /* 0x008fe2000c101120 */
[----:B0-----:R-:W-:-:S05]  /*3aa20*/  PRMT R0, R120, 0x7770, RZ ;  /* 0x0000777078007816 */ /* 0x001fca00000000ff */
[----:B------:R0:W-:Y:S02]  /*3aa30*/  @P2 STG.E.U8 desc[UR32][R172.64], R0 ;  /* 0x00000000ac002986 */ /* 0x0001e4000c101120 */
[----:B0-----:R-:W-:-:S05]  /*3aa40*/  PRMT R0, R120, 0x7771, RZ ;  /* 0x0000777178007816 */ /* 0x001fca00000000ff */
[----:B------:R0:W-:Y:S04]  /*3aa50*/  @P3 STG.E.U8 desc[UR32][R122.64], R0 ;  /* 0x000000007a003986 */ /* 0x0001e8000c101120 */
[----:B0-----:R-:W2:Y:S01]  /*3aa60*/  LDL.LU.64 R122, [R1+0x1058] ;  /* 0x00105800017a7983 */ /* 0x001ea20000300a00 */
[----:B------:R-:W-:Y:S02]  /*3aa70*/  LOP3.LUT P4, RZ, R242, 0x80000, RZ, 0xc0, !PT ;  /* 0x00080000f2ff7812 */ /* 0x000fe4000788c0ff */
[----:B------:R-:W-:Y:S01]  /*3aa80*/  PRMT R0, R121, 0x7770, RZ ;  /* 0x0000777079007816 */ /* 0x000fe200000000ff */
[----:B------:R-:W3:Y:S04]  /*3aa90*/  LDL.LU.64 R168, [R1+0x3d0] ;  /* 0x0003d00001a87983 */ /* 0x000ee80000300a00 */
[----:B------:R-:W4:Y:S04]  /*3aaa0*/  LDL.LU.64 R170, [R1+0x3c8] ;  /* 0x0003c80001aa7983 */ /* 0x000f280000300a00 */
[----:B------:R-:W4:Y:S02]  /*3aab0*/  LDL.LU.64 R172, [R1+0x3c0] ;  /* 0x0003c00001ac7983 */ /* 0x000f240000300a00 */
        /* <DEDUP_REMOVED lines=23> */
[----:B------:R0:W-:Y:S01]  /*3ac30*/  @P4 STG.E.U8 desc[UR32][R174.64], R0 ;  /* 0x00000000ae004986 */ /* 0x0001e2000c101120 */
[----:B------:R-:W-:Y:S02]  /*3ac40*/  LOP3.LUT P4, RZ, R7, 0x800, RZ, 0xc0, !PT ;  /* 0x0000080007ff7812 */ /* 0x000fe4000788c0ff */
[----:B0-----:R-:W-:Y:S01]  /*3ac50*/  PRMT R0, R121, 0x7771, RZ ;  /* 0x0000777179007816 */ /* 0x001fe200000000ff */
[----:B------:R-:W4:Y:S10]  /*3ac60*/  LDL.LU.64 R174, [R1+0x3b8] ;  /* 0x0003b80001ae7983 */ /* 0x000f340000300a00 */
[----:B------:R0:W-:Y:S01]  /*3ac70*/  @P4 STG.E.U8 desc[UR32][R176.64], R0 ;  /* 0x00000000b0004986 */ /* 0x0001e2000c101120 */
[----:B------:R-:W-:-:S03]  /*3ac80*/  LOP3.LUT P4, RZ, R7, 0x400, RZ, 0xc0, !PT ;  /* 0x0000040007ff7812 */ /* 0x000fc6000788c0ff */
[----:B0-----:R-:W4:Y:S01]  /*3ac90*/  LDL.LU.64 R176, [R1+0x3b0] ;  /* 0x0003b00001b07983 */ /* 0x001f220000300a00 */
[----:B--2---:R-:W-:-:S09]  /*3aca0*/  PRMT R0, R122, 0x7770, RZ ;  /* 0x000077707a007816 */ /* 0x004fd200000000ff */
[----:B------:R0:W-:Y:S01]  /*3acb0*/  @P4 STG.E.U8 desc[UR32][R178.64], R0 ;  /* 0x00000000b2004986 */ /* 0x0001e2000c101120 */
[C---:B------:R-:W-:Y:S02]  /*3acc0*/  LOP3.LUT P4, RZ, R7.reuse, 0x200, RZ, 0xc0, !PT ;  /* 0x0000020007ff7812 */ /* 0x040fe4000788c0ff */
[----:B0-----:R-:W-:Y:S01]  /*3acd0*/  PRMT R0, R122, 0x7771, RZ ;  /* 0x000077717a007816 */ /* 0x001fe200000000ff */
[----:B------:R-:W2:Y:S10]  /*3ace0*/  LDL.LU.64 R178, [R1+0x3a8] ;  /* 0x0003a80001b27983 */ /* 0x000eb40000300a00 */
[----:B------:R0:W-:Y:S01]  /*3acf0*/  @P4 STG.E.U8 desc[UR32][R158.64], R0 ;  /* 0x000000009e004986 */ /* 0x0001e2000c101120 */
[----:B------:R-:W-:-:S02]  /*3ad00*/  LOP3.LUT P4, RZ, R7, 0x100, RZ, 0xc0, !PT ;  /* 0x0000010007ff7812 */ /* 0x000fc4000788c0ff */
        /* <DEDUP_REMOVED lines=15> */
[C---:B------:R-:W-:Y:S02]  /*3ae00*/  LOP3.LUT P5, RZ, R242.reuse, 0x40000, RZ, 0xc0, !PT ;  /* 0x00040000f2ff7812 */ /* 0x040fe400078ac0ff */
[C---:B------:R-:W-:Y:S02]  /*3ae10*/  LOP3.LUT P6, RZ, R242.reuse, 0x20000, RZ, 0xc0, !PT ;  /* 0x00020000f2ff7812 */ /* 0x040fe400078cc0ff */
[C---:B------:R-:W-:Y:S02]  /*3ae20*/  LOP3.LUT P0, RZ, R242.reuse, 0x10000, RZ, 0xc0, !PT ;  /* 0x00010000f2ff7812 */ /* 0x040fe4000780c0ff */
[----:B------:R-:W-:-:S02]  /*3ae30*/  LOP3.LUT P1, RZ, R242, 0x8000, RZ, 0xc0, !PT ;  /* 0x00008000f2ff7812 */ /* 0x000fc4000782c0ff */
[----:B------:R-:W-:Y:S02]  /*3ae40*/  PRMT R121, R121, 0x7773, RZ ;  /* 0x0000777379797816 */ /* 0x000fe400000000ff */
[----:B------:R-:W-:Y:S02]  /*3ae50*/  PRMT R0, R122, 0x7772, RZ ;  /* 0x000077727a007816 */ /* 0x000fe400000000ff */
[C---:B------:R-:W-:Y:S01]  /*3ae60*/  LOP3.LUT P2, RZ, R242.reuse, 0x4000, RZ, 0xc0, !PT ;  /* 0x00004000f2ff7812 */ /* 0x040fe2000784c0ff */
[----:B---3--:R-:W-:Y:S01]  /*3ae70*/  @P5 STG.E.U8 desc[UR32][R168.64], R121 ;  /* 0x00000079a8005986 */ /* 0x008fe2000c101120 */
[----:B------:R-:W-:Y:S02]  /*3ae80*/  LOP3.LUT P3, RZ, R242, 0x2000, RZ, 0xc0, !PT ;  /* 0x00002000f2ff7812 */ /* 0x000fe4000786c0ff */
[----:B------:R-:W-:Y:S01]  /*3ae90*/  PRMT R122, R122, 0x7773, RZ ;  /* 0x000077737a7a7816 */ /* 0x000fe200000000ff */
[----:B----4-:R0:W-:Y:S04]  /*3aea0*/  @P6 STG.E.U8 desc[UR32][R170.64], R0 ;  /* 0x00000000aa006986 */ /* 0x0101e8000c101120 */
[----:B------:R1:W-:Y:S01]  /*3aeb0*/  @P0 STG.E.U8 desc[UR32][R172.64], R122 ;  /* 0x0000007aac000986 */ /* 0x0003e2000c101120 */
[----:B------:R-:W-:-:S02]  /*3aec0*/  LOP3.LUT P0, RZ, R242, 0x1000, RZ, 0xc0, !PT ;  /* 0x00001000f2ff7812 */ /* 0x000fc4000780c0ff */
[C---:B0-----:R-:W-:Y:S01]  /*3aed0*/  PRMT R0, R123.reuse, 0x7772, RZ ;  /* 0x000077727b007816 */ /* 0x041fe200000000ff */
[----:B------:R-:W3:Y:S01]  /*3aee0*/  LDL.LU.64 R170, [R1+0x398] ;  /* 0x0003980001aa7983 */ /* 0x000ee20000300a00 */
[----:B------:R-:W-:-:S03]  /*3aef0*/  PRMT R123, R123, 0x7773, RZ ;  /* 0x000077737b7b7816 */ /* 0x000fc600000000ff */
[----:B------:R0:W-:Y:S04]  /*3af00*/  @P1 STG.E.U8 desc[UR32][R174.64], R0 ;  /* 0x00000000ae001986 */ /* 0x0001e8000c101120 */
[----:B-1----:R-:W4:Y:S04]  /*3af10*/  LDL.LU.64 R172, [R1+0x390] ;  /* 0x0003900001ac7983 */ /* 0x002f280000300a00 */
[----:B0-----:R-:W4:Y:S04]  /*3af20*/  LDL.LU.64 R174, [R1+0x388] ;  /* 0x0003880001ae7983 */ /* 0x001f280000300a00 */
[----:B------:R0:W-:Y:S04]  /*3af30*/  @P2 STG.E.U8 desc[UR32][R176.64], R123 ;  /* 0x0000007bb0002986 */ /* 0x0001e8000c101120 */
[----:B0-----:R-:W4:Y:S01]  /*3af40*/  LDL.LU.64 R176, [R1+0x380] ;  /* 0x0003800001b07983 */ /* 0x001f220000300a00 */
[----:B------:R-:W-:-:S02]  /*3af50*/  LOP3.LUT P4, RZ, R242, 0x1, RZ, 0xc0, !PT ;  /* 0x00000001f2ff7812 */ /* 0x000fc4000788c0ff */
[----:B------:R-:W-:-:S11]  /*3af60*/  LOP3.LUT R4, R4, 0xefffffff, RZ, 0xc0, !PT ;  /* 0xefffffff04047812 */ /* 0x000fd600078ec0ff */
[----:B------:R-:W-:Y:S02]  /*3af70*/  @P4 LOP3.LUT R4, R4, 0x10000000, RZ, 0xfc, !PT ;  /* 0x1000000004044812 */ /* 0x000fe400078efcff */
[----:B------:R-:W-:Y:S02]  /*3af80*/  LOP3.LUT P4, RZ, R242, 0x2, RZ, 0xc0, !PT ;  /* 0x00000002f2ff7812 */ /* 0x000fe4000788c0ff */
[----:B--2---:R-:W-:-:S05]  /*3af90*/  PRMT R0, R116, 0x7770, RZ ;  /* 0x0000777074007816 */ /* 0x004fca00000000ff */
[----:B------:R0:W-:Y:S02]  /*3afa0*/  @P3 STG.E.U8 desc[UR32][R178.64], R0 ;  /* 0x00000000b2003986 */ /* 0x0001e4000c101120 */
[----:B0-----:R-:W-:Y:S02]  /*3afb0*/  PRMT R0, R116, 0x7771, RZ ;  /* 0x0000777174007816 */ /* 0x001fe400000000ff */
[----:B------:R-:W2:Y:S04]  /*3afc0*/  LDL.LU.64 R178, [R1+0x378] ;  /* 0x0003780001b27983 */ /* 0x000ea80000300a00 */
[----:B------:R-:W2:Y:S04]  /*3afd0*/  LDL.LU.64 R158, [R1+0x370] ;  /* 0x00037000019e7983 */ /* 0x000ea80000300a00 */
[----:B------:R0:W-:Y:S04]  /*3afe0*/  @P0 STG.E.U8 desc[UR32][R118.64], R0 ;  /* 0x0000000076000986 */ /* 0x0001e8000c101120 */
[----:B0-----:R-:W2:Y:S04]  /*3aff0*/  LDL.LU.64 R118, [R1+0x1048] ;  /* 0x0010480001767983 */ /* 0x001ea80000300a00 */
[----:B------:R-:W2:Y:S04]  /*3b000*/  LDL.LU.64 R160, [R1+0x368] ;  /* 0x0003680001a07983 */ /* 0x000ea80000300a00 */
[----:B------:R-:W2:Y:S04]  /*3b010*/  LDL.LU.64 R162, [R1+0x360] ;  /* 0x0003600001a27983 */ /* 0x000ea80000300a00 */
[----:B------:R-:W2:Y:S01]  /*3b020*/  LDL.LU.64 R164, [R1+0x358] ;  /* 0x0003580001a47983 */ /* 0x000ea20000300a00 */
[----:B------:R-:W-:-:S02]  /*3b030*/  LOP3.LUT R4, R4, 0xdfffffff, RZ, 0xc0, !PT ;  /* 0xdfffffff04047812 */ /* 0x000fc400078ec0ff */
[----:B------:R-:W-:Y:S01]  /*3b040*/  LOP3.LUT R7, R7, 0xfffffffe, RZ, 0xc0, !PT ;  /* 0xfffffffe07077812 */ /* 0x000fe200078ec0ff */
[----:B------:R-:W2:Y:S01]  /*3b050*/  LDL.LU.64 R166, [R1+0x348] ;  /* 0x0003480001a67983 */ /* 0x000ea20000300a00 */
[----:B------:R-:W-:Y:S02]  /*3b060*/  @P4 LOP3.LUT R4, R4, 0x20000000, RZ, 0xfc, !PT ;  /* 0x2000000004044812 */ /* 0x000fe400078efcff */
[----:B------:R-:W-:Y:S01]  /*3b070*/  LOP3.LUT P4, RZ, R242, 0x4, RZ, 0xc0, !PT ;  /* 0x00000004f2ff7812 */ /* 0x000fe2000788c0ff */
[----:B------:R-:W2:Y:S01]  /*3b080*/  LDL.LU.64 R168, [R1+0x340] ;  /* 0x0003400001a87983 */ /* 0x000ea20000300a00 */
        /* <DEDUP_REMOVED lines=10> */
[C---:B------:R-:W-:Y:S02]  /*3b130*/  LOP3.LUT P4, RZ, R242.reuse, 0x40, RZ, 0xc0, !PT ;  /* 0x00000040f2ff7812 */ /* 0x040fe4000788c0ff */
[----:B------:R-:W-:Y:S02]  /*3b140*/  LOP3.LUT R7, R7, 0xfffffffb, RZ, 0xc0, !PT ;  /* 0xfffffffb07077812 */ /* 0x000fe400078ec0ff */
[C---:B------:R-:W-:Y:S02]  /*3b150*/  LOP3.LUT P1, RZ, R242.reuse, 0x800, RZ, 0xc0, !PT ;  /* 0x00000800f2ff7812 */ /* 0x040fe4000782c0ff */
[----:B------:R-:W-:Y:S02]  /*3b160*/  LOP3.LUT P2, RZ, R242, 0x400, RZ, 0xc0, !PT ;  /* 0x00000400f2ff7812 */ /* 0x000fe4000784c0ff */
[----:B------:R-:W-:-:S05]  /*3b170*/  PRMT R0, R117, 0x7770, RZ ;  /* 0x0000777075007816 */ /* 0x000fca00000000ff */
[----:B------:R-:W-:Y:S02]  /*3b180*/  @P4 LOP3.LUT R7, R7, 0x4, RZ, 0xfc, !PT ;  /* 0x0000000407074812 */ /* 0x000fe400078efcff */
[C---:B------:R-:W-:Y:S02]  /*3b190*/  LOP3.LUT P4, RZ, R242.reuse, 0x80, RZ, 0xc0, !PT ;  /* 0x00000080f2ff7812 */ /* 0x040fe4000788c0ff */
[----:B------:R-:W-:Y:S01]  /*3b1a0*/  LOP3.LUT P3, RZ, R242, 0x200, RZ, 0xc0, !PT ;  /* 0x00000200f2ff7812 */ /* 0x000fe2000786c0ff */
[----:B---3--:R0:W-:Y:S01]  /*3b1b0*/  @P1 STG.E.U8 desc[UR32][R170.64], R0 ;  /* 0x00000000aa001986 */ /* 0x0081e2000c101120 */
[----:B------:R-:W-:Y:S02]  /*3b1c0*/  LOP3.LUT R7, R7, 0xfffffff7, RZ, 0xc0, !PT ;  /* 0xfffffff707077812 */ /* 0x000fe400078ec0ff */
[----:B0-----:R-:W-:Y:S01]  /*3b1d0*/  PRMT R0, R117, 0x7771, RZ ;  /* 0x0000777175007816 */ /* 0x001fe200000000ff */
[----:B------:R-:W3:Y:S06]  /*3b1e0*/  LDL.LU.64 R170, [R1+0x338] ;  /* 0x0003380001aa7983 */ /* 0x000eec0000300a00 */
[----:B------:R-:W-:-:S02]  /*3b1f0*/  @P4 LOP3.LUT R7, R7, 0x8, RZ, 0xfc, !PT ;  /* 0x0000000807074812 */ /* 0x000fc400078efcff */
[----:B------:R-:W-:Y:S01]  /*3b200*/  LOP3.LUT P4, RZ, R242, 0x100, RZ, 0xc0, !PT ;  /* 0x00000100f2ff7812 */ /* 0x000fe2000788c0ff */
[----:B----4-:R0:W-:Y:S04]  /*3b210*/  @P2 STG.E.U8 desc[UR32][R172.64], R0 ;  /* 0x00000000ac002986 */ /* 0x0101e8000c101120 */
[----:B0-----:R-:W4:Y:S01]  /*3b220*/  LDL.LU.64 R172, [R1+0x330] ;  /* 0x0003300001ac7983 */ /* 0x001f220000300a00 */
[----:B--2---:R-:W-:-:S05]  /*3b230*/  PRMT R0, R118, 0x7770, RZ ;  /* 0x0000777076007816 */ /* 0x004fca00000000ff */
[----:B------:R0:W-:Y:S02]  /*3b240*/  @P3 STG.E.U8 desc[UR32][R174.64], R0 ;  /* 0x00000000ae003986 */ /* 0x0001e4000c101120 */
[----:B0-----:R-:W-:Y:S02]  /*3b250*/  PRMT R0, R118, 0x7771, RZ ;  /* 0x0000777176007816 */ /* 0x001fe400000000ff */
[----:B------:R-:W2:Y:S04]  /*3b260*/  LDL.LU.64 R174, [R1+0x328] ;  /* 0x0003280001ae7983 */ /* 0x000ea80000300a00 */
        /* <DEDUP_REMOVED lines=10> */
[----:B0-----:R-:W-:-:S11]  /*3b310*/  PRMT R0, R116, 0x7772, RZ ;  /* 0x0000777274007816 */ /* 0x001fd600000000ff */
[----:B------:R0:W-:Y:S01]  /*3b320*/  @P4 STG.E.U8 desc[UR32][R160.64], R0 ;  /* 0x00000000a0004986 */ /* 0x0001e2000c101120 */
[----:B------:R-:W-:Y:S02]  /*3b330*/  LOP3.LUT P4, RZ, R7, 0x1, RZ, 0xc0, !PT ;  /* 0x0000000107ff7812 */ /* 0x000fe4000788c0ff */
[----:B------:R-:W-:-:S11]  /*3b340*/  PRMT R116, R116, 0x7773, RZ ;  /* 0x0000777374747816 */ /* 0x000fd600000000ff */
[----:B------:R-:W-:Y:S01]  /*3b350*/  @P4 STG.E.U8 desc[UR32][R162.64], R116 ;  /* 0x00000074a2004986 */ /* 0x000fe2000c101120 */
[----:B------:R-:W-:Y:S02]  /*3b360*/  LOP3.LUT P4, RZ, R4, 0x80000000, RZ, 0xc0, !PT ;  /* 0x8000000004ff7812 */ /* 0x000fe4000788c0ff */
[C---:B0-----:R-:W-:Y:S02]  /*3b370*/  PRMT R0, R117.reuse, 0x7772, RZ ;  /* 0x0000777275007816 */ /* 0x041fe400000000ff */
[----:B------:R-:W-:-:S09]  /*3b380*/  PRMT R117, R117, 0x7773, RZ ;  /* 0x0000777375757816 */ /* 0x000fd200000000ff */
[----:B------:R-:W-:Y:S01]  /*3b390*/  @P4 STG.E.U8 desc[UR32][R164.64], R0 ;  /* 0x00000000a4004986 */ /* 0x000fe2000c101120 */
[----:B------:R-:W-:-:S13]  /*3b3a0*/  LOP3.LUT P4, RZ, R4, 0x40000000, RZ, 0xc0, !PT ;  /* 0x4000000004ff7812 */ /* 0x000fda000788c0ff */
[----:B------:R0:W-:Y:S04]  /*3b3b0*/  @P4 STG.E.U8 desc[UR32][R112.64], R117 ;  /* 0x0000007570004986 */ /* 0x0001e8000c101120 */
[----:B0-----:R-:W2:Y:S01]  /*3b3c0*/  LDL.LU.64 R112, [R1+0x1040] ;  /* 0x0010400001707983 */ /* 0x001ea20000300a00 */
[----:B------:R-:W-:Y:S02]  /*3b3d0*/  LOP3.LUT P4, RZ, R4, 0x20000000, RZ, 0xc0, !PT ;  /* 0x2000000004ff7812 */ /* 0x000fe4000788c0ff */
[----:B------:R-:W-:Y:S02]  /*3b3e0*/  PRMT R0, R118, 0x7772, RZ ;  /* 0x0000777276007816 */ /* 0x000fe400000000ff */
[C---:B------:R-:W-:Y:S02]  /*3b3f0*/  LOP3.LUT P5, RZ, R243.reuse, 0x80000000, RZ, 0xc0, !PT ;  /* 0x80000000f3ff7812 */ /* 0x040fe400078ac0ff */
[----:B------:R-:W-:-:S07]  /*3b400*/  LOP3.LUT P6, RZ, R243, 0x40000000, RZ, 0xc0, !PT ;  /* 0x40000000f3ff7812 */ /* 0x000fce00078cc0ff */
[----:B------:R0:W-:Y:S01]  /*3b410*/  @P4 STG.E.U8 desc[UR32][R166.64], R0 ;  /* 0x00000000a6004986 */ /* 0x0001e2000c101120 */
[----:B------:R-:W-:Y:S02]  /*3b420*/  LOP3.LUT P4, RZ, R4, 0x10000000, RZ, 0xc0, !PT ;  /* 0x1000000004ff7812 */ /* 0x000fe4000788c0ff */
[C---:B------:R-:W-:Y:S02]  /*3b430*/  LOP3.LUT P0, RZ, R243.reuse, 0x20000000, RZ, 0xc0, !PT ;  /* 0x20000000f3ff7812 */ /* 0x040fe4000780c0ff */
[----:B------:R-:W-:Y:S02]  /*3b440*/  PRMT R118, R118, 0x7773, RZ ;  /* 0x0000777376767816 */ /* 0x000fe400000000ff */
[----:B------:R-:W-:Y:S02]  /*3b450*/  LOP3.LUT P1, RZ, R243, 0x10000000, RZ, 0xc0, !PT ;  /* 0x10000000f3ff7812 */ /* 0x000fe4000782c0ff */
[----:B0-----:R-:W-:-:S05]  /*3b460*/  PRMT R0, R119, 0x7772, RZ ;  /* 0x0000777277007816 */ /* 0x001fca00000000ff */
[----:B------:R-:W-:Y:S01]  /*3b470*/  @P4 STG.E.U8 desc[UR32][R168.64], R118 ;  /* 0x00000076a8004986 */ /* 0x000fe2000c101120 */
[----:B------:R-:W-:-:S03]  /*3b480*/  PRMT R119, R119, 0x7773, RZ ;  /* 0x0000777377777816 */ /* 0x000fc600000000ff */
[----:B---3--:R2:W-:Y:S01]  /*3b490*/  @P5 STG.E.U8 desc[UR32][R170.64], R0 ;  /* 0x00000000aa005986 */ /* 0x0085e2000c101120 */
[----:B------:R-:W-:-:S03]  /*3b4a0*/  LOP3.LUT P2, RZ, R243, 0x8000000, RZ, 0xc0, !PT ;  /* 0x08000000f3ff7812 */ /* 0x000fc6000784c0ff */
[----:B----4-:R-:W-:Y:S01]  /*3b4b0*/  @P6 STG.E.U8 desc[UR32][R172.64], R119 ;  /* 0x00000077ac006986 */ /* 0x010fe2000c101120 */
[C---:B------:R-:W-:Y:S02]  /*3b4c0*/  LOP3.LUT P3, RZ, R243.reuse, 0x4000000, RZ, 0xc0, !PT ;  /* 0x04000000f3ff7812 */ /* 0x040fe4000786c0ff */
[----:B------:R-:W-:Y:S02]  /*3b4d0*/  LOP3.LUT P4, RZ, R243, 0x2000, RZ, 0xc0, !PT ;  /* 0x00002000f3ff7812 */ /* 0x000fe4000788c0ff */
[----:B------:R-:W-:-:S11]  /*3b4e0*/  LOP3.LUT R4, R4, 0xffefffff, RZ, 0xc0, !PT ;  /* 0xffefffff04047812 */ /* 0x000fd600078ec0ff */
[----:B------:R-:W-:Y:S02]  /*3b4f0*/  @P4 LOP3.LUT R4, R4, 0x100000, RZ, 0xfc, !PT ;  /* 0x0010000004044812 */ /* 0x000fe400078efcff */
[----:B------:R-:W-:Y:S02]  /*3b500*/  LOP3.LUT P4, RZ, R243, 0x4000, RZ, 0xc0, !PT ;  /* 0x00004000f3ff7812 */ /* 0x000fe4000788c0ff */
[----:B--2---:R-:W-:-:S05]  /*3b510*/  PRMT R0, R112, 0x7770, RZ ;  /* 0x0000777070007816 */ /* 0x004fca00000000ff */
[----:B------:R0:W-:Y:S02]  /*3b520*/  @P0 STG.E.U8 desc[UR32][R174.64], R0 ;  /* 0x00000000ae000986 */ /* 0x0001e4000c101120 */
[----:B0-----:R-:W-:-:S05]  /*3b530*/  PRMT R0, R112, 0x7771, RZ ;  /* 0x0000777170007816 */ /* 0x001fca00000000ff */
[----:B------:R0:W-:Y:S02]  /*3b540*/  @P1 STG.E.U8 desc[UR32][R176.64], R0 ;  /* 0x00000000b0001986 */ /* 0x0001e4000c101120 */
        /* <DEDUP_REMOVED lines=14> */
[----:B------:R-:W-:-:S02]  /*3b630*/  LOP3.LUT R4, R4, 0xffdfffff, RZ, 0xc0, !PT ;  /* 0xffdfffff04047812 */ /* 0x000fc400078ec0ff */
[C---:B------:R-:W-:Y:S01]  /*3b640*/  LOP3.LUT P0, RZ, R243.reuse, 0x2000000, RZ, 0xc0, !PT ;  /* 0x02000000f3ff7812 */ /* 0x040fe2000780c0ff */
[----:B------:R-:W4:Y:S01]  /*3b650*/  LDL.LU.64 R166, [R1+0x2b0] ;  /* 0x0002b00001a67983 */ /* 0x000f220000300a00 */
        /* <DEDUP_REMOVED lines=19> */
[----:B------:R-:W-:Y:S02]  /*3b790*/  LOP3.LUT P3, RZ, R243, 0x400000, RZ, 0xc0, !PT ;  /* 0x00400000f3ff7812 */ /* 0x000fe4000786c0ff */
[----:B------:R-:W-:-:S09]  /*3b7a0*/  LOP3.LUT R4, R4, 0xf7ffffff, RZ, 0xc0, !PT ;  /* 0xf7ffffff04047812 */ /* 0x000fd200078ec0ff */
[----:B------:R-:W-:Y:S02]  /*3b7b0*/  @P4 LOP3.LUT R4, R4, 0x8000000, RZ, 0xfc, !PT ;  /* 0x0800000004044812 */ /* 0x000fe400078efcff */
[----:B------:R-:W-:Y:S02]  /*3b7c0*/  LOP3.LUT P4, RZ, R243, 0x200000, RZ, 0xc0, !PT ;  /* 0x00200000f3ff7812 */ /* 0x000fe4000788c0ff */
[----:B--2---:R-:W-:-:S05]  /*3b7d0*/  PRMT R0, R114, 0x7770, RZ ;  /* 0x0000777072007816 */ /* 0x004fca00000000ff */
[----:B---3--:R0:W-:Y:S02]  /*3b7e0*/  @P0 STG.E.U8 desc[UR32][R168.64], R0 ;  /* 0x00000000a8000986 */ /* 0x0081e4000c101120 */
[----:B0-----:R-:W-:Y:S02]  /*3b7f0*/  PRMT R0, R114, 0x7771, RZ ;  /* 0x0000777172007816 */ /* 0x001fe400000000ff */
[----:B------:R-:W2:Y:S04]  /*3b800*/  LDL.LU.64 R168, [R1+0x2a8] ;  /* 0x0002a80001a87983 */ /* 0x000ea80000300a00 */
[----:B----4-:R0:W-:Y:S02]  /*3b810*/  @P1 STG.E.U8 desc[UR32][R170.64], R0 ;  /* 0x00000000aa001986 */ /* 0x0101e4000c101120 */
[----:B0-----:R-:W-:-:S02]  /*3b820*/  PRMT R0, R115, 0x7770, RZ ;  /* 0x0000777073007816 */ /* 0x001fc400000000ff */
[----:B------:R-:W3:Y:S04]  /*3b830*/  LDL.LU.64 R170, [R1+0x2a0] ;  /* 0x0002a00001aa7983 */ /* 0x000ee80000300a00 */
[----:B------:R0:W-:Y:S02]  /*3b840*/  @P2 STG.E.U8 desc[UR32][R172.64], R0 ;  /* 0x00000000ac002986 */ /* 0x0001e4000c101120 */
[----:B0-----:R-:W-:Y:S02]  /*3b850*/  PRMT R0, R115, 0x7771, RZ ;  /* 0x0000777173007816 */ /* 0x001fe400000000ff */
[----:B------:R-:W4:Y:S04]  /*3b860*/  LDL.LU.64 R172, [R1+0x298] ;  /* 0x0002980001ac7983 */ /* 0x000f280000300a00 */
[----:B------:R0:W-:Y:S02]  /*3b870*/  @P3 STG.E.U8 desc[UR32][R174.64], R0 ;  /* 0x00000000ae003986 */ /* 0x0001e4000c101120 */
[----:B0-----:R-:W-:-:S02]  /*3b880*/  PRMT R0, R112, 0x7772, RZ ;  /* 0x0000777270007816 */ /* 0x001fc400000000ff */
[----:B------:R-:W4:Y:S04]  /*3b890*/  LDL.LU.64 R174, [R1+0x290] ;  /* 0x0002900001ae7983 */ /* 0x000f280000300a00 */
[----:B------:R0:W-:Y:S01]  /*3b8a0*/  @P4 STG.E.U8 desc[UR32][R176.64], R0 ;  /* 0x00000000b0004986 */ /* 0x0001e2000c101120 */
[----:B------:R-:W-:Y:S02]  /*3b8b0*/  LOP3.LUT P4, RZ, R4, 0x8000000, RZ, 0xc0, !PT ;  /* 0x0800000004ff7812 */ /* 0x000fe4000788c0ff */
[----:B------:R-:W-:Y:S02]  /*3b8c0*/  PRMT R112, R112, 0x7773, RZ ;  /* 0x0000777370707816 */ /* 0x000fe400000000ff */
[----:B0-----:R-:W-:Y:S01]  /*3b8d0*/  PRMT R0, R113, 0x7772, RZ ;  /* 0x0000777271007816 */ /* 0x001fe200000000ff */
[----:B------:R-:W4:Y:S08]  /*3b8e0*/  LDL.LU.64 R176, [R1+0x288] ;  /* 0x0002880001b07983 */ /* 0x000f300000300a00 */
[----:B------:R-:W-:Y:S01]  /*3b8f0*/  @P4 STG.E.U8 desc[UR32][R160.64], R112 ;  /* 0x00000070a0004986 */ /* 0x000fe2000c101120 */
[----:B------:R-:W-:-:S02]  /*3b900*/  LOP3.LUT P4, RZ, R4, 0x4000000, RZ, 0xc0, !PT ;  /* 0x0400000004ff7812 */ /* 0x000fc4000788c0ff */
[----:B------:R-:W-:-:S11]  /*3b910*/  PRMT R113, R113, 0x7773, RZ ;  /* 0x0000777371717816 */ /* 0x000fd600000000ff */
[----:B------:R0:W-:Y:S01]  /*3b920*/  @P4 STG.E.U8 desc[UR32][R178.64], R0 ;  /* 0x00000000b2004986 */ /* 0x0001e2000c101120 */
[----:B------:R-:W-:Y:S02]  /*3b930*/  LOP3.LUT P4, RZ, R4, 0x2000000, RZ, 0xc0, !PT ;  /* 0x0200000004ff7812 */ /* 0x000fe4000788c0ff */
[----:B0-----:R-:W-:Y:S01]  /*3b940*/  PRMT R0, R114, 0x7772, RZ ;  /* 0x0000777272007816 */ /* 0x001fe200000000ff */
[----:B------:R-:W4:Y:S10]  /*3b950*/  LDL.LU.64 R178, [R1+0x278] ;  /* 0x0002780001b27983 */ /* 0x000f340000300a00 */
[----:B------:R-:W-:Y:S01]  /*3b960*/  @P4 STG.E.U8 desc[UR32][R162.64], R113 ;  /* 0x00000071a2004986 */ /* 0x000fe2000c101120 */
[----:B------:R-:W-:-:S02]  /*3b970*/  LOP3.LUT P4, RZ, R4, 0x1000000, RZ, 0xc0, !PT ;  /* 0x0100000004ff7812 */ /* 0x000fc4000788c0ff */
[----:B------:R-:W-:-:S11]  /*3b980*/  PRMT R114, R114, 0x7773, RZ ;  /* 0x0000777372727816 */ /* 0x000fd600000000ff */
[----:B------:R0:W-:Y:S01]  /*3b990*/  @P4 STG.E.U8 desc[UR32][R108.64], R0 ;  /* 0x000000006c004986 */ /* 0x0001e2000c101120 */
[----:B------:R-:W-:-:S03]  /*3b9a0*/  LOP3.LUT P4, RZ, R4, 0x800000, RZ, 0xc0, !PT ;  /* 0x0080000004ff7812 */ /* 0x000fc6000788c0ff */
[----:B0-----:R-:W2:Y:S10]  /*3b9b0*/  LDL.LU.64 R108, [R1+0x1030] ;  /* 0x00103000016c7983 */ /* 0x001eb40000300a00 */
[----:B------:R-:W-:Y:S01]  /*3b9c0*/  @P4 STG.E.U8 desc[UR32][R164.64], R114 ;  /* 0x00000072a4004986 */ /* 0x000fe2000c101120 */
[----:B------:R-:W-:-:S02]  /*3b9d0*/  LOP3.LUT P4, RZ, R4, 0x400000, RZ, 0xc0, !PT ;  /* 0x0040000004ff7812 */ /* 0x000fc4000788c0ff */
[----:B------:R-:W-:-:S11]  /*3b9e0*/  PRMT R0, R115, 0x7772, RZ ;  /* 0x0000777273007816 */ /* 0x000fd600000000ff */
[----:B------:R0:W-:Y:S04]  /*3b9f0*/  @P4 STG.E.U8 desc[UR32][R110.64], R0 ;  /* 0x000000006e004986 */ /* 0x0001e8000c101120 */
[----:B0-----:R-:W4:Y:S01]  /*3ba00*/  LDL.LU.64 R110, [R1+0x1028] ;  /* 0x00102800016e7983 */ /* 0x001f220000300a00 */
[----:B------:R-:W-:Y:S02]  /*3ba10*/  LOP3.LUT P4, RZ, R4, 0x200000, RZ, 0xc0, !PT ;  /* 0x0020000004ff7812 */ /* 0x000fe4000788c0ff */
[----:B------:R-:W-:Y:S02]  /*3ba20*/  PRMT R115, R115, 0x7773, RZ ;  /* 0x0000777373737816 */ /* 0x000fe400000000ff */
[----:B------:R-:W-:-:S09]  /*3ba30*/  LOP3.LUT P5, RZ, R243, 0x1000, RZ, 0xc0, !PT ;  /* 0x00001000f3ff7812 */ /* 0x000fd200078ac0ff */
[----:B------:R-:W-:Y:S01]  /*3ba40*/  @P4 STG.E.U8 desc[UR32][R166.64], R115 ;  /* 0x00000073a6004986 */ /* 0x000fe2000c101120 */
[----:B------:R-:W-:Y:S02]  /*3ba50*/  LOP3.LUT P4, RZ, R4, 0x100000, RZ, 0xc0, !PT ;  /* 0x0010000004ff7812 */ /* 0x000fe4000788c0ff */
[C---:B------:R-:W-:Y:S02]  /*3ba60*/  LOP3.LUT P6, RZ, R243.reuse, 0x800, RZ, 0xc0, !PT ;  /* 0x00000800f3ff7812 */ /* 0x040fe400078cc0ff */
[C---:B------:R-:W-:Y:S02]  /*3ba70*/  LOP3.LUT P0, RZ, R243.reuse, 0x400, RZ, 0xc0, !PT ;  /* 0x00000400f3ff7812 */ /* 0x040fe4000780c0ff */
[C---:B------:R-:W-:Y:S02]  /*3ba80*/  LOP3.LUT P1, RZ, R243.reuse, 0x200, RZ, 0xc0, !PT ;  /* 0x00000200f3ff7812 */ /* 0x040fe4000782c0ff */
[C---:B------:R-:W-:Y:S02]  /*3ba90*/  LOP3.LUT P2, RZ, R243.reuse, 0x100, RZ, 0xc0, !PT ;  /* 0x00000100f3ff7812 */ /* 0x040fe4000784c0ff */
[----:B------:R-:W-:-:S02]  /*3baa0*/  LOP3.LUT P3, RZ, R243, 0x80, RZ, 0xc0, !PT ;  /* 0x00000080f3ff7812 */ /* 0x000fc4000786c0ff */
[----:B--2---:R-:W-:-:S05]  /*3bab0*/  PRMT R0, R108, 0x7770, RZ ;  /* 0x000077706c007816 */ /* 0x004fca00000000ff */
[----:B------:R0:W-:Y:S02]  /*3bac0*/  @P4 STG.E.U8 desc[UR32][R168.64], R0 ;  /* 0x00000000a8004986 */ /* 0x0001e4000c101120 */
[----:B0-----:R-:W-:-:S05]  /*3bad0*/  PRMT R0, R108, 0x7771, RZ ;  /* 0x000077716c007816 */ /* 0x001fca00000000ff */
[----:B---3--:R0:W-:Y:S02]  /*3bae0*/  @P5 STG.E.U8 desc[UR32][R170.64], R0 ;  /* 0x00000000aa005986 */ /* 0x0081e4000c101120 */
[----:B0-----:R-:W-:-:S05]  /*3baf0*/  PRMT R0, R109, 0x7770, RZ ;  /* 0x000077706d007816 */ /* 0x001fca00000000ff */
[----:B----4-:R0:W-:Y:S02]  /*3bb00*/  @P6 STG.E.U8 desc[UR32][R172.64], R0 ;  /* 0x00000000ac006986 */ /* 0x0101e4000c101120 */
        /* <DEDUP_REMOVED lines=11> */
[----:B------:R-:W4:Y:S01]  /*3bbc0*/  LDL.LU.64 R176, [R1+0x250] ;  /* 0x0002500001b07983 */ /* 0x000f220000300a00 */
[----:B------:R-:W-:-:S05]  /*3bbd0*/  PRMT R0, R111, 0x7770, RZ ;  /* 0x000077706f007816 */ /* 0x000fca00000000ff */
[----:B------:R0:W-:Y:S04]  /*3bbe0*/  @P3 STG.E.U8 desc[UR32][R178.64], R0 ;  /* 0x00000000b2003986 */ /* 0x0001e8000c101120 */
[----:B0-----:R-:W4:Y:S04]  /*3bbf0*/  LDL.LU.64 R178, [R1+0x240] ;  /* 0x0002400001b27983 */ /* 0x001f280000300a00 */
[----:B------:R-:W4:Y:S01]  /*3bc00*/  LDL.LU.64 R158, [R1+0x238] ;  /* 0x00023800019e7983 */ /* 0x000f220000300a00 */
[----:B------:R-:W-:Y:S02]  /*3bc10*/  LOP3.LUT R4, R4, 0xffffefff, RZ, 0xc0, !PT ;  /* 0xffffefff04047812 */ /* 0x000fe400078ec0ff */
[C---:B------:R-:W-:Y:S01]  /*3bc20*/  LOP3.LUT P0, RZ, R243.reuse, 0x40, RZ, 0xc0, !PT ;  /* 0x00000040f3ff7812 */ /* 0x040fe2000780c0ff */
[----:B------:R-:W4:Y:S01]  /*3bc30*/  LDL.LU.64 R160, [R1+0x228] ;  /* 0x0002280001a07983 */ /* 0x000f220000300a00 */
[----:B------:R-:W-:-:S02]  /*3bc40*/  LOP3.LUT P1, RZ, R243, 0x20, RZ, 0xc0, !PT ;  /* 0x00000020f3ff7812 */ /* 0x000fc4000782c0ff */
[----:B------:R-:W-:Y:S01]  /*3bc50*/  PRMT R0, R111, 0x7771, RZ ;  /* 0x000077716f007816 */ /* 0x000fe200000000ff */
[----:B------:R-:W4:Y:S01]  /*3bc60*/  LDL.LU.64 R162, [R1+0x220] ;  /* 0x0002200001a27983 */ /* 0x000f220000300a00 */
[C---:B------:R-:W-:Y:S02]  /*3bc70*/  LOP3.LUT P2, RZ, R243.reuse, 0x10, RZ, 0xc0, !PT ;  /* 0x00000010f3ff7812 */ /* 0x040fe4000784c0ff */
[----:B------:R-:W-:Y:S01]  /*3bc80*/  LOP3.LUT P3, RZ, R243, 0x8, RZ, 0xc0, !PT ;  /* 0x00000008f3ff7812 */ /* 0x000fe2000786c0ff */
[----:B------:R-:W4:Y:S04]  /*3bc90*/  LDL.LU.64 R164, [R1+0x218] ;  /* 0x0002180001a47983 */ /* 0x000f280000300a00 */
[----:B------:R-:W4:Y:S01]  /*3bca0*/  LDL.LU.64 R166, [R1+0x210] ;  /* 0x0002100001a67983 */ /* 0x000f220000300a00 */
        /* <DEDUP_REMOVED lines=22> */
[----:B---3--:R0:W-:Y:S10]  /*3be10*/  @P0 STG.E.U8 desc[UR32][R168.64], R0 ;  /* 0x00000000a8000986 */ /* 0x0081f4000c101120 */
[----:B------:R-:W-:-:S02]  /*3be20*/  @P4 LOP3.LUT R4, R4, 0x80000, RZ, 0xfc, !PT ;  /* 0x0008000004044812 */ /* 0x000fc400078efcff */
[----:B------:R-:W-:Y:S01]  /*3be30*/  LOP3.LUT P4, RZ, R243, 0x4, RZ, 0xc0, !PT ;  /* 0x00000004f3ff7812 */ /* 0x000fe2000788c0ff */
[----:B0-----:R-:W2:Y:S01]  /*3be40*/  LDL.LU.64 R168, [R1+0x208] ;  /* 0x0002080001a87983 */ /* 0x001ea20000300a00 */
[C---:B------:R-:W-:Y:S02]  /*3be50*/  PRMT R0, R108.reuse, 0x7772, RZ ;  /* 0x000077726c007816 */ /* 0x040fe400000000ff */
[----:B------:R-:W-:-:S03]  /*3be60*/  PRMT R108, R108, 0x7773, RZ ;  /* 0x000077736c6c7816 */ /* 0x000fc600000000ff */
[----:B----4-:R0:W-:Y:S04]  /*3be70*/  @P1 STG.E.U8 desc[UR32][R170.64], R0 ;  /* 0x00000000aa001986 */ /* 0x0101e8000c101120 */
[----:B------:R1:W-:Y:S01]  /*3be80*/  @P2 STG.E.U8 desc[UR32][R172.64], R108 ;  /* 0x0000006cac002986 */ /* 0x0003e2000c101120 */
[----:B0-----:R-:W-:-:S03]  /*3be90*/  PRMT R0, R109, 0x7772, RZ ;  /* 0x000077726d007816 */ /* 0x001fc600000000ff */
[----:B------:R-:W3:Y:S01]  /*3bea0*/  LDL.LU.64 R170, [R1+0x200] ;  /* 0x0002000001aa7983 */ /* 0x000ee20000300a00 */
[----:B------:R-:W-:-:S03]  /*3beb0*/  PRMT R109, R109, 0x7773, RZ ;  /* 0x000077736d6d7816 */ /* 0x000fc600000000ff */
[----:B------:R0:W-:Y:S04]  /*3bec0*/  @P3 STG.E.U8 desc[UR32][R174.64], R0 ;  /* 0x00000000ae003986 */ /* 0x0001e8000c101120 */
[----:B------:R-:W-:Y:S01]  /*3bed0*/  @P4 STG.E.U8 desc[UR32][R176.64], R109 ;  /* 0x0000006db0004986 */ /* 0x000fe2000c101120 */
[----:B------:R-:W-:-:S03]  /*3bee0*/  LOP3.LUT P4, RZ, R4, 0x80000, RZ, 0xc0, !PT ;  /* 0x0008000004ff7812 */ /* 0x000fc6000788c0ff */
[----:B-1----:R-:W4:Y:S01]  /*3bef0*/  LDL.LU.64 R172, [R1+0x1f8] ;  /* 0x0001f80001ac7983 */ /* 0x002f220000300a00 */
[----:B0-----:R-:W-:-:S09]  /*3bf00*/  PRMT R0, R110, 0x7772, RZ ;  /* 0x000077726e007816 */ /* 0x001fd200000000ff */
[----:B------:R0:W-:Y:S01]  /*3bf10*/  @P4 STG.E.U8 desc[UR32][R104.64], R0 ;  /* 0x0000000068004986 */ /* 0x0001e2000c101120 */
[----:B------:R-:W-:-:S03]  /*3bf20*/  LOP3.LUT P4, RZ, R4, 0x40000, RZ, 0xc0, !PT ;  /* 0x0004000004ff7812 */ /* 0x000fc6000788c0ff */
[----:B0-----:R-:W2:Y:S01]  /*3bf30*/  LDL.LU.64 R104, [R1+0x1018] ;  /* 0x0010180001687983 */ /* 0x001ea20000300a00 */
[----:B------:R-:W-:Y:S02]  /*3bf40*/  PRMT R110, R110, 0x7773, RZ ;  /* 0x000077736e6e7816 */ /* 0x000fe400000000ff */
[----:B------:R-:W-:Y:S01]  /*3bf50*/  PRMT R0, R111, 0x7772, RZ ;  /* 0x000077726f007816 */ /* 0x000fe200000000ff */
[----:B------:R-:W4:Y:S06]  /*3bf60*/  LDL.LU.64 R174, [R1+0x1f0] ;  /* 0x0001f00001ae7983 */ /* 0x000f2c0000300a00 */
[----:B------:R0:W-:Y:S01]  /*3bf70*/  @P4 STG.E.U8 desc[UR32][R178.64], R110 ;  /* 0x0000006eb2004986 */ /* 0x0001e2000c101120 */
[----:B------:R-:W-:-:S02]  /*3bf80*/  LOP3.LUT P4, RZ, R4, 0x20000, RZ, 0xc0, !PT ;  /* 0x0002000004ff7812 */ /* 0x000fc4000788c0ff */
[----:B------:R-:W-:Y:S01]  /*3bf90*/  PRMT R111, R111, 0x7773, RZ ;  /* 0x000077736f6f7816 */ /* 0x000fe200000000ff */
[----:B------:R-:W4:Y:S04]  /*3bfa0*/  LDL.LU.64 R176, [R1+0x1e8] ;  /* 0x0001e80001b07983 */ /* 0x000f280000300a00 */
[----:B0-----:R-:W4:Y:S06]  /*3bfb0*/  LDL.LU.64 R178, [R1+0x1e0] ;  /* 0x0001e00001b27983 */ /* 0x001f2c0000300a00 */
[----:B------:R-:W-:Y:S01]  /*3bfc0*/  @P4 STG.E.U8 desc[UR32][R158.64], R0 ;  /* 0x000000009e004986 */ /* 0x000fe2000c101120 */
[----:B------:R-:W-:-:S13]  /*3bfd0*/  LOP3.LUT P4, RZ, R4, 0x10000, RZ, 0xc0, !PT ;  /* 0x0001000004ff7812 */ /* 0x000fda000788c0ff */
[----:B------:R0:W-:Y:S04]  /*3bfe0*/  @P4 STG.E.U8 desc[UR32][R106.64], R111 ;  /* 0x0000006f6a004986 */ /* 0x0001e8000c101120 */
[----:B0-----:R-:W3:Y:S01]  /*3bff0*/  LDL.LU.64 R106, [R1+0x1010] ;  /* 0x00101000016a7983 */ /* 0x001ee20000300a00 */
[----:B------:R-:W-:Y:S02]  /*3c000*/  LOP3.LUT P4, RZ, R4, 0x8000, RZ, 0xc0, !PT ;  /* 0x0000800004ff7812 */ /* 0x000fe4000788c0ff */
        /* <DEDUP_REMOVED lines=14> */
[----:B------:R3:W-:Y:S02]  /*3c0f0*/  @P4 STG.E.U8 desc[UR32][R166.64], R0 ;  /* 0x00000000a6004986 */ /* 0x0007e4000c101120 */
[----:B---3--:R-:W-:-:S05]  /*3c100*/  PRMT R0, R106, 0x7770, RZ ;  /* 0x000077706a007816 */ /* 0x008fca00000000ff */
[----:B------:R0:W-:Y:S02]  /*3c110*/  @P5 STG.E.U8 desc[UR32][R168.64], R0 ;  /* 0x00000000a8005986 */ /* 0x0001e4000c101120 */
[----:B0-----:R-:W-:-:S05]  /*3c120*/  PRMT R0, R106, 0x7771, RZ ;  /* 0x000077716a007816 */ /* 0x001fca00000000ff */
[----:B------:R0:W-:Y:S02]  /*3c130*/  @P6 STG.E.U8 desc[UR32][R170.64], R0 ;  /* 0x00000000aa006986 */ /* 0x0001e4000c101120 */
[C---:B0-----:R-:W-:Y:S02]  /*3c140*/  PRMT R0, R107.reuse, 0x7770, RZ ;  /* 0x000077706b007816 */ /* 0x041fe400000000ff */
[----:B------:R-:W2:Y:S04]  /*3c150*/  LDL.LU.64 R170, [R1+0x1d8] ;  /* 0x0001d80001aa7983 */ /* 0x000ea80000300a00 */
[----:B----4-:R0:W-:Y:S02]  /*3c160*/  @P0 STG.E.U8 desc[UR32][R172.64], R0 ;  /* 0x00000000ac000986 */ /* 0x0101e4000c101120 */
[----:B0-----:R-:W-:-:S02]  /*3c170*/  PRMT R0, R107, 0x7771, RZ ;  /* 0x000077716b007816 */ /* 0x001fc400000000ff */
[----:B------:R-:W3:Y:S04]  /*3c180*/  LDL.LU.64 R172, [R1+0x1d0] ;  /* 0x0001d00001ac7983 */ /* 0x000ee80000300a00 */
[----:B------:R0:W-:Y:S04]  /*3c190*/  @P1 STG.E.U8 desc[UR32][R174.64], R0 ;  /* 0x00000000ae001986 */ /* 0x0001e8000c101120 */
[----:B0-----:R-:W4:Y:S01]  /*3c1a0*/  LDL.LU.64 R174, [R1+0x1c8] ;  /* 0x0001c80001ae7983 */ /* 0x001f220000300a00 */
[----:B------:R-:W-:Y:S02]  /*3c1b0*/  LOP3.LUT P2, RZ, R244, 0x200000, RZ, 0xc0, !PT ;  /* 0x00200000f4ff7812 */ /* 0x000fe4000784c0ff */
[----:B------:R-:W-:-:S02]  /*3c1c0*/  PRMT R0, R104, 0x7772, RZ ;  /* 0x0000777268007816 */ /* 0x000fc400000000ff */
[C---:B------:R-:W-:Y:S02]  /*3c1d0*/  LOP3.LUT P3, RZ, R244.reuse, 0x100000, RZ, 0xc0, !PT ;  /* 0x00100000f4ff7812 */ /* 0x040fe4000786c0ff */
[----:B------:R-:W-:Y:S02]  /*3c1e0*/  LOP3.LUT P0, RZ, R244, 0x80000, RZ, 0xc0, !PT ;  /* 0x00080000f4ff7812 */ /* 0x000fe4000780c0ff */
[----:B------:R-:W-:-:S05]  /*3c1f0*/  PRMT R104, R104, 0x7773, RZ ;  /* 0x0000777368687816 */ /* 0x000fca00000000ff */
[----:B------:R0:W-:Y:S01]  /*3c200*/  @P2 STG.E.U8 desc[UR32][R176.64], R0 ;  /* 0x00000000b0002986 */ /* 0x0001e2000c101120 */
[C---:B------:R-:W-:Y:S02]  /*3c210*/  LOP3.LUT P1, RZ, R244.reuse, 0x40000, RZ, 0xc0, !PT ;  /* 0x00040000f4ff7812 */ /* 0x040fe4000782c0ff */
[C---:B------:R-:W-:Y:S01]  /*3c220*/  LOP3.LUT P2, RZ, R244.reuse, 0x20000, RZ, 0xc0, !PT ;  /* 0x00020000f4ff7812 */ /* 0x040fe2000784c0ff */
[----:B------:R1:W-:Y:S04]  /*3c230*/  @P3 STG.E.U8 desc[UR32][R178.64], R104 ;  /* 0x00000068b2003986 */ /* 0x0003e8000c101120 */
[----:B0-----:R-:W4:Y:S01]  /*3c240*/  LDL.LU.64 R176, [R1+0x1b8] ;  /* 0x0001b80001b07983 */ /* 0x001f220000300a00 */
[----:B------:R-:W-:Y:S02]  /*3c250*/  LOP3.LUT P3, RZ, R244, 0x10000, RZ, 0xc0, !PT ;  /* 0x00010000f4ff7812 */ /* 0x000fe4000786c0ff */
[C---:B------:R-:W-:Y:S01]  /*3c260*/  PRMT R0, R105.reuse, 0x7772, RZ ;  /* 0x0000777269007816 */ /* 0x040fe200000000ff */
[----:B-1----:R-:W4:Y:S01]  /*3c270*/  LDL.LU.64 R178, [R1+0x1b0] ;  /* 0x0001b00001b27983 */ /* 0x002f220000300a00 */
[----:B------:R-:W-:-:S03]  /*3c280*/  PRMT R105, R105, 0x7773, RZ ;  /* 0x0000777369697816 */ /* 0x000fc600000000ff */
        /* <DEDUP_REMOVED lines=11> */
[----:B--2---:R0:W-:Y:S02]  /*3c340*/  @P0 STG.E.U8 desc[UR32][R170.64], R0 ;  /* 0x00000000aa000986 */ /* 0x0041e4000c101120 */
[C---:B0-----:R-:W-:Y:S02]  /*3c350*/  PRMT R0, R106.reuse, 0x7772, RZ ;  /* 0x000077726a007816 */ /* 0x041fe400000000ff */
[----:B------:R-:W-:Y:S01]  /*3c360*/  PRMT R106, R106, 0x7773, RZ ;  /* 0x000077736a6a7816 */ /* 0x000fe200000000ff */
[----:B---3--:R-:W-:Y:S04]  /*3c370*/  @P1 STG.E.U8 desc[UR32][R172.64], R105 ;  /* 0x00000069ac001986 */ /* 0x008fe8000c101120 */
[----:B----4-:R-:W-:Y:S04]  /*3c380*/  @P2 STG.E.U8 desc[UR32][R174.64], R0 ;  /* 0x00000000ae002986 */ /* 0x010fe8000c101120 */
[----:B------:R0:W-:Y:S04]  /*3c390*/  @P3 STG.E.U8 desc[UR32][R100.64], R106 ;  /* 0x0000006a64003986 */ /* 0x0001e8000c101120 */
[----:B0-----:R-:W2:Y:S01]  /*3c3a0*/  LDL.LU.64 R100, [R1+0x1008] ;  /* 0x0010080001647983 */ /* 0x001ea20000300a00 */
[----:B------:R-:W-:-:S02]  /*3c3b0*/  LOP3.LUT R4, R4, 0xffffffbf, RZ, 0xc0, !PT ;  /* 0xffffffbf04047812 */ /* 0x000fc400078ec0ff */
[C---:B------:R-:W-:Y:S01]  /*3c3c0*/  PRMT R0, R107.reuse, 0x7772, RZ ;  /* 0x000077726b007816 */ /* 0x040fe200000000ff */
[----:B------:R-:W3:Y:S01]  /*3c3d0*/  LDL.LU.64 R164, [R1+0x180] ;  /* 0x0001800001a47983 */ /* 0x000ee20000300a00 */
[----:B------:R-:W-:Y:S02]  /*3c3e0*/  @P4 LOP3.LUT R4, R4, 0x40, RZ, 0xfc, !PT ;  /* 0x0000004004044812 */ /* 0x000fe400078efcff */
[----:B------:R-:W-:Y:S01]  /*3c3f0*/  LOP3.LUT P4, RZ, R244, 0x400, RZ, 0xc0, !PT ;  /* 0x00000400f4ff7812 */ /* 0x000fe2000788c0ff */
[----:B------:R-:W4:Y:S01]  /*3c400*/  LDL.LU.64 R166, [R1+0x178] ;  /* 0x0001780001a67983 */ /* 0x000f220000300a00 */
[----:B------:R-:W-:Y:S02]  /*3c410*/  LOP3.LUT R4, R4, 0xffffff7f, RZ, 0xc0, !PT ;  /* 0xffffff7f04047812 */ /* 0x000fe400078ec0ff */
[----:B------:R-:W-:Y:S01]  /*3c420*/  PRMT R107, R107, 0x7773, RZ ;  /* 0x000077736b6b7816 */ /* 0x000fe200000000ff */
[----:B------:R-:W4:Y:S04]  /*3c430*/  LDL.LU.64 R168, [R1+0x170] ;  /* 0x0001700001a87983 */ /* 0x000f280000300a00 */
[----:B------:R-:W4:Y:S04]  /*3c440*/  LDL.LU.64 R170, [R1+0x168] ;  /* 0x0001680001aa7983 */ /* 0x000f280000300a00 */
[----:B------:R-:W-:Y:S01]  /*3c450*/  @P4 LOP3.LUT R4, R4, 0x80, RZ, 0xfc, !PT ;  /* 0x0000008004044812 */ /* 0x000fe200078efcff */
        /* <DEDUP_REMOVED lines=16> */
[----:B------:R-:W-:-:S03]  /*3c560*/  LOP3.LUT P4, RZ, R4, 0x800, RZ, 0xc0, !PT ;  /* 0x0000080004ff7812 */ /* 0x000fc6000788c0ff */
[----:B0-----:R-:W4:Y:S10]  /*3c570*/  LDL.LU.64 R176, [R1+0xb08] ;  /* 0x000b080001b07983 */ /* 0x001f340000300a00 */
[----:B------:R-:W-:Y:S01]  /*3c580*/  @P4 STG.E.U8 desc[UR32][R178.64], R107 ;  /* 0x0000006bb2004986 */ /* 0x000fe2000c101120 */
[----:B------:R-:W-:-:S02]  /*3c590*/  LOP3.LUT P4, RZ, R4, 0x400, RZ, 0xc0, !PT ;  /* 0x0000040004ff7812 */ /* 0x000fc4000788c0ff */
        /* <DEDUP_REMOVED lines=24> */
[----:B---3--:R0:W-:Y:S01]  /*3c720*/  @P4 STG.E.U8 desc[UR32][R164.64], R0 ;  /* 0x00000000a4004986 */ /* 0x0081e2000c101120 */
[----:B------:R-:W-:Y:S02]  /*3c730*/  LOP3.LUT P4, RZ, R4, 0x10, RZ, 0xc0, !PT ;  /* 0x0000001004ff7812 */ /* 0x000fe4000788c0ff */
[----:B0-----:R-:W-:-:S11]  /*3c740*/  PRMT R0, R103, 0x7770, RZ ;  /* 0x0000777067007816 */ /* 0x001fd600000000ff */
[----:B----4-:R0:W-:Y:S02]  /*3c750*/  @P4 STG.E.U8 desc[UR32][R166.64], R0 ;  /* 0x00000000a6004986 */ /* 0x0101e4000c101120 */
[----:B0-----:R-:W-:-:S05]  /*3c760*/  PRMT R0, R103, 0x7771, RZ ;  /* 0x0000777167007816 */ /* 0x001fca00000000ff */
[----:B------:R0:W-:Y:S02]  /*3c770*/  @P5 STG.E.U8 desc[UR32][R168.64], R0 ;  /* 0x00000000a8005986 */ /* 0x0001e4000c101120 */
[C---:B0-----:R-:W-:Y:S02]  /*3c780*/  PRMT R0, R100.reuse, 0x7772, RZ ;  /* 0x0000777264007816 */ /* 0x041fe400000000ff */
[----:B------:R-:W-:-:S03]  /*3c790*/  PRMT R100, R100, 0x7773, RZ ;  /* 0x0000777364647816 */ /* 0x000fc600000000ff */
[----:B------:R0:W-:Y:S04]  /*3c7a0*/  @P6 STG.E.U8 desc[UR32][R170.64], R0 ;  /* 0x00000000aa006986 */ /* 0x0001e8000c101120 */
[----:B------:R-:W-:Y:S01]  /*3c7b0*/  @P0 STG.E.U8 desc[UR32][R172.64], R100 ;  /* 0x00000064ac000986 */ /* 0x000fe2000c101120 */
[----:B------:R-:W-:Y:S02]  /*3c7c0*/  LOP3.LUT P0, RZ, R244, 0x1, RZ, 0xc0, !PT ;  /* 0x00000001f4ff7812 */ /* 0x000fe4000780c0ff */
[C---:B0-----:R-:W-:Y:S02]  /*3c7d0*/  PRMT R0, R101.reuse, 0x7772, RZ ;  /* 0x0000777265007816 */ /* 0x041fe400000000ff */
[----:B------:R-:W-:-:S03]  /*3c7e0*/  PRMT R101, R101, 0x7773, RZ ;  /* 0x0000777365657816 */ /* 0x000fc600000000ff */
[----:B------:R0:W-:Y:S04]  /*3c7f0*/  @P1 STG.E.U8 desc[UR32][R174.64], R0 ;  /* 0x00000000ae001986 */ /* 0x0001e8000c101120 */
[----:B------:R1:W-:Y:S01]  /*3c800*/  @P2 STG.E.U8 desc[UR32][R176.64], R101 ;  /* 0x00000065b0002986 */ /* 0x0003e2000c101120 */
[----:B0-----:R-:W-:-:S03]  /*3c810*/  PRMT R0, R102, 0x7772, RZ ;  /* 0x0000777266007816 */ /* 0x001fc600000000ff */
[----:B------:R-:W2:Y:S01]  /*3c820*/  LDL.LU.64 R174, [R1+0xb28] ;  /* 0x000b280001ae7983 */ /* 0x000ea20000300a00 */
[----:B------:R-:W-:-:S03]  /*3c830*/  PRMT R102, R102, 0x7773, RZ ;  /* 0x0000777366667816 */ /* 0x000fc600000000ff */
[----:B------:R0:W-:Y:S04]  /*3c840*/  @P3 STG.E.U8 desc[UR32][R178.64], R0 ;  /* 0x00000000b2003986 */ /* 0x0001e8000c101120 */
[----:B-1----:R-:W3:Y:S04]  /*3c850*/  LDL.LU.64 R176, [R1+0xb30] ;  /* 0x000b300001b07983 */ /* 0x002ee80000300a00 */
[----:B------:R1:W-:Y:S04]  /*3c860*/  @P0 STG.E.U8 desc[UR32][R96.64], R102 ;  /* 0x0000006660000986 */ /* 0x0003e8000c101120 */
[----:B0-----:R-:W4:Y:S04]  /*3c870*/  LDL.LU.64 R178, [R1+0xb40] ;  /* 0x000b400001b27983 */ /* 0x001f280000300a00 */
[----:B------:R-:W4:Y:S04]  /*3c880*/  LDL.LU.64 R156, [R1+0xb48] ;  /* 0x000b4800019c7983 */ /* 0x000f280000300a00 */
[----:B------:R-:W4:Y:S04]  /*3c890*/  LDL.LU.64 R158, [R1+0xb50] ;  /* 0x000b5000019e7983 */ /* 0x000f280000300a00 */
[----:B-1----:R-:W4:Y:S01]  /*3c8a0*/  LDL.LU.64 R96, [R1+0xff8] ;  /* 0x000ff80001607983 */ /* 0x002f220000300a00 */
[----:B------:R-:W-:-:S02]  /*3c8b0*/  LOP3.LUT P4, RZ, R245, 0x100000, RZ, 0xc0, !PT ;  /* 0x00100000f5ff7812 */ /* 0x000fc4000788c0ff */
[----:B------:R-:W-:Y:S01]  /*3c8c0*/  LOP3.LUT R5, R5, 0xefffffff, RZ, 0xc0, !PT ;  /* 0xefffffff05057812 */ /* 0x000fe200078ec0ff */
[----:B------:R-:W4:Y:S01]  /*3c8d0*/  LDL.LU.64 R160, [R1+0xb60] ;  /* 0x000b600001a07983 */ /* 0x000f220000300a00 */
[C---:B------:R-:W-:Y:S02]  /*3c8e0*/  LOP3.LUT P1, RZ, R245.reuse, 0x80000000, RZ, 0xc0, !PT ;  /* 0x80000000f5ff7812 */ /* 0x040fe4000782c0ff */
[C---:B------:R-:W-:Y:S01]  /*3c8f0*/  LOP3.LUT P2, RZ, R245.reuse, 0x40000000, RZ, 0xc0, !PT ;  /* 0x40000000f5ff7812 */ /* 0x040fe2000784c0ff */
[----:B------:R-:W4:Y:S01]  /*3c900*/  LDL.LU.64 R162, [R1+0xb68] ;  /* 0x000b680001a27983 */ /* 0x000f220000300a00 */
[----:B------:R-:W-:Y:S02]  /*3c910*/  LOP3.LUT P3, RZ, R245, 0x20000000, RZ, 0xc0, !PT ;  /* 0x20000000f5ff7812 */ /* 0x000fe4000786c0ff */
[----:B------:R-:W-:Y:S01]  /*3c920*/  PRMT R0, R103, 0x7772, RZ ;  /* 0x0000777267007816 */ /* 0x000fe200000000ff */
[----:B------:R-:W4:Y:S02]  /*3c930*/  LDL.LU.64 R164, [R1+0xb70] ;  /* 0x000b700001a47983 */ /* 0x000f240000300a00 */
[----:B------:R-:W-:-:S02]  /*3c940*/  @P4 LOP3.LUT R5, R5, 0x10000000, RZ, 0xfc, !PT ;  /* 0x1000000005054812 */ /* 0x000fc400078efcff */
[----:B------:R-:W-:Y:S01]  /*3c950*/  LOP3.LUT P4, RZ, R245, 0x200000, RZ, 0xc0, !PT ;  /* 0x00200000f5ff7812 */ /* 0x000fe2000788c0ff */
[----:B------:R-:W4:Y:S01]  /*3c960*/  LDL.LU.64 R166, [R1+0xb78] ;  /* 0x000b780001a67983 */ /* 0x000f220000300a00 */
[----:B------:R-:W-:Y:S02]  /*3c970*/  LOP3.LUT R5, R5, 0xdfffffff, RZ, 0xc0, !PT ;  /* 0xdfffffff05057812 */ /* 0x000fe400078ec0ff */
[----:B------:R-:W-:Y:S01]  /*3c980*/  PRMT R103, R103, 0x7773, RZ ;  /* 0x0000777367677816 */ /* 0x000fe200000000ff */
[----:B------:R-:W4:Y:S08]  /*3c990*/  LDL.LU.64 R168, [R1+0xb80] ;  /* 0x000b800001a87983 */ /* 0x000f300000300a00 */
        /* <DEDUP_REMOVED lines=20> */
[----:B--2---:R4:W-:Y:S04]  /*3cae0*/  @P1 STG.E.U8 desc[UR32][R174.64], R0 ;  /* 0x00000000ae001986 */ /* 0x0049e8000c101120 */
[----:B---3--:R-:W-:Y:S01]  /*3caf0*/  @P2 STG.E.U8 desc[UR32][R176.64], R103 ;  /* 0x00000067b0002986 */ /* 0x008fe2000c101120 */
[----:B----4-:R-:W-:-:S05]  /*3cb00*/  PRMT R0, R96, 0x7770, RZ ;  /* 0x0000777060007816 */ /* 0x010fca00000000ff */
[----:B------:R0:W-:Y:S04]  /*3cb10*/  @P3 STG.E.U8 desc[UR32][R98.64], R0 ;  /* 0x0000000062003986 */ /* 0x0001e8000c101120 */
[----:B0-----:R-:W2:Y:S04]  /*3cb20*/  LDL.LU.64 R98, [R1+0xff0] ;  /* 0x000ff00001627983 */ /* 0x001ea80000300a00 */
[----:B------:R-:W3:Y:S04]  /*3cb30*/  LDL.LU.64 R170, [R1+0xb88] ;  /* 0x000b880001aa7983 */ /* 0x000ee80000300a00 */
[----:B------:R-:W4:Y:S01]  /*3cb40*/  LDL.LU.64 R172, [R1+0xb98] ;  /* 0x000b980001ac7983 */ /* 0x000f220000300a00 */
[----:B------:R-:W-:-:S03]  /*3cb50*/  PRMT R0, R96, 0x7771, RZ ;  /* 0x0000777160007816 */ /* 0x000fc600000000ff */
[----:B------:R-:W4:Y:S04]  /*3cb60*/  LDL.LU.64 R174, [R1+0xba0] ;  /* 0x000ba00001ae7983 */ /* 0x000f280000300a00 */
[----:B------:R-:W4:Y:S04]  /*3cb70*/  LDL.LU.64 R176, [R1+0xba8] ;  /* 0x000ba80001b07983 */ /* 0x000f280000300a00 */
[----:B------:R0:W-:Y:S04]  /*3cb80*/  @P4 STG.E.U8 desc[UR32][R178.64], R0 ;  /* 0x00000000b2004986 */ /* 0x0001e8000c101120 */
[----:B0-----:R-:W4:Y:S01]  /*3cb90*/  LDL.LU.64 R178, [R1+0xbb0] ;  /* 0x000bb00001b27983 */ /* 0x001f220000300a00 */
        /* <DEDUP_REMOVED lines=28> */
[----:B------:R-:W-:Y:S02]  /*3cd60*/  PRMT R96, R96, 0x7773, RZ ;  /* 0x0000777360607816 */ /* 0x000fe400000000ff */
[----:B0-----:R-:W-:-:S09]  /*3cd70*/  PRMT R0, R97, 0x7772, RZ ;  /* 0x0000777261007816 */ /* 0x001fd200000000ff */
[----:B---3--:R-:W-:Y:S01]  /*3cd80*/  @P4 STG.E.U8 desc[UR32][R170.64], R96 ;  /* 0x00000060aa004986 */ /* 0x008fe2000c101120 */
[----:B------:R-:W-:-:S03]  /*3cd90*/  PRMT R97, R97, 0x7773, RZ ;  /* 0x0000777361617816 */ /* 0x000fc600000000ff */
        /* <DEDUP_REMOVED lines=9> */
[----:B------:R1:W-:Y:S04]  /*3ce30*/  @P3 STG.E.U8 desc[UR32][R246.64], R99 ;  /* 0x00000063f6003986 */ /* 0x0003e8000c101120 */
[----:B0-----:R-:W2:Y:S04]  /*3ce40*/  LDL.LU.64 R92, [R1+0xfe8] ;  /* 0x000fe800015c7983 */ /* 0x001ea80000300a00 */
[----:B-1----:R-:W3:Y:S04]  /*3ce50*/  LDL.LU.64 R246, [R1+0xfe0] ;  /* 0x000fe00001f67983 */ /* 0x002ee80000300a00 */
[----:B------:R-:W4:Y:S01]  /*3ce60*/  LDL.LU.64 R170, [R1+0xbd0] ;  /* 0x000bd00001aa7983 */ /* 0x000f220000300a00 */
[----:B------:R-:W-:-:S02]  /*3ce70*/  LOP3.LUT P0, RZ, R245, 0x2000, RZ, 0xc0, !PT ;  /* 0x00002000f5ff7812 */ /* 0x000fc4000780c0ff */
[C---:B------:R-:W-:Y:S01]  /*3ce80*/  LOP3.LUT P1, RZ, R245.reuse, 0x1000, RZ, 0xc0, !PT ;  /* 0x00001000f5ff7812 */ /* 0x040fe2000782c0ff */
[----:B------:R-:W3:Y:S04]  /*3ce90*/  LDL.LU.64 R172, [R1+0xbe0] ;  /* 0x000be00001ac7983 */ /* 0x000ee80000300a00 */
[----:B------:R-:W3:Y:S04]  /*3cea0*/  LDL.LU.64 R174, [R1+0xbe8] ;  /* 0x000be80001ae7983 */ /* 0x000ee80000300a00 */
[----:B------:R-:W3:Y:S04]  /*3ceb0*/  LDL.LU.64 R176, [R1+0xbf0] ;  /* 0x000bf00001b07983 */ /* 0x000ee80000300a00 */
[----:B------:R-:W3:Y:S04]  /*3cec0*/  LDL.LU.64 R178, [R1+0xbf8] ;  /* 0x000bf80001b27983 */ /* 0x000ee80000300a00 */
[----:B------:R-:W3:Y:S04]  /*3ced0*/  LDL.LU.64 R158, [R1+0xc00] ;  /* 0x000c0000019e7983 */ /* 0x000ee80000300a00 */
[----:B------:R-:W3:Y:S04]  /*3cee0*/  LDL.LU.64 R160, [R1+0xc08] ;  /* 0x000c080001a07983 */ /* 0x000ee80000300a00 */
[----:B------:R-:W3:Y:S01]  /*3cef0*/  LDL.LU.64 R162, [R1+0xc18] ;  /* 0x000c180001a27983 */ /* 0x000ee20000300a00 */
        /* <DEDUP_REMOVED lines=9> */
[----:B----4-:R0:W-:Y:S02]  /*3cf90*/  @P0 STG.E.U8 desc[UR32][R170.64], R0 ;  /* 0x00000000aa000986 */ /* 0x0101e4000c101120 */
[----:B0-----:R-:W-:-:S05]  /*3cfa0*/  PRMT R0, R92, 0x7771, RZ ;  /* 0x000077715c007816 */ /* 0x001fca00000000ff */
[----:B------:R0:W-:Y:S04]  /*3cfb0*/  @P1 STG.E.U8 desc[UR32][R94.64], R0 ;  /* 0x000000005e001986 */ /* 0x0001e8000c101120 */
[----:B0-----:R-:W2:Y:S04]  /*3cfc0*/  LDL.LU.64 R94, [R1+0xfd8] ;  /* 0x000fd800015e7983 */ /* 0x001ea80000300a00 */
[----:B------:R-:W4:Y:S01]  /*3cfd0*/  LDL.LU.64 R164, [R1+0xc20] ;  /* 0x000c200001a47983 */ /* 0x000f220000300a00 */
[----:B------:R-:W-:Y:S02]  /*3cfe0*/  @P4 LOP3.LUT R5, R5, 0x400000, RZ, 0xfc, !PT ;  /* 0x0040000005054812 */ /* 0x000fe400078efcff */
[----:B------:R-:W-:Y:S01]  /*3cff0*/  LOP3.LUT P4, RZ, R245, 0x10, RZ, 0xc0, !PT ;  /* 0x00000010f5ff7812 */ /* 0x000fe2000788c0ff */
[----:B------:R-:W4:Y:S01]  /*3d000*/  LDL.LU.64 R166, [R1+0xc30] ;  /* 0x000c300001a67983 */ /* 0x000f220000300a00 */
[----:B------:R-:W-:-:S02]  /*3d010*/  LOP3.LUT R5, R5, 0xff7fffff, RZ, 0xc0, !PT ;  /* 0xff7fffff05057812 */ /* 0x000fc400078ec0ff */
[C---:B------:R-:W-:Y:S01]  /*3d020*/  LOP3.LUT P2, RZ, R245.reuse, 0x800, RZ, 0xc0, !PT ;  /* 0x00000800f5ff7812 */ /* 0x040fe2000784c0ff */
[----:B------:R-:W4:Y:S01]  /*3d030*/  LDL.LU.64 R168, [R1+0xc40] ;  /* 0x000c400001a87983 */ /* 0x000f220000300a00 */
[----:B------:R-:W-:Y:S02]  /*3d040*/  LOP3.LUT P3, RZ, R245, 0x400, RZ, 0xc0, !PT ;  /* 0x00000400f5ff7812 */ /* 0x000fe4000786c0ff */
[----:B------:R-:W-:Y:S01]  /*3d050*/  PRMT R0, R93, 0x7770, RZ ;  /* 0x000077705d007816 */ /* 0x000fe200000000ff */
[----:B------:R-:W4:Y:S04]  /*3d060*/  LDL.LU.64 R170, [R1+0xc48] ;  /* 0x000c480001aa7983 */ /* 0x000f280000300a00 */
        /* <DEDUP_REMOVED lines=15> */
[----:B0-----:R-:W3:Y:S01]  /*3d160*/  LDL.LU.64 R172, [R1+0xc50] ;  /* 0x000c500001ac7983 */ /* 0x001ee20000300a00 */
[----:B------:R-:W-:-:S05]  /*3d170*/  PRMT R0, R93, 0x7771, RZ ;  /* 0x000077715d007816 */ /* 0x000fca00000000ff */
[----:B------:R0:W-:Y:S04]  /*3d180*/  @P3 STG.E.U8 desc[UR32][R174.64], R0 ;  /* 0x00000000ae003986 */ /* 0x0001e8000c101120 */
[----:B0-----:R-:W3:Y:S01]  /*3d190*/  LDL.LU.64 R174, [R1+0xc58] ;  /* 0x000c580001ae7983 */ /* 0x001ee20000300a00 */
[----:B--2---:R-:W-:-:S05]  /*3d1a0*/  PRMT R0, R94, 0x7770, RZ ;  /* 0x000077705e007816 */ /* 0x004fca00000000ff */
[----:B------:R0:W-:Y:S01]  /*3d1b0*/  @P4 STG.E.U8 desc[UR32][R176.64], R0 ;  /* 0x00000000b0004986 */ /* 0x0001e2000c101120 */
[C---:B------:R-:W-:Y:S02]  /*3d1c0*/  LOP3.LUT P4, RZ, R5.reuse, 0x8000000, RZ, 0xc0, !PT ;  /* 0x0800000005ff7812 */ /* 0x040fe4000788c0ff */
        /* <DEDUP_REMOVED lines=14> */
[----:B------:R-:W-:-:S11]  /*3d2b0*/  PRMT R92, R92, 0x7773, RZ ;  /* 0x000077735c5c7816 */ /* 0x000fd600000000ff */
[----:B----4-:R-:W-:Y:S01]  /*3d2c0*/  @P4 STG.E.U8 desc[UR32][R164.64], R92 ;  /* 0x0000005ca4004986 */ /* 0x010fe2000c101120 */
[----:B------:R-:W-:Y:S02]  /*3d2d0*/  LOP3.LUT P4, RZ, R5, 0x400000, RZ, 0xc0, !PT ;  /* 0x0040000005ff7812 */ /* 0x000fe4000788c0ff */
[----:B0-----:R-:W-:-:S11]  /*3d2e0*/  PRMT R0, R93, 0x7772, RZ ;  /* 0x000077725d007816 */ /* 0x001fd600000000ff */
[----:B------:R0:W-:Y:S04]  /*3d2f0*/  @P4 STG.E.U8 desc[UR32][R88.64], R0 ;  /* 0x0000000058004986 */ /* 0x0001e8000c101120 */
[----:B0-----:R-:W4:Y:S01]  /*3d300*/  LDL.LU.64 R88, [R1+0xfd0] ;  /* 0x000fd00001587983 */ /* 0x001f220000300a00 */
[----:B------:R-:W-:Y:S02]  /*3d310*/  LOP3.LUT P4, RZ, R5, 0x200000, RZ, 0xc0, !PT ;  /* 0x0020000005ff7812 */ /* 0x000fe4000788c0ff */
[----:B------:R-:W-:Y:S02]  /*3d320*/  PRMT R93, R93, 0x7773, RZ ;  /* 0x000077735d5d7816 */ /* 0x000fe400000000ff */
[----:B------:R-:W-:Y:S02]  /*3d330*/  LOP3.LUT P5, RZ, R245, 0x1, RZ, 0xc0, !PT ;  /* 0x00000001f5ff7812 */ /* 0x000fe400078ac0ff */
[----:B------:R-:W-:-:S07]  /*3d340*/  LOP3.LUT P6, RZ, R246, 0x80000000, RZ, 0xc0, !PT ;  /* 0x80000000f6ff7812 */ /* 0x000fce00078cc0ff */
[----:B------:R-:W-:Y:S01]  /*3d350*/  @P4 STG.E.U8 desc[UR32][R166.64], R93 ;  /* 0x0000005da6004986 */ /* 0x000fe2000c101120 */
[----:B------:R-:W-:Y:S02]  /*3d360*/  LOP3.LUT P4, RZ, R5, 0x100000, RZ, 0xc0, !PT ;  /* 0x0010000005ff7812 */ /* 0x000fe4000788c0ff */
[----:B------:R-:W-:Y:S02]  /*3d370*/  PRMT R0, R94, 0x7772, RZ ;  /* 0x000077725e007816 */ /* 0x000fe400000000ff */
[C---:B------:R-:W-:Y:S02]  /*3d380*/  LOP3.LUT P0, RZ, R246.reuse, 0x40000000, RZ, 0xc0, !PT ;  /* 0x40000000f6ff7812 */ /* 0x040fe4000780c0ff */
[----:B------:R-:W-:Y:S02]  /*3d390*/  LOP3.LUT P1, RZ, R246, 0x20000000, RZ, 0xc0, !PT ;  /* 0x20000000f6ff7812 */ /* 0x000fe4000782c0ff */
[----:B------:R-:W-:-:S05]  /*3d3a0*/  PRMT R94, R94, 0x7773, RZ ;  /* 0x000077735e5e7816 */ /* 0x000fca00000000ff */
[----:B------:R0:W-:Y:S01]  /*3d3b0*/  @P4 STG.E.U8 desc[UR32][R168.64], R0 ;  /* 0x00000000a8004986 */ /* 0x0001e2000c101120 */
[----:B------:R-:W-:-:S03]  /*3d3c0*/  LOP3.LUT P2, RZ, R246, 0x10000000, RZ, 0xc0, !PT ;  /* 0x10000000f6ff7812 */ /* 0x000fc6000784c0ff */
[----:B------:R-:W-:Y:S01]  /*3d3d0*/  @P5 STG.E.U8 desc[UR32][R170.64], R94 ;  /* 0x0000005eaa005986 */ /* 0x000fe2000c101120 */
[C---:B0-----:R-:W-:Y:S02]  /*3d3e0*/  PRMT R0, R95.reuse, 0x7772, RZ ;  /* 0x000077725f007816 */ /* 0x041fe400000000ff */
[----:B------:R-:W-:-:S03]  /*3d3f0*/  PRMT R95, R95, 0x7773, RZ ;  /* 0x000077735f5f7816 */ /* 0x000fc600000000ff */
[----:B---3--:R4:W-:Y:S01]  /*3d400*/  @P6 STG.E.U8 desc[UR32][R172.64], R0 ;  /* 0x00000000ac006986 */ /* 0x0089e2000c101120 */
[----:B------:R-:W-:-:S03]  /*3d410*/  LOP3.LUT P3, RZ, R246, 0x8000000, RZ, 0xc0, !PT ;  /* 0x08000000f6ff7812 */ /* 0x000fc6000786c0ff */
[----:B------:R-:W-:Y:S01]  /*3d420*/  @P0 STG.E.U8 desc[UR32][R174.64], R95 ;  /* 0x0000005fae000986 */ /* 0x000fe2000c101120 */
[----:B------:R-:W-:Y:S02]  /*3d430*/  LOP3.LUT P4, RZ, R246, 0x4000, RZ, 0xc0, !PT ;  /* 0x00004000f6ff7812 */ /* 0x000fe4000788c0ff */
[----:B------:R-:W-:-:S11]  /*3d440*/  LOP3.LUT R5, R5, 0xffffefff, RZ, 0xc0, !PT ;  /* 0xffffefff05057812 */ /* 0x000fd600078ec0ff */
[----:B------:R-:W-:Y:S02]  /*3d450*/  @P4 LOP3.LUT R5, R5, 0x1000, RZ, 0xfc, !PT ;  /* 0x0000100005054812 */ /* 0x000fe400078efcff */
[----:B------:R-:W-:Y:S02]  /*3d460*/  LOP3.LUT P4, RZ, R246, 0x8000, RZ, 0xc0, !PT ;  /* 0x00008000f6ff7812 */ /* 0x000fe4000788c0ff */
[----:B----4-:R-:W-:-:S05]  /*3d470*/  PRMT R0, R88, 0x7770, RZ ;  /* 0x0000777058007816 */ /* 0x010fca00000000ff */
        /* <DEDUP_REMOVED lines=16> */
[----:B------:R-:W-:-:S04]  /*3d580*/  LOP3.LUT R5, R5, 0xffffdfff, RZ, 0xc0, !PT ;  /* 0xffffdfff05057812 */ /* 0x000fc800078ec0ff */
        /* <DEDUP_REMOVED lines=12> */
[----:B------:R-:W-:-:S09]  /*3d650*/  LOP3.LUT P0, RZ, R246, 0x4000000, RZ, 0xc0, !PT ;  /* 0x04000000f6ff7812 */ /* 0x000fd2000780c0ff */
[----:B------:R-:W-:Y:S02]  /*3d660*/  @P4 LOP3.LUT R5, R5, 0x20000, RZ, 0xfc, !PT ;  /* 0x0002000005054812 */ /* 0x000fe400078efcff */
[C---:B------:R-:W-:Y:S02]  /*3d670*/  LOP3.LUT P4, RZ, R246.reuse, 0x100000, RZ, 0xc0, !PT ;  /* 0x00100000f6ff7812 */ /* 0x040fe4000788c0ff */
[----:B------:R-:W-:Y:S02]  /*3d680*/  LOP3.LUT R5, R5, 0xfffbffff, RZ, 0xc0, !PT ;  /* 0xfffbffff05057812 */ /* 0x000fe400078ec0ff */
[C---:B------:R-:W-:Y:S02]  /*3d690*/  LOP3.LUT P1, RZ, R246.reuse, 0x2000000, RZ, 0xc0, !PT ;  /* 0x02000000f6ff7812 */ /* 0x040fe4000782c0ff */
[----:B------:R-:W-:Y:S02]  /*3d6a0*/  PRMT R0, R89, 0x7771, RZ ;  /* 0x0000777159007816 */ /* 0x000fe400000000ff */
[----:B------:R-:W-:-:S05]  /*3d6b0*/  LOP3.LUT P2, RZ, R246, 0x1000000, RZ, 0xc0, !PT ;  /* 0x01000000f6ff7812 */ /* 0x000fca000784c0ff */
[----:B------:R-:W-:Y:S02]  /*3d6c0*/  @P4 LOP3.LUT R5, R5, 0x40000, RZ, 0xfc, !PT ;  /* 0x0004000005054812 */ /* 0x000fe400078efcff */
[C---:B------:R-:W-:Y:S02]  /*3d6d0*/  LOP3.LUT P4, RZ, R246.reuse, 0x200000, RZ, 0xc0, !PT ;  /* 0x00200000f6ff7812 */ /* 0x040fe4000788c0ff */
[----:B------:R-:W-:Y:S02]  /*3d6e0*/  LOP3.LUT P3, RZ, R246, 0x800000, RZ, 0xc0, !PT ;  /* 0x00800000f6ff7812 */ /* 0x000fe4000786c0ff */
[----:B------:R-:W-:-:S09]  /*3d6f0*/  LOP3.LUT R5, R5, 0xfff7ffff, RZ, 0xc0, !PT ;  /* 0xfff7ffff05057812 */ /* 0x000fd200078ec0ff */
[----:B------:R-:W-:Y:S02]  /*3d700*/  @P4 LOP3.LUT R5, R5, 0x80000, RZ, 0xfc, !PT ;  /* 0x0008000005054812 */ /* 0x000fe400078efcff */
[----:B------:R-:W-:Y:S01]  /*3d710*/  LOP3.LUT P4, RZ, R246, 0x400000, RZ, 0xc0, !PT ;  /* 0x00400000f6ff7812 */ /* 0x000fe2000788c0ff */
[----:B---3--:R2:W-:Y:S02]  /*3d720*/  @P0 STG.E.U8 desc[UR32][R166.64], R0 ;  /* 0x00000000a6000986 */ /* 0x0085e4000c101120 */
[C---:B--2---:R-:W-:Y:S02]  /*3d730*/  PRMT R0, R90.reuse, 0x7770, RZ ;  /* 0x000077705a007816 */ /* 0x044fe400000000ff */
[----:B------:R-:W2:Y:S04]  /*3d740*/  LDL.LU.64 R166, [R1+0xce8] ;  /* 0x000ce80001a67983 */ /* 0x000ea80000300a00 */
[----:B----4-:R0:W-:Y:S02]  /*3d750*/  @P1 STG.E.U8 desc[UR32][R168.64], R0 ;  /* 0x00000000a8001986 */ /* 0x0101e4000c101120 */
[----:B0-----:R-:W-:-:S02]  /*3d760*/  PRMT R0, R90, 0x7771, RZ ;  /* 0x000077715a007816 */ /* 0x001fc400000000ff */
[----:B------:R-:W3:Y:S04]  /*3d770*/  LDL.LU.64 R168, [R1+0xcf0] ;  /* 0x000cf00001a87983 */ /* 0x000ee80000300a00 */
[----:B------:R0:W-:Y:S02]  /*3d780*/  @P2 STG.E.U8 desc[UR32][R170.64], R0 ;  /* 0x00000000aa002986 */ /* 0x0001e4000c101120 */
[C---:B0-----:R-:W-:Y:S02]  /*3d790*/  PRMT R0, R91.reuse, 0x7770, RZ ;  /* 0x000077705b007816 */ /* 0x041fe400000000ff */
[----:B------:R-:W4:Y:S04]  /*3d7a0*/  LDL.LU.64 R170, [R1+0xcf8] ;  /* 0x000cf80001aa7983 */ /* 0x000f280000300a00 */
[----:B------:R0:W-:Y:S02]  /*3d7b0*/  @P3 STG.E.U8 desc[UR32][R172.64], R0 ;  /* 0x00000000ac003986 */ /* 0x0001e4000c101120 */
[----:B0-----:R-:W-:-:S02]  /*3d7c0*/  PRMT R0, R91, 0x7771, RZ ;  /* 0x000077715b007816 */ /* 0x001fc400000000ff */
[----:B------:R-:W4:Y:S04]  /*3d7d0*/  LDL.LU.64 R172, [R1+0xd00] ;  /* 0x000d000001ac7983 */ /* 0x000f280000300a00 */
[----:B------:R0:W-:Y:S01]  /*3d7e0*/  @P4 STG.E.U8 desc[UR32][R174.64], R0 ;  /* 0x00000000ae004986 */ /* 0x0001e2000c101120 */
[C---:B------:R-:W-:Y:S02]  /*3d7f0*/  LOP3.LUT P4, RZ, R5.reuse, 0x80000, RZ, 0xc0, !PT ;  /* 0x0008000005ff7812 */ /* 0x040fe4000788c0ff */
[----:B0-----:R-:W-:Y:S01]  /*3d800*/  PRMT R0, R88, 0x7772, RZ ;  /* 0x0000777258007816 */ /* 0x001fe200000000ff */
[----:B------:R-:W4:Y:S10]  /*3d810*/  LDL.LU.64 R174, [R1+0xd08] ;  /* 0x000d080001ae7983 */ /* 0x000f340000300a00 */
[----:B------:R0:W-:Y:S01]  /*3d820*/  @P4 STG.E.U8 desc[UR32][R176.64], R0 ;  /* 0x00000000b0004986 */ /* 0x0001e2000c101120 */
[----:B------:R-:W-:-:S02]  /*3d830*/  LOP3.LUT P4, RZ, R5, 0x40000, RZ, 0xc0, !PT ;  /* 0x0004000005ff7812 */ /* 0x000fc4000788c0ff */
[----:B------:R-:W-:Y:S02]  /*3d840*/  PRMT R88, R88, 0x7773, RZ ;  /* 0x0000777358587816 */ /* 0x000fe400000000ff */
[----:B0-----:R-:W-:Y:S01]  /*3d850*/  PRMT R0, R89, 0x7772, RZ ;  /* 0x0000777259007816 */ /* 0x001fe200000000ff */
[----:B------:R-:W4:Y:S08]  /*3d860*/  LDL.LU.64 R176, [R1+0xd10] ;  /* 0x000d100001b07983 */ /* 0x000f300000300a00 */
[----:B------:R0:W-:Y:S01]  /*3d870*/  @P4 STG.E.U8 desc[UR32][R178.64], R88 ;  /* 0x00000058b2004986 */ /* 0x0001e2000c101120 */
[----:B------:R-:W-:-:S02]  /*3d880*/  LOP3.LUT P4, RZ, R5, 0x20000, RZ, 0xc0, !PT ;  /* 0x0002000005ff7812 */ /* 0x000fc4000788c0ff */
[----:B------:R-:W-:Y:S01]  /*3d890*/  PRMT R89, R89, 0x7773, RZ ;  /* 0x0000777359597816 */ /* 0x000fe200000000ff */
[----:B0-----:R-:W4:Y:S10]  /*3d8a0*/  LDL.LU.64 R178, [R1+0xd20] ;  /* 0x000d200001b27983 */ /* 0x001f340000300a00 */
[----:B------:R0:W-:Y:S01]  /*3d8b0*/  @P4 STG.E.U8 desc[UR32][R160.64], R0 ;  /* 0x00000000a0004986 */ /* 0x0001e2000c101120 */
[----:B------:R-:W-:-:S13]  /*3d8c0*/  LOP3.LUT P4, RZ, R5, 0x10000, RZ, 0xc0, !PT ;  /* 0x0001000005ff7812 */ /* 0x000fda000788c0ff */
[----:B------:R-:W-:Y:S01]  /*3d8d0*/  @P4 STG.E.U8 desc[UR32][R162.64], R89 ;  /* 0x00000059a2004986 */ /* 0x000fe2000c101120 */
[----:B------:R-:W-:Y:S02]  /*3d8e0*/  LOP3.LUT P4, RZ, R5, 0x8000, RZ, 0xc0, !PT ;  /* 0x0000800005ff7812 */ /* 0x000fe4000788c0ff */
[C---:B0-----:R-:W-:Y:S02]  /*3d8f0*/  PRMT R0, R90.reuse, 0x7772, RZ ;  /* 0x000077725a007816 */ /* 0x041fe400000000ff */
[----:B------:R-:W-:-:S09]  /*3d900*/  PRMT R90, R90, 0x7773, RZ ;  /* 0x000077735a5a7816 */ /* 0x000fd200000000ff */
[----:B------:R0:W-:Y:S01]  /*3d910*/  @P4 STG.E.U8 desc[UR32][R84.64], R0 ;  /* 0x0000000054004986 */ /* 0x0001e2000c101120 */
[----:B------:R-:W-:-:S03]  /*3d920*/  LOP3.LUT P4, RZ, R5, 0x4000, RZ, 0xc0, !PT ;  /* 0x0000400005ff7812 */ /* 0x000fc6000788c0ff */
[----:B0-----:R-:W3:Y:S10]  /*3d930*/  LDL.LU.64 R84, [R1+0xfc0] ;  /* 0x000fc00001547983 */ /* 0x001ef40000300a00 */
[----:B------:R-:W-:Y:S01]  /*3d940*/  @P4 STG.E.U8 desc[UR32][R164.64], R90 ;  /* 0x0000005aa4004986 */ /* 0x000fe2000c101120 */
[----:B------:R-:W-:-:S02]  /*3d950*/  LOP3.LUT P4, RZ, R5, 0x2000, RZ, 0xc0, !PT ;  /* 0x0000200005ff7812 */ /* 0x000fc4000788c0ff */
[----:B------:R-:W-:-:S11]  /*3d960*/  PRMT R0, R91, 0x7772, RZ ;  /* 0x000077725b007816 */ /* 0x000fd600000000ff */
[----:B------:R0:W-:Y:S04]  /*3d970*/  @P4 STG.E.U8 desc[UR32][R86.64], R0 ;  /* 0x0000000056004986 */ /* 0x0001e8000c101120 */
[----:B0-----:R-:W4:Y:S01]  /*3d980*/  LDL.LU.64 R86, [R1+0xfb8] ;  /* 0x000fb80001567983 */ /* 0x001f220000300a00 */
[----:B------:R-:W-:Y:S02]  /*3d990*/  LOP3.LUT P4, RZ, R5, 0x1000, RZ, 0xc0, !PT ;  /* 0x0000100005ff7812 */ /* 0x000fe4000788c0ff */
[C---:B------:R-:W-:Y:S02]  /*3d9a0*/  LOP3.LUT P5, RZ, R246.reuse, 0x2000, RZ, 0xc0, !PT ;  /* 0x00002000f6ff7812 */ /* 0x040fe400078ac0ff */
[----:B------:R-:W-:Y:S02]  /*3d9b0*/  LOP3.LUT P6, RZ, R246, 0x1000, RZ, 0xc0, !PT ;  /* 0x00001000f6ff7812 */ /* 0x000fe400078cc0ff */
[----:B------:R-:W-:-:S02]  /*3d9c0*/  PRMT R91, R91, 0x7773, RZ ;  /* 0x000077735b5b7816 */ /* 0x000fc400000000ff */
[C---:B------:R-:W-:Y:S02]  /*3d9d0*/  LOP3.LUT P0, RZ, R246.reuse, 0x800, RZ, 0xc0, !PT ;  /* 0x00000800f6ff7812 */ /* 0x040fe4000780c0ff */
[C---:B------:R-:W-:Y:S02]  /*3d9e0*/  LOP3.LUT P1, RZ, R246.reuse, 0x400, RZ, 0xc0, !PT ;  /* 0x00000400f6ff7812 */ /* 0x040fe4000782c0ff */
[C---:B------:R-:W-:Y:S02]  /*3d9f0*/  LOP3.LUT P2, RZ, R246.reuse, 0x200, RZ, 0xc0, !PT ;  /* 0x00000200f6ff7812 */ /* 0x040fe4000784c0ff */
[----:B------:R-:W-:Y:S01]  /*3da00*/  LOP3.LUT P3, RZ, R246, 0x100, RZ, 0xc0, !PT ;  /* 0x00000100f6ff7812 */ /* 0x000fe2000786c0ff */
[----:B--2---:R-:W-:Y:S01]  /*3da10*/  @P4 STG.E.U8 desc[UR32][R166.64], R91 ;  /* 0x0000005ba6004986 */ /* 0x004fe2000c101120 */
[----:B---3--:R-:W-:-:S05]  /*3da20*/  PRMT R0, R84, 0x7770, RZ ;  /* 0x0000777054007816 */ /* 0x008fca00000000ff */
[----:B------:R0:W-:Y:S02]  /*3da30*/  @P5 STG.E.U8 desc[UR32][R168.64], R0 ;  /* 0x00000000a8005986 */ /* 0x0001e4000c101120 */
[----:B0-----:R-:W-:-:S05]  /*3da40*/  PRMT R0, R84, 0x7771, RZ ;  /* 0x0000777154007816 */ /* 0x001fca00000000ff */
[----:B----4-:R0:W-:Y:S02]  /*3da50*/  @P6 STG.E.U8 desc[UR32][R170.64], R0 ;  /* 0x00000000aa006986 */ /* 0x0101e4000c101120 */
[----:B0-----:R-:W-:-:S05]  /*3da60*/  PRMT R0, R85, 0x7770, RZ ;  /* 0x0000777055007816 */ /* 0x001fca00000000ff */
        /* <DEDUP_REMOVED lines=13> */
[----:B------:R-:W-:-:S02]  /*3db40*/  LOP3.LUT P6, RZ, R246, 0x80, RZ, 0xc0, !PT ;  /* 0x00000080f6ff7812 */ /* 0x000fc400078cc0ff */
        /* <DEDUP_REMOVED lines=12> */
[----:B------:R-:W-:Y:S01]  /*3dc10*/  @P4 LOP3.LUT R5, R5, 0x100, RZ, 0xfc, !PT ;  /* 0x0000010005054812 */ /* 0x000fe200078efcff */
[----:B--2---:R0:W-:Y:S04]  /*3dc20*/  @P6 STG.E.U8 desc[UR32][R178.64], R0 ;  /* 0x00000000b2006986 */ /* 0x0041e8000c101120 */
[----:B0-----:R-:W2:Y:S04]  /*3dc30*/  LDL.LU.64 R178, [R1+0xd68] ;  /* 0x000d680001b27983 */ /* 0x001ea80000300a00 */
[----:B------:R-:W2:Y:S01]  /*3dc40*/  LDL.LU.64 R160, [R1+0xd78] ;  /* 0x000d780001a07983 */ /* 0x000ea20000300a00 */
[----:B------:R-:W-:-:S02]  /*3dc50*/  LOP3.LUT P4, RZ, R247, 0x80000000, RZ, 0xc0, !PT ;  /* 0x80000000f7ff7812 */ /* 0x000fc4000788c0ff */
[----:B------:R-:W-:Y:S01]  /*3dc60*/  LOP3.LUT R5, R5, 0xfffffdff, RZ, 0xc0, !PT ;  /* 0xfffffdff05057812 */ /* 0x000fe200078ec0ff */
[----:B------:R-:W2:Y:S01]  /*3dc70*/  LDL.LU.64 R162, [R1+0xd88] ;  /* 0x000d880001a27983 */ /* 0x000ea20000300a00 */
[C---:B------:R-:W-:Y:S02]  /*3dc80*/  LOP3.LUT P2, RZ, R246.reuse, 0x40, RZ, 0xc0, !PT ;  /* 0x00000040f6ff7812 */ /* 0x040fe4000784c0ff */
[C---:B------:R-:W-:Y:S01]  /*3dc90*/  LOP3.LUT P3, RZ, R246.reuse, 0x20, RZ, 0xc0, !PT ;  /* 0x00000020f6ff7812 */ /* 0x040fe2000786c0ff */
[----:B------:R-:W2:Y:S01]  /*3dca0*/  LDL.LU.64 R164, [R1+0xd90] ;  /* 0x000d900001a47983 */ /* 0x000ea20000300a00 */
[----:B------:R-:W-:Y:S02]  /*3dcb0*/  PRMT R0, R87, 0x7771, RZ ;  /* 0x0000777157007816 */ /* 0x000fe400000000ff */
[----:B------:R-:W-:Y:S01]  /*3dcc0*/  LOP3.LUT P0, RZ, R246, 0x10, RZ, 0xc0, !PT ;  /* 0x00000010f6ff7812 */ /* 0x000fe2000780c0ff */
[----:B------:R-:W2:Y:S02]  /*3dcd0*/  LDL.LU.64 R166, [R1+0xd98] ;  /* 0x000d980001a67983 */ /* 0x000ea40000300a00 */
[----:B------:R-:W-:-:S02]  /*3dce0*/  @P4 LOP3.LUT R5, R5, 0x200, RZ, 0xfc, !PT ;  /* 0x0000020005054812 */ /* 0x000fc400078efcff */
[----:B------:R-:W-:Y:S02]  /*3dcf0*/  LOP3.LUT P4, RZ, R246, 0x1, RZ, 0xc0, !PT ;  /* 0x00000001f6ff7812 */ /* 0x000fe4000788c0ff */
[----:B------:R-:W-:-:S11]  /*3dd00*/  LOP3.LUT R5, R5, 0xfffffbff, RZ, 0xc0, !PT ;  /* 0xfffffbff05057812 */ /* 0x000fd600078ec0ff */
[----:B------:R-:W-:Y:S02]  /*3dd10*/  @P4 LOP3.LUT R5, R5, 0x400, RZ, 0xfc, !PT ;  /* 0x0000040005054812 */ /* 0x000fe400078efcff */
[C---:B------:R-:W-:Y:S02]  /*3dd20*/  LOP3.LUT P4, RZ, R246.reuse, 0x2, RZ, 0xc0, !PT ;  /* 0x00000002f6ff7812 */ /* 0x040fe4000788c0ff */
[----:B------:R-:W-:Y:S01]  /*3dd30*/  LOP3.LUT R5, R5, 0xfffff7ff, RZ, 0xc0, !PT ;  /* 0xfffff7ff05057812 */ /* 0x000fe200078ec0ff */
[----:B---3--:R0:W-:Y:S01]  /*3dd40*/  @P2 STG.E.U8 desc[UR32][R168.64], R0 ;  /* 0x00000000a8002986 */ /* 0x0081e2000c101120 */
[----:B------:R-:W-:-:S09]  /*3dd50*/  LOP3.LUT P1, RZ, R246, 0x8, RZ, 0xc0, !PT ;  /* 0x00000008f6ff7812 */ /* 0x000fd2000782c0ff */
[----:B------:R-:W-:Y:S02]  /*3dd60*/  @P4 LOP3.LUT R5, R5, 0x800, RZ, 0xfc, !PT ;  /* 0x0000080005054812 */ /* 0x000fe400078efcff */
[----:B------:R-:W-:Y:S01]  /*3dd70*/  LOP3.LUT P4, RZ, R246, 0x4, RZ, 0xc0, !PT ;  /* 0x00000004f6ff7812 */ /* 0x000fe2000788c0ff */
[----:B0-----:R-:W3:Y:S01]  /*3dd80*/  LDL.LU.64 R168, [R1+0xda0] ;  /* 0x000da00001a87983 */ /* 0x001ee20000300a00 */
[C---:B------:R-:W-:Y:S02]  /*3dd90*/  PRMT R0, R84.reuse, 0x7772, RZ ;  /* 0x0000777254007816 */ /* 0x040fe400000000ff */
[----:B------:R-:W-:-:S03]  /*3dda0*/  PRMT R84, R84, 0x7773, RZ ;  /* 0x0000777354547816 */ /* 0x000fc600000000ff */
[----:B----4-:R0:W-:Y:S04]  /*3ddb0*/  @P3 STG.E.U8 desc[UR32][R170.64], R0 ;  /* 0x00000000aa003986 */ /* 0x0101e8000c101120 */
[----:B------:R1:W-:Y:S01]  /*3ddc0*/  @P0 STG.E.U8 desc[UR32][R172.64], R84 ;  /* 0x00000054ac000986 */ /* 0x0003e2000c101120 */
[----:B0-----:R-:W-:-:S03]  /*3ddd0*/  PRMT R0, R85, 0x7772, RZ ;  /* 0x0000777255007816 */ /* 0x001fc600000000ff */
[----:B------:R-:W4:Y:S01]  /*3dde0*/  LDL.LU.64 R170, [R1+0xda8] ;  /* 0x000da80001aa7983 */ /* 0x000f220000300a00 */
[----:B------:R-:W-:-:S03]  /*3ddf0*/  PRMT R85, R85, 0x7773, RZ ;  /* 0x0000777355557816 */ /* 0x000fc600000000ff */
[----:B------:R0:W-:Y:S04]  /*3de00*/  @P1 STG.E.U8 desc[UR32][R174.64], R0 ;  /* 0x00000000ae001986 */ /* 0x0001e8000c101120 */
[----:B------:R-:W-:Y:S01]  /*3de10*/  @P4 STG.E.U8 desc[UR32][R176.64], R85 ;  /* 0x00000055b0004986 */ /* 0x000fe2000c101120 */
[----:B------:R-:W-:-:S03]  /*3de20*/  LOP3.LUT P4, RZ, R5, 0x800, RZ, 0xc0, !PT ;  /* 0x0000080005ff7812 */ /* 0x000fc6000788c0ff */
[----:B-1----:R-:W4:Y:S01]  /*3de30*/  LDL.LU.64 R172, [R1+0xdb0] ;  /* 0x000db00001ac7983 */ /* 0x002f220000300a00 */
[----:B0-----:R-:W-:-:S03]  /*3de40*/  PRMT R0, R86, 0x7772, RZ ;  /* 0x0000777256007816 */ /* 0x001fc600000000ff */
[----:B------:R-:W4:Y:S06]  /*3de50*/  LDL.LU.64 R174, [R1+0xdb8] ;  /* 0x000db80001ae7983 */ /* 0x000f2c0000300a00 */
[----:B------:R0:W-:Y:S01]  /*3de60*/  @P4 STG.E.U8 desc[UR32][R80.64], R0 ;  /* 0x0000000050004986 */ /* 0x0001e2000c101120 */
[----:B------:R-:W-:Y:S02]  /*3de70*/  LOP3.LUT P4, RZ, R5, 0x400, RZ, 0xc0, !PT ;  /* 0x0000040005ff7812 */ /* 0x000fe4000788c0ff */
[----:B------:R-:W-:Y:S01]  /*3de80*/  PRMT R86, R86, 0x7773, RZ ;  /* 0x0000777356567816 */ /* 0x000fe200000000ff */
[----:B0-----:R-:W3:Y:S01]  /*3de90*/  LDL.LU.64 R80, [R1+0xfb0] ;  /* 0x000fb00001507983 */ /* 0x001ee20000300a00 */
[----:B------:R-:W-:-:S02]  /*3dea0*/  PRMT R0, R87, 0x7772, RZ ;  /* 0x0000777257007816 */ /* 0x000fc400000000ff */
[----:B------:R-:W-:Y:S01]  /*3deb0*/  PRMT R87, R87, 0x7773, RZ ;  /* 0x0000777357577816 */ /* 0x000fe200000000ff */
[----:B------:R-:W4:Y:S06]  /*3dec0*/  LDL.LU.64 R176, [R1+0xdc0] ;  /* 0x000dc00001b07983 */ /* 0x000f2c0000300a00 */
[----:B--2---:R0:W-:Y:S01]  /*3ded0*/  @P4 STG.E.U8 desc[UR32][R178.64], R86 ;  /* 0x00000056b2004986 */ /* 0x0041e2000c101120 */
[----:B------:R-:W-:-:S03]  /*3dee0*/  LOP3.LUT P4, RZ, R5, 0x200, RZ, 0xc0, !PT ;  /* 0x0000020005ff7812 */ /* 0x000fc6000788c0ff */
[----:B0-----:R-:W2:Y:S10]  /*3def0*/  LDL.LU.64 R178, [R1+0xdc8] ;  /* 0x000dc80001b27983 */ /* 0x001eb40000300a00 */
        /* <DEDUP_REMOVED lines=10> */
[----:B---3--:R-:W-:-:S05]  /*3dfa0*/  PRMT R0, R80, 0x7770, RZ ;  /* 0x0000777050007816 */ /* 0x008fca00000000ff */
[----:B------:R0:W-:Y:S01]  /*3dfb0*/  @P4 STG.E.U8 desc[UR32][R162.64], R0 ;  /* 0x00000000a2004986 */ /* 0x0001e2000c101120 */
[----:B------:R-:W-:Y:S02]  /*3dfc0*/  LOP3.LUT P4, RZ, R5, 0x40, RZ, 0xc0, !PT ;  /* 0x0000004005ff7812 */ /* 0x000fe4000788c0ff */
[----:B0-----:R-:W-:-:S11]  /*3dfd0*/  PRMT R0, R80, 0x7771, RZ ;  /* 0x0000777150007816 */ /* 0x001fd600000000ff */
[----:B------:R0:W-:Y:S01]  /*3dfe0*/  @P4 STG.E.U8 desc[UR32][R164.64], R0 ;  /* 0x00000000a4004986 */ /* 0x0001e2000c101120 */
[----:B------:R-:W-:Y:S02]  /*3dff0*/  LOP3.LUT P4, RZ, R5, 0x20, RZ, 0xc0, !PT ;  /* 0x0000002005ff7812 */ /* 0x000fe4000788c0ff */
[----:B0-----:R-:W-:-:S11]  /*3e000*/  PRMT R0, R81, 0x7770, RZ ;  /* 0x0000777051007816 */ /* 0x001fd600000000ff */
[----:B------:R0:W-:Y:S02]  /*3e010*/  @P4 STG.E.U8 desc[UR32][R166.64], R0 ;  /* 0x00000000a6004986 */ /* 0x0001e4000c101120 */
[----:B0-----:R-:W-:-:S05]  /*3e020*/  PRMT R0, R81, 0x7771, RZ ;  /* 0x0000777151007816 */ /* 0x001fca00000000ff */
[----:B------:R4:W-:Y:S02]  /*3e030*/  @P5 STG.E.U8 desc[UR32][R168.64], R0 ;  /* 0x00000000a8005986 */ /* 0x0009e4000c101120 */
[----:B----4-:R-:W-:-:S05]  /*3e040*/  PRMT R0, R82, 0x7770, RZ ;  /* 0x0000777052007816 */ /* 0x010fca00000000ff */
[----:B------:R0:W-:Y:S02]  /*3e050*/  @P6 STG.E.U8 desc[UR32][R170.64], R0 ;  /* 0x00000000aa006986 */ /* 0x0001e4000c101120 */
[----:B0-----:R-:W-:-:S05]  /*3e060*/  PRMT R0, R82, 0x7771, RZ ;  /* 0x0000777152007816 */ /* 0x001fca00000000ff */
[----:B------:R0:W-:Y:S02]  /*3e070*/  @P2 STG.E.U8 desc[UR32][R172.64], R0 ;  /* 0x00000000ac002986 */ /* 0x0001e4000c101120 */
[----:B0-----:R-:W-:-:S05]  /*3e080*/  PRMT R0, R83, 0x7770, RZ ;  /* 0x0000777053007816 */ /* 0x001fca00000000ff */
[----:B------:R0:W-:Y:S02]  /*3e090*/  @P3 STG.E.U8 desc[UR32][R174.64], R0 ;  /* 0x00000000ae003986 */ /* 0x0001e4000c101120 */
[----:B0-----:R-:W-:Y:S02]  /*3e0a0*/  PRMT R0, R83, 0x7771, RZ ;  /* 0x0000777153007816 */ /* 0x001fe400000000ff */
[----:B------:R-:W3:Y:S04]  /*3e0b0*/  LDL.LU.64 R174, [R1+0xdd0] ;  /* 0x000dd00001ae7983 */ /* 0x000ee80000300a00 */
[----:B------:R0:W-:Y:S04]  /*3e0c0*/  @P0 STG.E.U8 desc[UR32][R176.64], R0 ;  /* 0x00000000b0000986 */ /* 0x0001e8000c101120 */
[----:B0-----:R-:W4:Y:S04]  /*3e0d0*/  LDL.LU.64 R176, [R1+0xde0] ;  /* 0x000de00001b07983 */ /* 0x001f280000300a00 */
[----:B------:R-:W4:Y:S04]  /*3e0e0*/  LDL.LU.64 R168, [R1+0xde8] ;  /* 0x000de80001a87983 */ /* 0x000f280000300a00 */
[----:B------:R-:W4:Y:S01]  /*3e0f0*/  LDL.LU.64 R170, [R1+0xdf0] ;  /* 0x000df00001aa7983 */ /* 0x000f220000300a00 */
[----:B------:R-:W-:-:S02]  /*3e100*/  LOP3.LUT P1, RZ, R247, 0x200000, RZ, 0xc0, !PT ;  /* 0x00200000f7ff7812 */ /* 0x000fc4000782c0ff */
[----:B------:R-:W-:-:S11]  /*3e110*/  PRMT R0, R80, 0x7772, RZ ;  /* 0x0000777250007816 */ /* 0x000fd600000000ff */
[----:B--2---:R0:W-:Y:S01]  /*3e120*/  @P1 STG.E.U8 desc[UR32][R178.64], R0 ;  /* 0x00000000b2001986 */ /* 0x0041e2000c101120 */
[----:B------:R-:W-:Y:S02]  /*3e130*/  LOP3.LUT P1, RZ, R247, 0x2000, RZ, 0xc0, !PT ;  /* 0x00002000f7ff7812 */ /* 0x000fe4000782c0ff */
[----:B------:R-:W-:Y:S02]  /*3e140*/  LOP3.LUT R5, R5, 0xfffffffb, RZ, 0xc0, !PT ;  /* 0xfffffffb05057812 */ /* 0x000fe400078ec0ff */
[C---:B------:R-:W-:Y:S02]  /*3e150*/  LOP3.LUT P2, RZ, R247.reuse, 0x100000, RZ, 0xc0, !PT ;  /* 0x00100000f7ff7812 */ /* 0x040fe4000784c0ff */
[----:B------:R-:W-:Y:S01]  /*3e160*/  LOP3.LUT P3, RZ, R247, 0x80000, RZ, 0xc0, !PT ;  /* 0x00080000f7ff7812 */ /* 0x000fe2000786c0ff */
[----:B0-----:R-:W2:Y:S06]  /*3e170*/  LDL.LU.64 R178, [R1+0xe08] ;  /* 0x000e080001b27983 */ /* 0x001eac0000300a00 */
[----:B------:R-:W-:-:S02]  /*3e180*/  @P1 LOP3.LUT R5, R5, 0x4, RZ, 0xfc, !PT ;  /* 0x0000000405051812 */ /* 0x000fc400078efcff */
[----:B------:R-:W-:Y:S01]  /*3e190*/  LOP3.LUT P1, RZ, R247, 0x4000, RZ, 0xc0, !PT ;  /* 0x00004000f7ff7812 */ /* 0x000fe2000782c0ff */
[----:B------:R-:W2:Y:S01]  /*3e1a0*/  LDL.LU.64 R172, [R1+0xe10] ;  /* 0x000e100001ac7983 */ /* 0x000ea20000300a00 */
[----:B------:R-:W-:Y:S02]  /*3e1b0*/  LOP3.LUT R5, R5, 0xfffffff7, RZ, 0xc0, !PT ;  /* 0xfffffff705057812 */ /* 0x000fe400078ec0ff */
[----:B------:R-:W-:Y:S01]  /*3e1c0*/  LOP3.LUT P5, RZ, R247, 0x40000, RZ, 0xc0, !PT ;  /* 0x00040000f7ff7812 */ /* 0x000fe200078ac0ff */
[----:B------:R-:W2:Y:S08]  /*3e1d0*/  LDL.LU.64 R164, [R1+0xe20] ;  /* 0x000e200001a47983 */ /* 0x000eb00000300a00 */
[----:B------:R-:W-:-:S02]  /*3e1e0*/  @P1 LOP3.LUT R5, R5, 0x8, RZ, 0xfc, !PT ;  /* 0x0000000805051812 */ /* 0x000fc400078efcff */
[----:B------:R-:W-:Y:S02]  /*3e1f0*/  LOP3.LUT P1, RZ, R247, 0x8000, RZ, 0xc0, !PT ;  /* 0x00008000f7ff7812 */ /* 0x000fe4000782c0ff */
[----:B------:R-:W-:Y:S02]  /*3e200*/  LOP3.LUT R5, R5, 0xffffffef, RZ, 0xc0, !PT ;  /* 0xffffffef05057812 */ /* 0x000fe400078ec0ff */
[----:B------:R-:W-:Y:S02]  /*3e210*/  LOP3.LUT P4, RZ, R247, 0x20000, RZ, 0xc0, !PT ;  /* 0x00020000f7ff7812 */ /* 0x000fe4000788c0ff */
[----:B------:R-:W-:Y:S02]  /*3e220*/  PRMT R80, R80, 0x7773, RZ ;  /* 0x0000777350507816 */ /* 0x000fe400000000ff */
[----:B------:R-:W-:-:S05]  /*3e230*/  PRMT R0, R81, 0x7772, RZ ;  /* 0x0000777251007816 */ /* 0x000fca00000000ff */
[----:B------:R-:W-:Y:S02]  /*3e240*/  @P1 LOP3.LUT R5, R5, 0x10, RZ, 0xfc, !PT ;  /* 0x0000001005051812 */ /* 0x000fe400078efcff */
[----:B------:R-:W-:Y:S02]  /*3e250*/  LOP3.LUT P1, RZ, R247, 0x10000, RZ, 0xc0, !PT ;  /* 0x00010000f7ff7812 */ /* 0x000fe4000782c0ff */
[----:B------:R-:W-:Y:S01]  /*3e260*/  PRMT R81, R81, 0x7773, RZ ;  /* 0x0000777351517816 */ /* 0x000fe200000000ff */
[----:B---3--:R0:W-:Y:S04]  /*3e270*/  @P2 STG.E.U8 desc[UR32][R174.64], R80 ;  /* 0x00000050ae002986 */ /* 0x0081e8000c101120 */
[----:B0-----:R-:W3:Y:S04]  /*3e280*/  LDL.LU.64 R174, [R1+0xe00] ;  /* 0x000e000001ae7983 */ /* 0x001ee80000300a00 */
[----:B----4-:R0:W-:Y:S04]  /*3e290*/  @P3 STG.E.U8 desc[UR32][R176.64], R0 ;  /* 0x00000000b0003986 */ /* 0x0101e8000c101120 */
[----:B------:R-:W-:Y:S01]  /*3e2a0*/  @P5 STG.E.U8 desc[UR32][R168.64], R81 ;  /* 0x00000051a8005986 */ /* 0x000fe2000c101120 */
[----:B0-----:R-:W-:-:S03]  /*3e2b0*/  PRMT R0, R82, 0x7772, RZ ;  /* 0x0000777252007816 */ /* 0x001fc600000000ff */
[----:B------:R-:W4:Y:S01]  /*3e2c0*/  LDL.LU.64 R176, [R1+0xdd8] ;  /* 0x000dd80001b07983 */ /* 0x000f220000300a00 */
[----:B------:R-:W-:-:S03]  /*3e2d0*/  PRMT R82, R82, 0x7773, RZ ;  /* 0x0000777352527816 */ /* 0x000fc600000000ff */
[----:B------:R-:W-:Y:S04]  /*3e2e0*/  @P4 STG.E.U8 desc[UR32][R170.64], R0 ;  /* 0x00000000aa004986 */ /* 0x000fe8000c101120 */
[----:B------:R-:W4:Y:S04]  /*3e2f0*/  LDL.LU.64 R166, [R1+0xd48] ;  /* 0x000d480001a67983 */ /* 0x000f280000300a00 */
[----:B------:R0:W-:Y:S04]  /*3e300*/  @P1 STG.E.U8 desc[UR32][R76.64], R82 ;  /* 0x000000524c001986 */ /* 0x0001e8000c101120 */
[----:B0-----:R-:W3:Y:S01]  /*3e310*/  LDL.LU.64 R76, [R1+0xfa0] ;  /* 0x000fa000014c7983 */ /* 0x001ee20000300a00 */
        /* <DEDUP_REMOVED lines=9> */
[----:B------:R-:W-:-:S04]  /*3e3b0*/  @P0 LOP3.LUT R5, R5, 0x2, RZ, 0xfc, !PT ;  /* 0x0000000205050812 */ /* 0x000fc800078efcff */
[----:B------:R-:W-:Y:S02]  /*3e3c0*/  LOP3.LUT P1, RZ, R5, 0x10, RZ, 0xc0, !PT ;  /* 0x0000001005ff7812 */ /* 0x000fe4000782c0ff */
[C---:B------:R-:W-:Y:S02]  /*3e3d0*/  PRMT R0, R83.reuse, 0x7772, RZ ;  /* 0x0000777253007816 */ /* 0x040fe400000000ff */
[----:B------:R-:W-:-:S09]  /*3e3e0*/  PRMT R83, R83, 0x7773, RZ ;  /* 0x0000777353537816 */ /* 0x000fd200000000ff */
[----:B--2---:R0:W-:Y:S01]  /*3e3f0*/  @P1 STG.E.U8 desc[UR32][R178.64], R0 ;  /* 0x00000000b2001986 */ /* 0x0041e2000c101120 */
[----:B------:R-:W-:-:S03]  /*3e400*/  LOP3.LUT P1, RZ, R5, 0x8, RZ, 0xc0, !PT ;  /* 0x0000000805ff7812 */ /* 0x000fc6000782c0ff */
[----:B0-----:R-:W2:Y:S10]  /*3e410*/  LDL.LU.64 R178, [R1+0xcc8] ;  /* 0x000cc80001b27983 */ /* 0x001eb40000300a00 */
[----:B------:R0:W-:Y:S01]  /*3e420*/  @P1 STG.E.U8 desc[UR32][R172.64], R83 ;  /* 0x00000053ac001986 */ /* 0x0001e2000c101120 */
[----:B------:R-:W-:-:S03]  /*3e430*/  LOP3.LUT P1, RZ, R5, 0x4, RZ, 0xc0, !PT ;  /* 0x0000000405ff7812 */ /* 0x000fc6000782c0ff */
[----:B------:R-:W2:Y:S04]  /*3e440*/  LDL.LU.64 R170, [R1+0xca0] ;  /* 0x000ca00001aa7983 */ /* 0x000ea80000300a00 */
[----:B0-----:R-:W2:Y:S01]  /*3e450*/  LDL.LU.64 R172, [R1+0xc38] ;  /* 0x000c380001ac7983 */ /* 0x001ea20000300a00 */
[----:B---3--:R-:W-:-:S05]  /*3e460*/  PRMT R0, R76, 0x7770, RZ ;  /* 0x000077704c007816 */ /* 0x008fca00000000ff */
[----:B------:R0:W-:Y:S04]  /*3e470*/  @P1 STG.E.U8 desc[UR32][R78.64], R0 ;  /* 0x000000004e001986 */ /* 0x0001e8000c101120 */
[----:B0-----:R-:W3:Y:S01]  /*3e480*/  LDL.LU.64 R78, [R1+0xf98] ;  /* 0x000f9800014e7983 */ /* 0x001ee20000300a00 */
[C---:B------:R-:W-:Y:S02]  /*3e490*/  LOP3.LUT P6, RZ, R247.reuse, 0x1000, RZ, 0xc0, !PT ;  /* 0x00001000f7ff7812 */ /* 0x040fe400078cc0ff */
[----:B------:R-:W-:Y:S02]  /*3e4a0*/  LOP3.LUT P0, RZ, R247, 0x800, RZ, 0xc0, !PT ;  /* 0x00000800f7ff7812 */ /* 0x000fe4000780c0ff */
[----:B------:R-:W-:Y:S02]  /*3e4b0*/  PRMT R0, R76, 0x7771, RZ ;  /* 0x000077714c007816 */ /* 0x000fe400000000ff */
[----:B------:R-:W-:-:S07]  /*3e4c0*/  PRMT R4, R77, 0x7770, RZ ;  /* 0x000077704d047816 */ /* 0x000fce00000000ff */
[----:B------:R-:W-:Y:S04]  /*3e4d0*/  @P6 STG.E.U8 desc[UR32][R164.64], R0 ;  /* 0x00000000a4006986 */ /* 0x000fe8000c101120 */
[----:B------:R0:W-:Y:S01]  /*3e4e0*/  @P0 STG.E.U8 desc[UR32][R174.64], R4 ;  /* 0x00000004ae000986 */ /* 0x0001e2000c101120 */
[----:B------:R-:W-:Y:S02]  /*3e4f0*/  LOP3.LUT P0, RZ, R5, 0x2, RZ, 0xc0, !PT ;  /* 0x0000000205ff7812 */ /* 0x000fe4000780c0ff */
[----:B------:R-:W-:Y:S02]  /*3e500*/  PRMT R6, R77, 0x7771, RZ ;  /* 0x000077714d067816 */ /* 0x000fe400000000ff */
[C---:B------:R-:W-:Y:S02]  /*3e510*/  LOP3.LUT P2, RZ, R247.reuse, 0x80, RZ, 0xc0, !PT ;  /* 0x00000080f7ff7812 */ /* 0x040fe4000784c0ff */
[----:B------:R-:W-:Y:S01]  /*3e520*/  LOP3.LUT P3, RZ, R247, 0x40, RZ, 0xc0, !PT ;  /* 0x00000040f7ff7812 */ /* 0x000fe2000786c0ff */
[----:B0-----:R-:W2:Y:S06]  /*3e530*/  LDL.LU.64 R174, [R1+0xc10] ;  /* 0x000c100001ae7983 */ /* 0x001eac0000300a00 */
[----:B----4-:R0:W-:Y:S01]  /*3e540*/  @P0 STG.E.U8 desc[UR32][R176.64], R6 ;  /* 0x00000006b0000986 */ /* 0x0101e2000c101120 */
[----:B------:R-:W-:-:S03]  /*3e550*/  LOP3.LUT P0, RZ, R5, 0x1, RZ, 0xc0, !PT ;  /* 0x0000000105ff7812 */ /* 0x000fc6000780c0ff */
[----:B0-----:R-:W4:Y:S01]  /*3e560*/  LDL.LU.64 R176, [R1+0xbb8] ;  /* 0x000bb80001b07983 */ /* 0x001f220000300a00 */
[----:B---3--:R-:W-:-:S09]  /*3e570*/  PRMT R5, R78, 0x7770, RZ ;  /* 0x000077704e057816 */ /* 0x008fd200000000ff */
[----:B------:R0:W-:Y:S01]  /*3e580*/  @P0 STG.E.U8 desc[UR32][R248.64], R5 ;  /* 0x00000005f8000986 */ /* 0x0001e2000c101120 */
[----:B------:R-:W-:Y:S02]  /*3e590*/  LOP3.LUT P0, RZ, R2, 0x80000000, RZ, 0xc0, !PT ;  /* 0x8000000002ff7812 */ /* 0x000fe4000780c0ff */
[----:B------:R-:W-:Y:S02]  /*3e5a0*/  PRMT R7, R78, 0x7771, RZ ;  /* 0x000077714e077816 */ /* 0x000fe400000000ff */
[C---:B------:R-:W-:Y:S02]  /*3e5b0*/  PRMT R8, R79.reuse, 0x7770, RZ ;  /* 0x000077704f087816 */ /* 0x040fe400000000ff */
[----:B------:R-:W-:Y:S01]  /*3e5c0*/  PRMT R0, R79, 0x7771, RZ ;  /* 0x000077714f007816 */ /* 0x000fe200000000ff */
[----:B0-----:R-:W3:Y:S06]  /*3e5d0*/  LDL.LU.64 R248, [R1+0xf90] ;  /* 0x000f900001f87983 */ /* 0x001eec0000300a00 */
[----:B------:R-:W-:Y:S04]  /*3e5e0*/  @P0 STG.E.U8 desc[UR32][R166.64], R7 ;  /* 0x00000007a6000986 */ /* 0x000fe8000c101120 */
[----:B------:R-:W-:Y:S04]  /*3e5f0*/  @P2 STG.E.U8 desc[UR32][R168.64], R8 ;  /* 0x00000008a8002986 */ /* 0x000fe8000c101120 */
[----:B--2---:R0:W-:Y:S04]  /*3e600*/  @P3 STG.E.U8 desc[UR32][R178.64], R0 ;  /* 0x00000000b2003986 */ /* 0x0041e8000c101120 */
[----:B0-----:R-:W2:Y:S01]  /*3e610*/  LDL.LU.64 R178, [R1+0xb90] ;  /* 0x000b900001b27983 */ /* 0x001ea20000300a00 */
[----:B------:R-:W-:-:S02]  /*3e620*/  LOP3.LUT P5, RZ, R247, 0x20, RZ, 0xc0, !PT ;  /* 0x00000020f7ff7812 */ /* 0x000fc400078ac0ff */
[C---:B------:R-:W-:Y:S02]  /*3e630*/  LOP3.LUT P4, RZ, R247.reuse, 0x10, RZ, 0xc0, !PT ;  /* 0x00000010f7ff7812 */ /* 0x040fe4000788c0ff */
[C---:B------:R-:W-:Y:S02]  /*3e640*/  LOP3.LUT P1, RZ, R247.reuse, 0x8, RZ, 0xc0, !PT ;  /* 0x00000008f7ff7812 */ /* 0x040fe4000782c0ff */
[C---:B------:R-:W-:Y:S02]  /*3e650*/  LOP3.LUT P6, RZ, R247.reuse, 0x4, RZ, 0xc0, !PT ;  /* 0x00000004f7ff7812 */ /* 0x040fe400078cc0ff */
[C---:B------:R-:W-:Y:S02]  /*3e660*/  LOP3.LUT P0, RZ, R247.reuse, 0x2, RZ, 0xc0, !PT ;  /* 0x00000002f7ff7812 */ /* 0x040fe4000780c0ff */
[----:B------:R-:W-:Y:S02]  /*3e670*/  LOP3.LUT P2, RZ, R247, 0x1, RZ, 0xc0, !PT ;  /* 0x00000001f7ff7812 */ /* 0x000fe4000784c0ff */
[----:B------:R-:W-:-:S02]  /*3e680*/  PRMT R4, R76, 0x7772, RZ ;  /* 0x000077724c047816 */ /* 0x000fc400000000ff */
[----:B------:R-:W-:Y:S02]  /*3e690*/  PRMT R76, R76, 0x7773, RZ ;  /* 0x000077734c4c7816 */ /* 0x000fe400000000ff */
[C---:B------:R-:W-:Y:S02]  /*3e6a0*/  PRMT R5, R77.reuse, 0x7772, RZ ;  /* 0x000077724d057816 */ /* 0x040fe400000000ff */
[----:B------:R-:W-:Y:S01]  /*3e6b0*/  PRMT R77, R77, 0x7773, RZ ;  /* 0x000077734d4d7816 */ /* 0x000fe200000000ff */
[----:B------:R0:W-:Y:S01]  /*3e6c0*/  @P5 STG.E.U8 desc[UR32][R170.64], R4 ;  /* 0x00000004aa005986 */ /* 0x0001e2000c101120 */
[C---:B------:R-:W-:Y:S02]  /*3e6d0*/  PRMT R6, R78.reuse, 0x7772, RZ ;  /* 0x000077724e067816 */ /* 0x040fe400000000ff */
[----:B------:R-:W-:Y:S01]  /*3e6e0*/  PRMT R78, R78, 0x7773, RZ ;  /* 0x000077734e4e7816 */ /* 0x000fe200000000ff */
[----:B------:R1:W-:Y:S04]  /*3e6f0*/  @P4 STG.E.U8 desc[UR32][R172.64], R76 ;  /* 0x0000004cac004986 */ /* 0x0003e8000c101120 */
[----:B------:R4:W-:Y:S04]  /*3e700*/  @P1 STG.E.U8 desc[UR32][R174.64], R5 ;  /* 0x00000005ae001986 */ /* 0x0009e8000c101120 */
[----:B0-----:R-:W3:Y:S04]  /*3e710*/  LDL.LU.64 R170, [R1+0xb10] ;  /* 0x000b100001aa7983 */ /* 0x001ee80000300a00 */
[----:B-1----:R-:W3:Y:S04]  /*3e720*/  LDL.LU.64 R172, [R1+0x150] ;  /* 0x0001500001ac7983 */ /* 0x002ee80000300a00 */
[----:B----4-:R0:W-:Y:S04]  /*3e730*/  @P6 STG.E.U8 desc[UR32][R176.64], R77 ;  /* 0x0000004db0006986 */ /* 0x0101e8000c101120 */
[----:B------:R-:W4:Y:S04]  /*3e740*/  LDL.LU.64 R174, [R1+0x140] ;  /* 0x0001400001ae7983 */ /* 0x000f280000300a00 */
[----:B0-----:R-:W4:Y:S04]  /*3e750*/  LDL.LU.64 R176, [R1+0x138] ;  /* 0x0001380001b07983 */ /* 0x001f280000300a00 */
[----:B------:R-:W4:Y:S04]  /*3e760*/  LDL.LU.64 R160, [R1+0x130] ;  /* 0x0001300001a07983 */ /* 0x000f280000300a00 */
[----:B------:R-:W4:Y:S04]  /*3e770*/  LDL.LU.64 R162, [R1+0x128] ;  /* 0x0001280001a27983 */ /* 0x000f280000300a00 */
[----:B--2---:R-:W-:Y:S04]  /*3e780*/  @P0 STG.E.U8 desc[UR32][R178.64], R6 ;  /* 0x00000006b2000986 */ /* 0x004fe8000c101120 */
[----:B------:R0:W-:Y:S04]  /*3e790*/  @P2 STG.E.U8 desc[UR32][R72.64], R78 ;  /* 0x0000004e48002986 */ /* 0x0001e8000c101120 */
[----:B0-----:R-:W2:Y:S01]  /*3e7a0*/  LDL.LU.64 R72, [R1+0xf88] ;  /* 0x000f880001487983 */ /* 0x001ea20000300a00 */
[----:B---3--:R-:W-:-:S02]  /*3e7b0*/  LOP3.LUT P4, RZ, R248, 0x4000000, RZ, 0xc0, !PT ;  /* 0x04000000f8ff7812 */ /* 0x008fc4000788c0ff */
[C---:B------:R-:W-:Y:S01]  /*3e7c0*/  LOP3.LUT P3, RZ, R248.reuse, 0x80000000, RZ, 0xc0, !PT ;  /* 0x80000000f8ff7812 */ /* 0x040fe2000786c0ff */
[----:B------:R-:W3:Y:S01]  /*3e7d0*/  LDL.LU.64 R178, [R1+0x120] ;  /* 0x0001200001b27983 */ /* 0x000ee20000300a00 */
[----:B------:R-:W-:Y:S02]  /*3e7e0*/  P2R R9, PR, RZ, 0x10 ;  /* 0x00000010ff097803 */ /* 0x000fe40000000000 */
[C---:B------:R-:W-:Y:S01]  /*3e7f0*/  LOP3.LUT P4, RZ, R248.reuse, 0x8000000, RZ, 0xc0, !PT ;  /* 0x08000000f8ff7812 */ /* 0x040fe2000788c0ff */
[----:B------:R-:W3:Y:S03]  /*3e800*/  LDL.LU.64 R164, [R1+0x118] ;  /* 0x0001180001a47983 */ /* 0x000ee60000300a00 */
[----:B------:R-:W-:Y:S01]  /*3e810*/  P2R R8, PR, RZ, 0x10 ;  /* 0x00000010ff087803 */ /* 0x000fe20000000000 */
[----:B------:R-:W3:Y:S01]  /*3e820*/  LDL.LU.64 R166, [R1+0x110] ;  /* 0x0001100001a67983 */ /* 0x000ee20000300a00 */
[----:B------:R-:W-:-:S02]  /*3e830*/  LOP3.LUT P4, RZ, R248, 0x10000000, RZ, 0xc0, !PT ;  /* 0x10000000f8ff7812 */ /* 0x000fc4000788c0ff */
[C---:B------:R-:W-:Y:S01]  /*3e840*/  LOP3.LUT P5, RZ, R248.reuse, 0x40000000, RZ, 0xc0, !PT ;  /* 0x40000000f8ff7812 */ /* 0x040fe200078ac0ff */
[----:B------:R-:W3:Y:S01]  /*3e850*/  LDL.LU.64 R168, [R1+0x108] ;  /* 0x0001080001a87983 */ /* 0x000ee20000300a00 */
[----:B------:R-:W-:Y:S02]  /*3e860*/  P2R R7, PR, RZ, 0x10 ;  /* 0x00000010ff077803 */ /* 0x000fe40000000000 */
[----:B------:R-:W-:Y:S02]  /*3e870*/  LOP3.LUT P4, RZ, R248, 0x20000000, RZ, 0xc0, !PT ;  /* 0x20000000f8ff7812 */ /* 0x000fe4000788c0ff */
[C---:B------:R-:W-:Y:S02]  /*3e880*/  PRMT R0, R79.reuse, 0x7772, RZ ;  /* 0x000077724f007816 */ /* 0x040fe400000000ff */
[----:B------:R-:W-:-:S03]  /*3e890*/  PRMT R79, R79, 0x7773, RZ ;  /* 0x000077734f4f7816 */ /* 0x000fc600000000ff */
[----:B------:R-:W-:Y:S04]  /*3e8a0*/  @P3 STG.E.U8 desc[UR32][R170.64], R0 ;  /* 0x00000000aa003986 */ /* 0x000fe8000c101120 */
[----:B------:R-:W-:Y:S01]  /*3e8b0*/  @P5 STG.E.U8 desc[UR32][R172.64], R79 ;  /* 0x0000004fac005986 */ /* 0x000fe2000c101120 */
[----:B--2---:R-:W-:-:S05]  /*3e8c0*/  PRMT R4, R72, 0x7770, RZ ;  /* 0x0000777048047816 */ /* 0x004fca00000000ff */
[----:B------:R0:W-:Y:S04]  /*3e8d0*/  @P4 STG.E.U8 desc[UR32][R74.64], R4 ;  /* 0x000000044a004986 */ /* 0x0001e8000c101120 */
[----:B0-----:R-:W2:Y:S01]  /*3e8e0*/  LDL.LU.64 R74, [R1+0xf80] ;  /* 0x000f8000014a7983 */ /* 0x001ea20000300a00 */
[----:B------:R-:W-:Y:S02]  /*3e8f0*/  ISETP.NE.AND P4, PT, R7, RZ, PT ;  /* 0x000000ff0700720c */ /* 0x000fe40003f85270 */
[----:B------:R-:W-:Y:S01]  /*3e900*/  PRMT R5, R72, 0x7771, RZ ;  /* 0x0000777148057816 */ /* 0x000fe200000000ff */
[----:B------:R-:W3:Y:S01]  /*3e910*/  LDL.LU.64 R170, [R1+0x100] ;  /* 0x0001000001aa7983 */ /* 0x000ee20000300a00 */
[----:B------:R-:W-:Y:S02]  /*3e920*/  LOP3.LUT P6, RZ, R248, 0x200000, RZ, 0xc0, !PT ;  /* 0x00200000f8ff7812 */ /* 0x000fe400078cc0ff */
[----:B------:R-:W-:Y:S01]  /*3e930*/  PRMT R6, R73, 0x7770, RZ ;  /* 0x0000777049067816 */ /* 0x000fe200000000ff */
[----:B------:R-:W3:Y:S06]  /*3e940*/  LDL.LU.64 R172, [R1+0xf8] ;  /* 0x0000f80001ac7983 */ /* 0x000eec0000300a00 */
[----:B----4-:R0:W-:Y:S01]  /*3e950*/  @P4 STG.E.U8 desc[UR32][R174.64], R5 ;  /* 0x00000005ae004986 */ /* 0x0101e2000c101120 */
[----:B------:R-:W-:-:S02]  /*3e960*/  ISETP.NE.AND P4, PT, R8, RZ, PT ;  /* 0x000000ff0800720c */ /* 0x000fc40003f85270 */
[----:B------:R-:W-:Y:S02]  /*3e970*/  P2R R80, PR, RZ, 0x40 ;  /* 0x00000040ff507803 */ /* 0x000fe40000000000 */
[----:B------:R-:W-:-:S04]  /*3e980*/  LOP3.LUT P6, RZ, R248, 0x400000, RZ, 0xc0, !PT ;  /* 0x00400000f8ff7812 */ /* 0x000fc800078cc0ff */
[----:B------:R-:W-:Y:S02]  /*3e990*/  P2R R77, PR, RZ, 0x40 ;  /* 0x00000040ff4d7803 */ /* 0x000fe40000000000 */
[C---:B------:R-:W-:Y:S01]  /*3e9a0*/  LOP3.LUT P6, RZ, R248.reuse, 0x800000, RZ, 0xc0, !PT ;  /* 0x00800000f8ff7812 */ /* 0x040fe200078cc0ff */
[----:B0-----:R-:W4:Y:S01]  /*3e9b0*/  LDL.LU.64 R174, [R1+0xf0] ;  /* 0x0000f00001ae7983 */ /* 0x001f220000300a00 */
[----:B------:R-:W-:-:S03]  /*3e9c0*/  LOP3.LUT P1, RZ, R248, 0x2000000, RZ, 0xc0, !PT ;  /* 0x02000000f8ff7812 */ /* 0x000fc6000782c0ff */
[----:B------:R0:W-:Y:S01]  /*3e9d0*/  @P4 STG.E.U8 desc[UR32][R176.64], R6 ;  /* 0x00000006b0004986 */ /* 0x0001e2000c101120 */
[----:B------:R-:W-:Y:S02]  /*3e9e0*/  ISETP.NE.AND P4, PT, R9, RZ, PT ;  /* 0x000000ff0900720c */ /* 0x000fe40003f85270 */
[----:B------:R-:W-:Y:S02]  /*3e9f0*/  P2R R76, PR, RZ, 0x40 ;  /* 0x00000040ff4c7803 */ /* 0x000fe40000000000 */
[----:B------:R-:W-:Y:S02]  /*3ea00*/  LOP3.LUT P6, RZ, R248, 0x1000000, RZ, 0xc0, !PT ;  /* 0x01000000f8ff7812 */ /* 0x000fe400078cc0ff */
[----:B------:R-:W-:Y:S01]  /*3ea10*/  PRMT R7, R73, 0x7771, RZ ;  /* 0x0000777149077816 */ /* 0x000fe200000000ff */
[----:B0-----:R-:W4:Y:S06]  /*3ea20*/  LDL.LU.64 R176, [R1+0xe8] ;  /* 0x0000e80001b07983 */ /* 0x001f2c0000300a00 */
[----:B------:R-:W-:Y:S01]  /*3ea30*/  @P4 STG.E.U8 desc[UR32][R160.64], R7 ;  /* 0x00000007a0004986 */ /* 0x000fe2000c101120 */
[----:B--2---:R-:W-:-:S02]  /*3ea40*/  PRMT R0, R74, 0x7770, RZ ;  /* 0x000077704a007816 */ /* 0x004fc400000000ff */
[----:B------:R-:W-:-:S03]  /*3ea50*/  PRMT R8, R74, 0x7771, RZ ;  /* 0x000077714a087816 */ /* 0x000fc600000000ff */
[----:B------:R-:W-:Y:S04]  /*3ea60*/  @P1 STG.E.U8 desc[UR32][R162.64], R0 ;  /* 0x00000000a2001986 */ /* 0x000fe8000c101120 */
[----:B---3--:R0:W-:Y:S04]  /*3ea70*/  @P6 STG.E.U8 desc[UR32][R178.64], R8 ;  /* 0x00000008b2006986 */ /* 0x0081e8000c101120 */
[----:B0-----:R-:W2:Y:S01]  /*3ea80*/  LDL.LU.64 R178, [R1+0xe0] ;  /* 0x0000e00001b27983 */ /* 0x001ea20000300a00 */
[----:B------:R-:W-:Y:S02]  /*3ea90*/  ISETP.NE.AND P6, PT, R76, RZ, PT ;  /* 0x000000ff4c00720c */ /* 0x000fe40003fc5270 */
[----:B------:R-:W-:-:S02]  /*3eaa0*/  PRMT R4, R75, 0x7770, RZ ;  /* 0x000077704b047816 */ /* 0x000fc400000000ff */
[----:B------:R-:W-:-:S09]  /*3eab0*/  PRMT R5, R75, 0x7771, RZ ;  /* 0x000077714b057816 */ /* 0x000fd200000000ff */
[----:B------:R0:W-:Y:S01]  /*3eac0*/  @P6 STG.E.U8 desc[UR32][R164.64], R4 ;  /* 0x00000004a4006986 */ /* 0x0001e2000c101120 */
[----:B------:R-:W-:Y:S02]  /*3ead0*/  ISETP.NE.AND P6, PT, R77, RZ, PT ;  /* 0x000000ff4d00720c */ /* 0x000fe40003fc5270 */
[C---:B------:R-:W-:Y:S02]  /*3eae0*/  LOP3.LUT P0, RZ, R248.reuse, 0x100000, RZ, 0xc0, !PT ;  /* 0x00100000f8ff7812 */ /* 0x040fe4000780c0ff */
[C---:B------:R-:W-:Y:S02]  /*3eaf0*/  LOP3.LUT P2, RZ, R248.reuse, 0x80000, RZ, 0xc0, !PT ;  /* 0x00080000f8ff7812 */ /* 0x040fe4000784c0ff */
[C---:B------:R-:W-:Y:S02]  /*3eb00*/  LOP3.LUT P3, RZ, R248.reuse, 0x40000, RZ, 0xc0, !PT ;  /* 0x00040000f8ff7812 */ /* 0x040fe4000786c0ff */
[----:B------:R-:W-:-:S05]  /*3eb10*/  LOP3.LUT P5, RZ, R248, 0x20000, RZ, 0xc0, !PT ;  /* 0x00020000f8ff7812 */ /* 0x000fca00078ac0ff */
[----:B------:R1:W-:Y:S01]  /*3eb20*/  @P6 STG.E.U8 desc[UR32][R166.64], R5 ;  /* 0x00000005a6006986 */ /* 0x0003e2000c101120 */
[----:B------:R-:W-:Y:S02]  /*3eb30*/  ISETP.NE.AND P6, PT, R80, RZ, PT ;  /* 0x000000ff5000720c */ /* 0x000fe40003fc5270 */
[C---:B------:R-:W-:Y:S02]  /*3eb40*/  LOP3.LUT P4, RZ, R248.reuse, 0x10000, RZ, 0xc0, !PT ;  /* 0x00010000f8ff7812 */ /* 0x040fe4000788c0ff */
[----:B------:R-:W-:Y:S02]  /*3eb50*/  LOP3.LUT P1, RZ, R248, 0x8000, RZ, 0xc0, !PT ;  /* 0x00008000f8ff7812 */ /* 0x000fe4000782c0ff */
[C---:B------:R-:W-:Y:S02]  /*3eb60*/  PRMT R6, R72.reuse, 0x7772, RZ ;  /* 0x0000777248067816 */ /* 0x040fe400000000ff */
[----:B------:R-:W-:Y:S02]  /*3eb70*/  PRMT R72, R72, 0x7773, RZ ;  /* 0x0000777348487816 */ /* 0x000fe400000000ff */
[----:B------:R-:W-:-:S02]  /*3eb80*/  PRMT R0, R73, 0x7772, RZ ;  /* 0x0000777249007816 */ /* 0x000fc400000000ff */
[----:B------:R-:W-:Y:S01]  /*3eb90*/  PRMT R73, R73, 0x7773, RZ ;  /* 0x0000777349497816 */ /* 0x000fe200000000ff */
[----:B------:R-:W-:Y:S01]  /*3eba0*/  @P6 STG.E.U8 desc[UR32][R168.64], R6 ;  /* 0x00000006a8006986 */ /* 0x000fe2000c101120 */
[C---:B0-----:R-:W-:Y:S02]  /*3ebb0*/  PRMT R4, R74.reuse, 0x7772, RZ ;  /* 0x000077724a047816 */ /* 0x041fe400000000ff */
[----:B------:R-:W-:Y:S01]  /*3ebc0*/  PRMT R74, R74, 0x7773, RZ ;  /* 0x000077734a4a7816 */ /* 0x000fe200000000ff */
[----:B------:R-:W-:Y:S01]  /*3ebd0*/  @P0 STG.E.U8 desc[UR32][R170.64], R72 ;  /* 0x00000048aa000986 */ /* 0x000fe2000c101120 */
[----:B-1----:R-:W-:-:S03]  /*3ebe0*/  PRMT R5, R75, 0x7772, RZ ;  /* 0x000077724b057816 */ /* 0x002fc600000000ff */
[----:B------:R0:W-:Y:S04]  /*3ebf0*/  @P2 STG.E.U8 desc[UR32][R172.64], R0 ;  /* 0x00000000ac002986 */ /* 0x0001e8000c101120 */
[----:B----4-:R1:W-:Y:S04]  /*3ec00*/  @P3 STG.E.U8 desc[UR32][R174.64], R73 ;  /* 0x00000049ae003986 */ /* 0x0103e8000c101120 */
[----:B------:R3:W-:Y:S04]  /*3ec10*/  @P5 STG.E.U8 desc[UR32][R176.64], R4 ;  /* 0x00000004b0005986 */ /* 0x0007e8000c101120 */
[----:B0-----:R-:W4:Y:S04]  /*3ec20*/  LDL.LU.64 R172, [R1+0xd0] ;  /* 0x0000d00001ac7983 */ /* 0x001f280000300a00 */
[----:B-1----:R-:W4:Y:S04]  /*3ec30*/  LDL.LU.64 R174, [R1+0xc8] ;  /* 0x0000c80001ae7983 */ /* 0x002f280000300a00 */
[----:B---3--:R-:W3:Y:S04]  /*3ec40*/  LDL.LU.64 R176, [R1+0xb8] ;  /* 0x0000b80001b07983 */ /* 0x008ee80000300a00 */
[----:B--2---:R0:W-:Y:S04]  /*3ec50*/  @P4 STG.E.U8 desc[UR32][R178.64], R74 ;  /* 0x0000004ab2004986 */ /* 0x0041e8000c101120 */
[----:B------:R1:W-:Y:S04]  /*3ec60*/  @P1 STG.E.U8 desc[UR32][R68.64], R5 ;  /* 0x0000000544001986 */ /* 0x0003e8000c101120 */
[----:B0-----:R-:W2:Y:S04]  /*3ec70*/  LDL.LU.64 R178, [R1+0xb0] ;  /* 0x0000b00001b27983 */ /* 0x001ea80000300a00 */
[----:B-1----:R-:W3:Y:S01]  /*3ec80*/  LDL.LU.64 R68, [R1+0xf78] ;  /* 0x000f780001447983 */ /* 0x002ee20000300a00 */
[----:B------:R-:W-:-:S02]  /*3ec90*/  LOP3.LUT P6, RZ, R248, 0x4000, RZ, 0xc0, !PT ;  /* 0x00004000f8ff7812 */ /* 0x000fc400078cc0ff */
[C---:B------:R-:W-:Y:S01]  /*3eca0*/  LOP3.LUT P0, RZ, R248.reuse, 0x2000, RZ, 0xc0, !PT ;  /* 0x00002000f8ff7812 */ /* 0x040fe2000780c0ff */
[----:B------:R-:W2:Y:S01]  /*3ecb0*/  LDL.LU.64 R160, [R1+0xa8] ;  /* 0x0000a80001a07983 */ /* 0x000ea20000300a00 */
[C---:B------:R-:W-:Y:S02]  /*3ecc0*/  LOP3.LUT P2, RZ, R248.reuse, 0x1000, RZ, 0xc0, !PT ;  /* 0x00001000f8ff7812 */ /* 0x040fe4000784c0ff */
[----:B------:R-:W-:Y:S01]  /*3ecd0*/  PRMT R75, R75, 0x7773, RZ ;  /* 0x000077734b4b7816 */ /* 0x000fe200000000ff */
[----:B------:R-:W2:Y:S04]  /*3ece0*/  LDL.LU.64 R162, [R1+0xa0] ;  /* 0x0000a00001a27983 */ /* 0x000ea80000300a00 */
[----:B------:R-:W2:Y:S04]  /*3ecf0*/  LDL.LU.64 R168, [R1+0x98] ;  /* 0x0000980001a87983 */ /* 0x000ea80000300a00 */
[----:B------:R-:W2:Y:S04]  /*3ed00*/  LDL.LU.64 R164, [R1+0x90] ;  /* 0x0000900001a47983 */ /* 0x000ea80000300a00 */
[----:B------:R-:W2:Y:S04]  /*3ed10*/  LDL.LU.64 R166, [R1+0x88] ;  /* 0x0000880001a67983 */ /* 0x000ea80000300a00 */
[----:B------:R-:W2:Y:S04]  /*3ed20*/  LDL.LU.64 R170, [R1+0x80] ;  /* 0x0000800001aa7983 */ /* 0x000ea80000300a00 */
[----:B----4-:R-:W-:Y:S01]  /*3ed30*/  @P6 STG.E.U8 desc[UR32][R172.64], R75 ;  /* 0x0000004bac006986 */ /* 0x010fe2000c101120 */
[----:B------:R-:W-:-:S04]  /*3ed40*/  LOP3.LUT P5, RZ, R248, 0x80, RZ, 0xc0, !PT ;  /* 0x00000080f8ff7812 */ /* 0x000fc800078ac0ff */
[----:B------:R-:W-:Y:S02]  /*3ed50*/  P2R R72, PR, RZ, 0x20 ;  /* 0x00000020ff487803 */ /* 0x000fe40000000000 */
[----:B------:R-:W-:-:S04]  /*3ed60*/  LOP3.LUT P5, RZ, R248, 0x100, RZ, 0xc0, !PT ;  /* 0x00000100f8ff7812 */ /* 0x000fc800078ac0ff */
[----:B------:R-:W-:Y:S02]  /*3ed70*/  P2R R9, PR, RZ, 0x20 ;  /* 0x00000020ff097803 */ /* 0x000fe40000000000 */
[C---:B------:R-:W-:Y:S02]  /*3ed80*/  LOP3.LUT P5, RZ, R248.reuse, 0x200, RZ, 0xc0, !PT ;  /* 0x00000200f8ff7812 */ /* 0x040fe400078ac0ff */
[C---:B------:R-:W-:Y:S02]  /*3ed90*/  LOP3.LUT P3, RZ, R248.reuse, 0x800, RZ, 0xc0, !PT ;  /* 0x00000800f8ff7812 */ /* 0x040fe4000786c0ff */
[----:B------:R-:W-:Y:S02]  /*3eda0*/  P2R R8, PR, RZ, 0x20 ;  /* 0x00000020ff087803 */ /* 0x000fe40000000000 */
[----:B------:R-:W-:Y:S02]  /*3edb0*/  LOP3.LUT P5, RZ, R248, 0x400, RZ, 0xc0, !PT ;  /* 0x00000400f8ff7812 */ /* 0x000fe400078ac0ff */
[----:B---3--:R-:W-:-:S02]  /*3edc0*/  PRMT R0, R68, 0x7770, RZ ;  /* 0x0000777044007816 */ /* 0x008fc400000000ff */
[----:B------:R-:W-:-:S03]  /*3edd0*/  PRMT R6, R68, 0x7771, RZ ;  /* 0x0000777144067816 */ /* 0x000fc600000000ff */
[----:B------:R-:W-:Y:S04]  /*3ede0*/  @P0 STG.E.U8 desc[UR32][R174.64], R0 ;  /* 0x00000000ae000986 */ /* 0x000fe8000c101120 */
[----:B------:R0:W-:Y:S04]  /*3edf0*/  @P2 STG.E.U8 desc[UR32][R70.64], R6 ;  /* 0x0000000646002986 */ /* 0x0001e8000c101120 */
[----:B0-----:R-:W3:Y:S04]  /*3ee00*/  LDL.LU.64 R70, [R1+0xf70] ;  /* 0x000f700001467983 */ /* 0x001ee80000300a00 */
[----:B------:R-:W4:Y:S01]  /*3ee10*/  LDL.LU.64 R172, [R1+0x78] ;  /* 0x0000780001ac7983 */ /* 0x000f220000300a00 */
[----:B------:R-:W-:-:S02]  /*3ee20*/  PRMT R4, R69, 0x7770, RZ ;  /* 0x0000777045047816 */ /* 0x000fc400000000ff */
[----:B------:R-:W-:Y:S01]  /*3ee30*/  PRMT R7, R69, 0x7771, RZ ;  /* 0x0000777145077816 */ /* 0x000fe200000000ff */
[----:B------:R-:W4:Y:S04]  /*3ee40*/  LDL.LU.64 R174, [R1+0x70] ;  /* 0x0000700001ae7983 */ /* 0x000f280000300a00 */
[----:B------:R0:W-:Y:S04]  /*3ee50*/  @P3 STG.E.U8 desc[UR32][R176.64], R4 ;  /* 0x00000004b0003986 */ /* 0x0001e8000c101120 */
[----:B--2---:R1:W-:Y:S04]  /*3ee60*/  @P5 STG.E.U8 desc[UR32][R178.64], R7 ;  /* 0x00000007b2005986 */ /* 0x0043e8000c101120 */
[----:B0-----:R-:W2:Y:S04]  /*3ee70*/  LDL.LU.64 R176, [R1+0x68] ;  /* 0x0000680001b07983 */ /* 0x001ea80000300a00 */
[----:B-1----:R-:W2:Y:S01]  /*3ee80*/  LDL.LU.64 R178, [R1+0x60] ;  /* 0x0000600001b27983 */ /* 0x002ea20000300a00 */
[----:B------:R-:W-:-:S02]  /*3ee90*/  ISETP.NE.AND P5, PT, R8, RZ, PT ;  /* 0x000000ff0800720c */ /* 0x000fc40003fa5270 */
        /* <DEDUP_REMOVED lines=8> */
[----:B------:R-:W-:-:S02]  /*3ef20*/  PRMT R4, R68, 0x7772, RZ ;  /* 0x0000777244047816 */ /* 0x000fc400000000ff */
[----:B------:R-:W-:Y:S02]  /*3ef30*/  PRMT R68, R68, 0x7773, RZ ;  /* 0x0000777344447816 */ /* 0x000fe400000000ff */
[C---:B------:R-:W-:Y:S02]  /*3ef40*/  LOP3.LUT P6, RZ, R248.reuse, 0x2, RZ, 0xc0, !PT ;  /* 0x00000002f8ff7812 */ /* 0x040fe400078cc0ff */
[----:B------:R-:W-:Y:S02]  /*3ef50*/  LOP3.LUT P0, RZ, R248, 0x1, RZ, 0xc0, !PT ;  /* 0x00000001f8ff7812 */ /* 0x000fe4000780c0ff */
[----:B------:R-:W-:Y:S02]  /*3ef60*/  LOP3.LUT P2, RZ, R249, 0x80000000, RZ, 0xc0, !PT ;  /* 0x80000000f9ff7812 */ /* 0x000fe4000784c0ff */
[----:B---3--:R-:W-:-:S05]  /*3ef70*/  PRMT R5, R70, 0x7770, RZ ;  /* 0x0000777046057816 */ /* 0x008fca00000000ff */
[----:B------:R0:W-:Y:S01]  /*3ef80*/  @P5 STG.E.U8 desc[UR32][R160.64], R5 ;  /* 0x00000005a0005986 */ /* 0x0001e2000c101120 */
[----:B------:R-:W-:Y:S02]  /*3ef90*/  ISETP.NE.AND P5, PT, R9, RZ, PT ;  /* 0x000000ff0900720c */ /* 0x000fe40003fa5270 */
[----:B------:R-:W-:Y:S02]  /*3efa0*/  PRMT R8, R70, 0x7771, RZ ;  /* 0x0000777146087816 */ /* 0x000fe400000000ff */
[----:B------:R-:W-:-:S09]  /*3efb0*/  PRMT R0, R71, 0x7770, RZ ;  /* 0x0000777047007816 */ /* 0x000fd200000000ff */
[----:B------:R-:W-:Y:S01]  /*3efc0*/  @P5 STG.E.U8 desc[UR32][R162.64], R8 ;  /* 0x00000008a2005986 */ /* 0x000fe2000c101120 */
[----:B------:R-:W-:Y:S02]  /*3efd0*/  ISETP.NE.AND P5, PT, R72, RZ, PT ;  /* 0x000000ff4800720c */ /* 0x000fe40003fa5270 */
[----:B------:R-:W-:-:S11]  /*3efe0*/  PRMT R6, R71, 0x7771, RZ ;  /* 0x0000777147067816 */ /* 0x000fd600000000ff */
[----:B------:R1:W-:Y:S04]  /*3eff0*/  @P5 STG.E.U8 desc[UR32][R168.64], R0 ;  /* 0x00000000a8005986 */ /* 0x0003e8000c101120 */
[----:B------:R-:W-:Y:S04]  /*3f000*/  @P4 STG.E.U8 desc[UR32][R164.64], R6 ;  /* 0x00000006a4004986 */ /* 0x000fe8000c101120 */
[----:B------:R3:W-:Y:S01]  /*3f010*/  @P1 STG.E.U8 desc[UR32][R166.64], R4 ;  /* 0x00000004a6001986 */ /* 0x0007e2000c101120 */
[----:B------:R-:W-:Y:S02]  /*3f020*/  ISETP.NE.AND P1, PT, R73, RZ, PT ;  /* 0x000000ff4900720c */ /* 0x000fe40003f25270 */
[----:B0-----:R-:W-:Y:S01]  /*3f030*/  PRMT R5, R69, 0x7772, RZ ;  /* 0x0000777245057816 */ /* 0x001fe200000000ff */
[----:B-1----:R-:W2:Y:S10]  /*3f040*/  LDL.LU.64 R168, [R1+0x50] ;  /* 0x0000500001a87983 */ /* 0x002eb40000300a00 */
[----:B------:R0:W-:Y:S01]  /*3f050*/  @P1 STG.E.U8 desc[UR32][R170.64], R68 ;  /* 0x00000044aa001986 */ /* 0x0001e2000c101120 */
[----:B------:R-:W-:-:S02]  /*3f060*/  ISETP.NE.AND P1, PT, R74, RZ, PT ;  /* 0x000000ff4a00720c */ /* 0x000fc40003f25270 */
[----:B------:R-:W-:Y:S02]  /*3f070*/  PRMT R69, R69, 0x7773, RZ ;  /* 0x0000777345457816 */ /* 0x000fe400000000ff */
[----:B------:R-:W-:Y:S02]  /*3f080*/  PRMT R0, R70, 0x7772, RZ ;  /* 0x0000777246007816 */ /* 0x000fe400000000ff */
[----:B---3--:R-:W-:Y:S01]  /*3f090*/  PRMT R4, R71, 0x7772, RZ ;  /* 0x0000777247047816 */ /* 0x008fe200000000ff */
[----:B0-----:R-:W3:Y:S06]  /*3f0a0*/  LDL.LU.64 R170, [R1+0x48] ;  /* 0x0000480001aa7983 */ /* 0x001eec0000300a00 */
[----:B----4-:R0:W-:Y:S01]  /*3f0b0*/  @P1 STG.E.U8 desc[UR32][R172.64], R5 ;  /* 0x00000005ac001986 */ /* 0x0101e2000c101120 */
[----:B------:R-:W-:-:S02]  /*3f0c0*/  ISETP.NE.AND P1, PT, R76, RZ, PT ;  /* 0x000000ff4c00720c */ /* 0x000fc40003f25270 */
[----:B------:R-:W-:Y:S01]  /*3f0d0*/  PRMT R70, R70, 0x7773, RZ ;  /* 0x0000777346467816 */ /* 0x000fe200000000ff */
[----:B0-----:R-:W4:Y:S10]  /*3f0e0*/  LDL.LU.64 R172, [R1+0x38] ;  /* 0x0000380001ac7983 */ /* 0x001f340000300a00 */
[----:B------:R0:W-:Y:S04]  /*3f0f0*/  @P1 STG.E.U8 desc[UR32][R174.64], R69 ;  /* 0x00000045ae001986 */ /* 0x0001e8000c101120 */
[----:B--2---:R-:W-:Y:S04]  /*3f100*/  @P6 STG.E.U8 desc[UR32][R176.64], R0 ;  /* 0x00000000b0006986 */ /* 0x004fe8000c101120 */
[----:B------:R-:W-:Y:S04]  /*3f110*/  @P0 STG.E.U8 desc[UR32][R178.64], R70 ;  /* 0x00000046b2000986 */ /* 0x000fe8000c101120 */
[----:B0-----:R-:W2:Y:S04]  /*3f120*/  LDL.LU.64 R174, [R1+0x30] ;  /* 0x0000300001ae7983 */ /* 0x001ea80000300a00 */
[----:B------:R0:W-:Y:S04]  /*3f130*/  @P2 STG.E.U8 desc[UR32][R64.64], R4 ;  /* 0x0000000440002986 */ /* 0x0001e8000c101120 */
[----:B0-----:R-:W3:Y:S01]  /*3f140*/  LDL.LU.64 R64, [R1+0xf68] ;  /* 0x000f680001407983 */ /* 0x001ee20000300a00 */
[----:B------:R-:W-:-:S02]  /*3f150*/  LOP3.LUT P3, RZ, R249, 0x40000000, RZ, 0xc0, !PT ;  /* 0x40000000f9ff7812 */ /* 0x000fc4000786c0ff */
[C---:B------:R-:W-:Y:S01]  /*3f160*/  LOP3.LUT P5, RZ, R249.reuse, 0x20000000, RZ, 0xc0, !PT ;  /* 0x20000000f9ff7812 */ /* 0x040fe200078ac0ff */
[----:B------:R-:W2:Y:S01]  /*3f170*/  LDL.LU.64 R176, [R1+0x28] ;  /* 0x0000280001b07983 */ /* 0x000ea20000300a00 */
[----:B------:R-:W-:Y:S02]  /*3f180*/  LOP3.LUT P4, RZ, R249, 0x10000000, RZ, 0xc0, !PT ;  /* 0x10000000f9ff7812 */ /* 0x000fe4000788c0ff */
[----:B------:R-:W-:Y:S01]  /*3f190*/  PRMT R71, R71, 0x7773, RZ ;  /* 0x0000777347477816 */ /* 0x000fe200000000ff */
[----:B------:R-:W2:Y:S06]  /*3f1a0*/  LDL.LU.64 R178, [R1+0x20] ;  /* 0x0000200001b27983 */ /* 0x000eac0000300a00 */
[----:B------:R-:W-:Y:S01]  /*3f1b0*/  @P3 STG.E.U8 desc[UR32][R168.64], R71 ;  /* 0x00000047a8003986 */ /* 0x000fe2000c101120 */
[----:B---3--:R-:W-:-:S02]  /*3f1c0*/  PRMT R5, R64, 0x7770, RZ ;  /* 0x0000777040057816 */ /* 0x008fc400000000ff */
[----:B------:R-:W-:-:S03]  /*3f1d0*/  PRMT R6, R64, 0x7771, RZ ;  /* 0x0000777140067816 */ /* 0x000fc600000000ff */
[----:B------:R-:W-:Y:S04]  /*3f1e0*/  @P5 STG.E.U8 desc[UR32][R170.64], R5 ;  /* 0x00000005aa005986 */ /* 0x000fe8000c101120 */
[----:B------:R0:W-:Y:S04]  /*3f1f0*/  @P4 STG.E.U8 desc[UR32][R66.64], R6 ;  /* 0x0000000642004986 */ /* 0x0001e8000c101120 */
[----:B0-----:R-:W3:Y:S01]  /*3f200*/  LDL.LU.64 R66, [R1+0xf60] ;  /* 0x000f600001427983 */ /* 0x001ee20000300a00 */
[----:B------:R-:W-:-:S04]  /*3f210*/  LOP3.LUT P3, RZ, R249, 0x100000, RZ, 0xc0, !PT ;  /* 0x00100000f9ff7812 */ /* 0x000fc8000786c0ff */
[----:B------:R-:W-:Y:S02]  /*3f220*/  P2R R69, PR, RZ, 0x8 ;  /* 0x00000008ff457803 */ /* 0x000fe40000000000 */
[C---:B------:R-:W-:Y:S02]  /*3f230*/  LOP3.LUT P3, RZ, R249.reuse, 0x200000, RZ, 0xc0, !PT ;  /* 0x00200000f9ff7812 */ /* 0x040fe4000786c0ff */
[C---:B------:R-:W-:Y:S02]  /*3f240*/  LOP3.LUT P1, RZ, R249.reuse, 0x8000000, RZ, 0xc0, !PT ;  /* 0x08000000f9ff7812 */ /* 0x040fe4000782c0ff */
[----:B------:R-:W-:Y:S02]  /*3f250*/  P2R R68, PR, RZ, 0x8 ;  /* 0x00000008ff447803 */ /* 0x000fe40000000000 */
[C---:B------:R-:W-:Y:S02]  /*3f260*/  LOP3.LUT P3, RZ, R249.reuse, 0x400000, RZ, 0xc0, !PT ;  /* 0x00400000f9ff7812 */ /* 0x040fe4000786c0ff */
[----:B------:R-:W-:-:S02]  /*3f270*/  LOP3.LUT P6, RZ, R249, 0x4000000, RZ, 0xc0, !PT ;  /* 0x04000000f9ff7812 */ /* 0x000fc400078cc0ff */
[C---:B------:R-:W-:Y:S02]  /*3f280*/  LOP3.LUT P0, RZ, R249.reuse, 0x2000000, RZ, 0xc0, !PT ;  /* 0x02000000f9ff7812 */ /* 0x040fe4000780c0ff */
[C---:B------:R-:W-:Y:S02]  /*3f290*/  LOP3.LUT P2, RZ, R249.reuse, 0x1000000, RZ, 0xc0, !PT ;  /* 0x01000000f9ff7812 */ /* 0x040fe4000784c0ff */
[----:B------:R-:W-:Y:S02]  /*3f2a0*/  P2R R9, PR, RZ, 0x8 ;  /* 0x00000008ff097803 */ /* 0x000fe40000000000 */
[----:B------:R-:W-:Y:S02]  /*3f2b0*/  LOP3.LUT P3, RZ, R249, 0x800000, RZ, 0xc0, !PT ;  /* 0x00800000f9ff7812 */ /* 0x000fe4000786c0ff */
[C---:B------:R-:W-:Y:S02]  /*3f2c0*/  PRMT R0, R65.reuse, 0x7770, RZ ;  /* 0x0000777041007816 */ /* 0x040fe400000000ff */
[----:B------:R-:W-:-:S03]  /*3f2d0*/  PRMT R7, R65, 0x7771, RZ ;  /* 0x0000777141077816 */ /* 0x000fc600000000ff */
[----:B----4-:R0:W-:Y:S04]  /*3f2e0*/  @P1 STG.E.U8 desc[UR32][R172.64], R0 ;  /* 0x00000000ac001986 */ /* 0x0101e8000c101120 */
[----:B--2---:R-:W-:Y:S01]  /*3f2f0*/  @P6 STG.E.U8 desc[UR32][R174.64], R7 ;  /* 0x00000007ae006986 */ /* 0x004fe2000c101120 */
[C---:B0-----:R-:W-:Y:S02]  /*3f300*/  PRMT R0, R64.reuse, 0x7772, RZ ;  /* 0x0000777240007816 */ /* 0x041fe400000000ff */
[----:B------:R-:W-:Y:S02]  /*3f310*/  PRMT R64, R64, 0x7773, RZ ;  /* 0x0000777340407816 */ /* 0x000fe400000000ff */
[C---:B---3--:R-:W-:Y:S02]  /*3f320*/  PRMT R4, R66.reuse, 0x7770, RZ ;  /* 0x0000777042047816 */ /* 0x048fe400000000ff */
[----:B------:R-:W-:-:S02]  /*3f330*/  PRMT R8, R66, 0x7771, RZ ;  /* 0x0000777142087816 */ /* 0x000fc400000000ff */
[----:B------:R-:W-:Y:S01]  /*3f340*/  PRMT R5, R67, 0x7770, RZ ;  /* 0x0000777043057816 */ /* 0x000fe200000000ff */
[----:B------:R-:W-:Y:S04]  /*3f350*/  @P0 STG.E.U8 desc[UR32][R176.64], R4 ;  /* 0x00000004b0000986 */ /* 0x000fe8000c101120 */
[----:B------:R-:W-:Y:S04]  /*3f360*/  @P2 STG.E.U8 desc[UR32][R178.64], R8 ;  /* 0x00000008b2002986 */ /* 0x000fe8000c101120 */
[----:B------:R0:W-:Y:S01]  /*3f370*/  @P3 STG.E.U8 desc[UR32][R56.64], R5 ;  /* 0x0000000538003986 */ /* 0x0001e2000c101120 */
[----:B------:R-:W-:-:S02]  /*3f380*/  ISETP.NE.AND P3, PT, R9, RZ, PT ;  /* 0x000000ff0900720c */ /* 0x000fc40003f65270 */
[----:B------:R-:W-:Y:S01]  /*3f390*/  PRMT R6, R67, 0x7771, RZ ;  /* 0x0000777143067816 */ /* 0x000fe200000000ff */
[----:B0-----:R-:W2:Y:S10]  /*3f3a0*/  LDL.LU.64 R56, [R1+0xf58] ;  /* 0x000f580001387983 */ /* 0x001eb40000300a00 */
[----:B------:R0:W-:Y:S01]  /*3f3b0*/  @P3 STG.E.U8 desc[UR32][R58.64], R6 ;  /* 0x000000063a003986 */ /* 0x0001e2000c101120 */
[----:B------:R-:W-:-:S03]  /*3f3c0*/  ISETP.NE.AND P3, PT, R68, RZ, PT ;  /* 0x000000ff4400720c */ /* 0x000fc60003f65270 */
[----:B0-----:R-:W3:Y:S10]  /*3f3d0*/  LDL.LU.64 R58, [R1+0xf50] ;  /* 0x000f5000013a7983 */ /* 0x001ef40000300a00 */
[----:B------:R0:W-:Y:S04]  /*3f3e0*/  @P3 STG.E.U8 desc[UR32][R60.64], R0 ;  /* 0x000000003c003986 */ /* 0x0001e8000c101120 */
[----:B0-----:R-:W4:Y:S01]  /*3f3f0*/  LDL.LU.64 R60, [R1+0xf48] ;  /* 0x000f4800013c7983 */ /* 0x001f220000300a00 */
[----:B------:R-:W-:-:S13]  /*3f400*/  ISETP.NE.AND P3, PT, R69, RZ, PT ;  /* 0x000000ff4500720c */ /* 0x000fda0003f65270 */
[----:B------:R0:W-:Y:S04]  /*3f410*/  @P3 STG.E.U8 desc[UR32][R62.64], R64 ;  /* 0x000000403e003986 */ /* 0x0001e8000c101120 */
[----:B0-----:R-:W2:Y:S01]  /*3f420*/  LDL.LU.64 R62, [R1+0xf40] ;  /* 0x000f4000013e7983 */ /* 0x001ea20000300a00 */
        /* <DEDUP_REMOVED lines=9> */
[----:B------:R-:W-:-:S05]  /*3f4c0*/  PRMT R65, R65, 0x7773, RZ ;  /* 0x0000777341417816 */ /* 0x000fca00000000ff */
[----:B------:R-:W-:Y:S04]  /*3f4d0*/  @P5 STG.E.U8 desc[UR32][R12.64], R7 ;  /* 0x000000070c005986 */ /* 0x000fe8000c101120 */
[----:B------:R-:W-:Y:S01]  /*3f4e0*/  @P4 STG.E.U8 desc[UR32][R14.64], R65 ;  /* 0x000000410e004986 */ /* 0x000fe2000c101120 */
[----:B------:R-:W-:Y:S02]  /*3f4f0*/  ISETP.NE.AND P4, PT, R70, RZ, PT ;  /* 0x000000ff4600720c */ /* 0x000fe40003f85270 */
[C---:B------:R-:W-:Y:S02]  /*3f500*/  PRMT R5, R66.reuse, 0x7772, RZ ;  /* 0x0000777242057816 */ /* 0x040fe400000000ff */
        /* <DEDUP_REMOVED lines=9> */
[C---:B------:R-:W-:Y:S02]  /*3f5a0*/  PRMT R69, R67.reuse, 0x7772, RZ ;  /* 0x0000777243457816 */ /* 0x040fe400000000ff */
[----:B------:R-:W-:-:S09]  /*3f5b0*/  PRMT R67, R67, 0x7773, RZ ;  /* 0x0000777343437816 */ /* 0x000fd200000000ff */
[----:B------:R-:W-:Y:S04]  /*3f5c0*/  @P4 STG.E.U8 desc[UR32][R20.64], R69 ;  /* 0x0000004514004986 */ /* 0x000fe8000c101120 */
[----:B------:R-:W-:Y:S01]  /*3f5d0*/  @P1 STG.E.U8 desc[UR32][R22.64], R67 ;  /* 0x0000004316001986 */ /* 0x000fe2000c101120 */
[C---:B------:R-:W-:Y:S02]  /*3f5e0*/  LOP3.LUT P3, RZ, R249.reuse, 0x400, RZ, 0xc0, !PT ;  /* 0x00000400f9ff7812 */ /* 0x040fe4000786c0ff */
[C---:B------:R-:W-:Y:S02]  /*3f5f0*/  LOP3.LUT P5, RZ, R249.reuse, 0x200, RZ, 0xc0, !PT ;  /* 0x00000200f9ff7812 */ /* 0x040fe400078ac0ff */
[----:B------:R-:W-:Y:S02]  /*3f600*/  LOP3.LUT P1, RZ, R249, 0x100, RZ, 0xc0, !PT ;  /* 0x00000100f9ff7812 */ /* 0x000fe4000782c0ff */
[----:B------:R-:W-:-:S04]  /*3f610*/  LOP3.LUT P4, RZ, R3, 0x10000000, RZ, 0xc0, !PT ;  /* 0x1000000003ff7812 */ /* 0x000fc8000788c0ff */
[----:B0-----:R-:W-:Y:S02]  /*3f620*/  P2R R16, PR, RZ, 0x10 ;  /* 0x00000010ff107803 */ /* 0x001fe40000000000 */
[----:B------:R-:W-:-:S04]  /*3f630*/  LOP3.LUT P4, RZ, R3, 0x20000000, RZ, 0xc0, !PT ;  /* 0x2000000003ff7812 */ /* 0x000fc8000788c0ff */
[----:B------:R-:W-:Y:S02]  /*3f640*/  P2R R14, PR, RZ, 0x10 ;  /* 0x00000010ff0e7803 */ /* 0x000fe40000000000 */
[----:B------:R-:W-:-:S04]  /*3f650*/  LOP3.LUT P4, RZ, R3, 0x40000000, RZ, 0xc0, !PT ;  /* 0x4000000003ff7812 */ /* 0x000fc8000788c0ff */
[----:B------:R-:W-:Y:S02]  /*3f660*/  P2R R12, PR, RZ, 0x10 ;  /* 0x00000010ff0c7803 */ /* 0x000fe40000000000 */
[----:B------:R-:W-:-:S04]  /*3f670*/  LOP3.LUT P4, RZ, R3, 0x80000000, RZ, 0xc0, !PT ;  /* 0x8000000003ff7812 */ /* 0x000fc8000788c0ff */
[----:B------:R-:W-:Y:S02]  /*3f680*/  P2R R8, PR, RZ, 0x10 ;  /* 0x00000010ff087803 */ /* 0x000fe40000000000 */
[----:B------:R-:W-:Y:S02]  /*3f690*/  LOP3.LUT P4, RZ, R249, 0x1, RZ, 0xc0, !PT ;  /* 0x00000001f9ff7812 */ /* 0x000fe4000788c0ff */
[C---:B----4-:R-:W-:Y:S02]  /*3f6a0*/  PRMT R7, R60.reuse, 0x7770, RZ ;  /* 0x000077703c077816 */ /* 0x050fe400000000ff */
[----:B------:R-:W-:Y:S02]  /*3f6b0*/  PRMT R13, R60, 0x7771, RZ ;  /* 0x000077713c0d7816 */ /* 0x000fe400000000ff */
[----:B------:R-:W-:Y:S01]  /*3f6c0*/  PRMT R5, R61, 0x7770, RZ ;  /* 0x000077703d057816 */ /* 0x000fe200000000ff */
[----:B------:R0:W-:Y:S04]  /*3f6d0*/  @P6 STG.E.U8 desc[UR32][R24.64], R7 ;  /* 0x0000000718006986 */ /* 0x0001e8000c101120 */
[----:B------:R4:W-:Y:S04]  /*3f6e0*/  @P0 STG.E.U8 desc[UR32][R26.64], R13 ;  /* 0x0000000d1a000986 */ /* 0x0009e8000c101120 */
[----:B------:R3:W-:Y:S01]  /*3f6f0*/  @P2 STG.E.U8 desc[UR32][R28.64], R5 ;  /* 0x000000051c002986 */ /* 0x0007e2000c101120 */
[----:B------:R-:W-:-:S04]  /*3f700*/  LOP3.LUT P2, RZ, R249, 0x4, RZ, 0xc0, !PT ;  /* 0x00000004f9ff7812 */ /* 0x000fc8000784c0ff */
[----:B------:R-:W-:Y:S02]  /*3f710*/  P2R R6, PR, RZ, 0x4 ;  /* 0x00000004ff067803 */ /* 0x000fe40000000000 */
[----:B------:R-:W-:-:S04]  /*3f720*/  LOP3.LUT P2, RZ, R249, 0x8, RZ, 0xc0, !PT ;  /* 0x00000008f9ff7812 */ /* 0x000fc8000784c0ff */
[----:B------:R-:W-:Y:S02]  /*3f730*/  P2R R4, PR, RZ, 0x4 ;  /* 0x00000004ff047803 */ /* 0x000fe40000000000 */
[C---:B------:R-:W-:Y:S02]  /*3f740*/  LOP3.LUT P2, RZ, R249.reuse, 0x10, RZ, 0xc0, !PT ;  /* 0x00000010f9ff7812 */ /* 0x040fe4000784c0ff */
[C---:B------:R-:W-:Y:S02]  /*3f750*/  LOP3.LUT P6, RZ, R249.reuse, 0x80, RZ, 0xc0, !PT ;  /* 0x00000080f9ff7812 */ /* 0x040fe400078cc0ff */
[C---:B------:R-:W-:Y:S02]  /*3f760*/  LOP3.LUT P0, RZ, R249.reuse, 0x40, RZ, 0xc0, !PT ;  /* 0x00000040f9ff7812 */ /* 0x040fe4000780c0ff */
[----:B------:R-:W-:Y:S02]  /*3f770*/  P2R R0, PR, RZ, 0x4 ;  /* 0x00000004ff007803 */ /* 0x000fe40000000000 */
[----:B------:R-:W-:-:S02]  /*3f780*/  LOP3.LUT P2, RZ, R249, 0x20, RZ, 0xc0, !PT ;  /* 0x00000020f9ff7812 */ /* 0x000fc4000784c0ff */
[----:B-1----:R-:W-:Y:S02]  /*3f790*/  PRMT R9, R61, 0x7771, RZ ;  /* 0x000077713d097816 */ /* 0x002fe400000000ff */
[C---:B--2---:R-:W-:Y:S02]  /*3f7a0*/  PRMT R15, R62.reuse, 0x7770, RZ ;  /* 0x000077703e0f7816 */ /* 0x044fe400000000ff */
[----:B------:R-:W-:Y:S02]  /*3f7b0*/  PRMT R17, R62, 0x7771, RZ ;  /* 0x000077713e117816 */ /* 0x000fe400000000ff */
[C---:B0-----:R-:W-:Y:S01]  /*3f7c0*/  PRMT R7, R63.reuse, 0x7770, RZ ;  /* 0x000077703f077816 */ /* 0x041fe200000000ff */
[----:B------:R0:W-:Y:S01]  /*3f7d0*/  @P3 STG.E.U8 desc[UR32][R30.64], R9 ;  /* 0x000000091e003986 */ /* 0x0001e2000c101120 */
[----:B----4-:R-:W-:Y:S02]  /*3f7e0*/  PRMT R13, R63, 0x7771, RZ ;  /* 0x000077713f0d7816 */ /* 0x010fe400000000ff */
[----:B---3--:R-:W-:Y:S01]  /*3f7f0*/  PRMT R5, R60, 0x7772, RZ ;  /* 0x000077723c057816 */ /* 0x008fe200000000ff */
[----:B------:R1:W-:Y:S04]  /*3f800*/  @P5 STG.E.U8 desc[UR32][R32.64], R15 ;  /* 0x0000000f20005986 */ /* 0x0003e8000c101120 */
[----:B------:R-:W-:Y:S04]  /*3f810*/  @P1 STG.E.U8 desc[UR32][R34.64], R17 ;  /* 0x0000001122001986 */ /* 0x000fe8000c101120 */
[----:B------:R2:W-:Y:S04]  /*3f820*/  @P6 STG.E.U8 desc[UR32][R36.64], R7 ;  /* 0x0000000724006986 */ /* 0x0005e8000c101120 */
[----:B------:R3:W-:Y:S04]  /*3f830*/  @P0 STG.E.U8 desc[UR32][R38.64], R13 ;  /* 0x0000000d26000986 */ /* 0x0007e8000c101120 */
[----:B------:R4:W-:Y:S01]  /*3f840*/  @P2 STG.E.U8 desc[UR32][R40.64], R5 ;  /* 0x0000000528002986 */ /* 0x0009e2000c101120 */
[----:B------:R-:W-:-:S02]  /*3f850*/  ISETP.NE.AND P2, PT, R0, RZ, PT ;  /* 0x000000ff0000720c */ /* 0x000fc40003f45270 */
[----:B0-----:R-:W-:Y:S02]  /*3f860*/  PRMT R9, R60, 0x7773, RZ ;  /* 0x000077733c097816 */ /* 0x001fe400000000ff */
[----:B-1----:R-:W-:-:S09]  /*3f870*/  PRMT R15, R61, 0x7772, RZ ;  /* 0x000077723d0f7816 */ /* 0x002fd200000000ff */
[----:B------:R0:W-:Y:S01]  /*3f880*/  @P2 STG.E.U8 desc[UR32][R42.64], R9 ;  /* 0x000000092a002986 */ /* 0x0001e2000c101120 */
[----:B------:R-:W-:Y:S02]  /*3f890*/  ISETP.NE.AND P2, PT, R4, RZ, PT ;  /* 0x000000ff0400720c */ /* 0x000fe40003f45270 */
[----:B------:R-:W-:Y:S02]  /*3f8a0*/  LOP3.LUT P3, RZ, R249, 0x2, RZ, 0xc0, !PT ;  /* 0x00000002f9ff7812 */ /* 0x000fe4000786c0ff */
[----:B------:R-:W-:Y:S01]  /*3f8b0*/  PRMT R61, R61, 0x7773, RZ ;  /* 0x000077733d3d7816 */ /* 0x000fe200000000ff */
[----:B------:R-:W1:Y:S08]  /*3f8c0*/  LDS.128 R248, [R251] ;  /* 0x00000000fbf87984 */ /* 0x000e700000000c00 */
[----:B------:R0:W-:Y:S01]  /*3f8d0*/  @P2 STG.E.U8 desc[UR32][R44.64], R15 ;  /* 0x0000000f2c002986 */ /* 0x0001e2000c101120 */
[----:B------:R-:W-:-:S02]  /*3f8e0*/  ISETP.NE.AND P2, PT, R6, RZ, PT ;  /* 0x000000ff0600720c */ /* 0x000fc40003f45270 */
[C---:B--2---:R-:W-:Y:S02]  /*3f8f0*/  PRMT R7, R62.reuse, 0x7772, RZ ;  /* 0x000077723e077816 */ /* 0x044fe400000000ff */
[----:B---3--:R-:W-:-:S09]  /*3f900*/  PRMT R13, R62, 0x7773, RZ ;  /* 0x000077733e0d7816 */ /* 0x008fd200000000ff */
[----:B------:R-:W-:Y:S04]  /*3f910*/  @P2 STG.E.U8 desc[UR32][R46.64], R61 ;  /* 0x0000003d2e002986 */ /* 0x000fe8000c101120 */
[----:B------:R2:W-:Y:S04]  /*3f920*/  @P3 STG.E.U8 desc[UR32][R48.64], R7 ;  /* 0x0000000730003986 */ /* 0x0005e8000c101120 */
[----:B------:R3:W-:Y:S01]  /*3f930*/  @P4 STG.E.U8 desc[UR32][R50.64], R13 ;  /* 0x0000000d32004986 */ /* 0x0007e2000c101120 */
[----:B------:R-:W-:Y:S02]  /*3f940*/  ISETP.NE.AND P4, PT, R8, RZ, PT ;  /* 0x000000ff0800720c */ /* 0x000fe40003f85270 */
[----:B----4-:R-:W-:-:S02]  /*3f950*/  PRMT R5, R63, 0x7772, RZ ;  /* 0x000077723f057816 */ /* 0x010fc400000000ff */
[----:B------:R-:W-:-:S09]  /*3f960*/  PRMT R63, R63, 0x7773, RZ ;  /* 0x000077733f3f7816 */ /* 0x000fd200000000ff */
[----:B------:R4:W-:Y:S01]  /*3f970*/  @P4 STG.E.U8 desc[UR32][R52.64], R5 ;  /* 0x0000000534004986 */ /* 0x0009e2000c101120 */
[----:B------:R-:W-:Y:S02]  /*3f980*/  ISETP.NE.AND P4, PT, R12, RZ, PT ;  /* 0x000000ff0c00720c */ /* 0x000fe40003f85270 */
[----:B0-----:R-:W-:-:S11]  /*3f990*/  PRMT R9, R56, 0x7770, RZ ;  /* 0x0000777038097816 */ /* 0x001fd600000000ff */
[----:B------:R-:W-:Y:S01]  /*3f9a0*/  @P4 STG.E.U8 desc[UR32][R54.64], R63 ;  /* 0x0000003f36004986 */ /* 0x000fe2000c101120 */
[----:B------:R-:W-:Y:S02]  /*3f9b0*/  ISETP.NE.AND P4, PT, R14, RZ, PT ;  /* 0x000000ff0e00720c */ /* 0x000fe40003f85270 */
[----:B------:R-:W-:-:S11]  /*3f9c0*/  PRMT R15, R56, 0x7771, RZ ;  /* 0x00007771380f7816 */ /* 0x000fd600000000ff */
[----:B------:R0:W-:Y:S01]  /*3f9d0*/  @P4 STG.E.U8 desc[UR32][R180.64], R9 ;  /* 0x00000009b4004986 */ /* 0x0001e2000c101120 */
[----:B------:R-:W-:Y:S02]  /*3f9e0*/  ISETP.NE.AND P4, PT, R16, RZ, PT ;  /* 0x000000ff1000720c */ /* 0x000fe40003f85270 */
[C---:B------:R-:W-:Y:S02]  /*3f9f0*/  LOP3.LUT P1, RZ, R3.reuse, 0x8000000, RZ, 0xc0, !PT ;  /* 0x0800000003ff7812 */ /* 0x040fe4000782c0ff */
[C---:B------:R-:W-:Y:S02]  /*3fa00*/  LOP3.LUT P5, RZ, R3.reuse, 0x4000000, RZ, 0xc0, !PT ;  /* 0x0400000003ff7812 */ /* 0x040fe400078ac0ff */
[----:B------:R-:W-:-:S07]  /*3fa10*/  LOP3.LUT P6, RZ, R3, 0x2000000, RZ, 0xc0, !PT ;  /* 0x0200000003ff7812 */ /* 0x000fce00078cc0ff */
[----:B------:R1:W-:Y:S01]  /*3fa20*/  @P4 STG.E.U8 desc[UR32][R182.64], R15 ;  /* 0x0000000fb6004986 */ /* 0x0003e2000c101120 */
[----:B------:R-:W-:Y:S02]  /*3fa30*/  LOP3.LUT P4, RZ, R3, 0x10000, RZ, 0xc0, !PT ;  /* 0x0001000003ff7812 */ /* 0x000fe4000788c0ff */
[----:B--2---:R-:W-:Y:S02]  /*3fa40*/  PRMT R7, R57, 0x7770, RZ ;  /* 0x0000777039077816 */ /* 0x004fe400000000ff */
[----:B------:R-:W-:Y:S02]  /*3fa50*/  P2R R6, PR, RZ, 0x10 ;  /* 0x00000010ff067803 */ /* 0x000fe40000000000 */
[----:B------:R-:W-:Y:S02]  /*3fa60*/  LOP3.LUT P4, RZ, R3, 0x20000, RZ, 0xc0, !PT ;  /* 0x0002000003ff7812 */ /* 0x000fe4000788c0ff */
[----:B---3--:R-:W-:Y:S02]  /*3fa70*/  PRMT R13, R57, 0x7771, RZ ;  /* 0x00007771390d7816 */ /* 0x008fe400000000ff */
[----:B----4-:R-:W-:-:S02]  /*3fa80*/  PRMT R5, R58, 0x7770, RZ ;  /* 0x000077703a057816 */ /* 0x010fc400000000ff */
[----:B------:R-:W-:Y:S01]  /*3fa90*/  P2R R4, PR, RZ, 0x10 ;  /* 0x00000010ff047803 */ /* 0x000fe20000000000 */
[----:B------:R2:W-:Y:S01]  /*3faa0*/  @P1 STG.E.U8 desc[UR32][R184.64], R7 ;  /* 0x00000007b8001986 */ /* 0x0005e2000c101120 */
[C---:B------:R-:W-:Y:S02]  /*3fab0*/  LOP3.LUT P0, RZ, R3.reuse, 0x1000000, RZ, 0xc0, !PT ;  /* 0x0100000003ff7812 */ /* 0x040fe4000780c0ff */
[C---:B------:R-:W-:Y:S01]  /*3fac0*/  LOP3.LUT P4, RZ, R3.reuse, 0x40000, RZ, 0xc0, !PT ;  /* 0x0004000003ff7812 */ /* 0x040fe2000788c0ff */
[----:B------:R3:W-:Y:S01]  /*3fad0*/  @P5 STG.E.U8 desc[UR32][R186.64], R13 ;  /* 0x0000000dba005986 */ /* 0x0007e2000c101120 */
[C---:B------:R-:W-:Y:S02]  /*3fae0*/  LOP3.LUT P2, RZ, R3.reuse, 0x800000, RZ, 0xc0, !PT ;  /* 0x0080000003ff7812 */ /* 0x040fe4000784c0ff */
[C---:B------:R-:W-:Y:S01]  /*3faf0*/  LOP3.LUT P3, RZ, R3.reuse, 0x400000, RZ, 0xc0, !PT ;  /* 0x0040000003ff7812 */ /* 0x040fe2000786c0ff */
[----:B------:R4:W-:Y:S01]  /*3fb00*/  @P6 STG.E.U8 desc[UR32][R188.64], R5 ;  /* 0x00000005bc006986 */ /* 0x0009e2000c101120 */
[----:B------:R-:W-:-:S02]  /*3fb10*/  LOP3.LUT P1, RZ, R3, 0x200000, RZ, 0xc0, !PT ;  /* 0x0020000003ff7812 */ /* 0x000fc4000782c0ff */
[C---:B------:R-:W-:Y:S02]  /*3fb20*/  LOP3.LUT P6, RZ, R3.reuse, 0x100000, RZ, 0xc0, !PT ;  /* 0x0010000003ff7812 */ /* 0x040fe400078cc0ff */
[----:B------:R-:W-:Y:S02]  /*3fb30*/  P2R R0, PR, RZ, 0x10 ;  /* 0x00000010ff007803 */ /* 0x000fe40000000000 */
[----:B------:R-:W-:Y:S02]  /*3fb40*/  LOP3.LUT P4, RZ, R3, 0x80000, RZ, 0xc0, !PT ;  /* 0x0008000003ff7812 */ /* 0x000fe4000788c0ff */
[----:B------:R-:W-:Y:S02]  /*3fb50*/  PRMT R17, R58, 0x7771, RZ ;  /* 0x000077713a117816 */ /* 0x000fe400000000ff */
[C---:B0-----:R-:W-:Y:S02]  /*3fb60*/  PRMT R9, R59.reuse, 0x7770, RZ ;  /* 0x000077703b097816 */ /* 0x041fe400000000ff */
[----:B-1----:R-:W-:-:S02]  /*3fb70*/  PRMT R15, R59, 0x7771, RZ ;  /* 0x000077713b0f7816 */ /* 0x002fc400000000ff */
[C---:B--2---:R-:W-:Y:S01]  /*3fb80*/  PRMT R7, R56.reuse, 0x7772, RZ ;  /* 0x0000777238077816 */ /* 0x044fe200000000ff */
[----:B------:R0:W-:Y:S01]  /*3fb90*/  @P0 STG.E.U8 desc[UR32][R190.64], R17 ;  /* 0x00000011be000986 */ /* 0x0001e2000c101120 */
[----:B---3--:R-:W-:Y:S02]  /*3fba0*/  PRMT R13, R56, 0x7773, RZ ;  /* 0x00007773380d7816 */ /* 0x008fe400000000ff */
[----:B----4-:R-:W-:Y:S01]  /*3fbb0*/  PRMT R5, R57, 0x7772, RZ ;  /* 0x0000777239057816 */ /* 0x010fe200000000ff */
[----:B------:R1:W-:Y:S04]  /*3fbc0*/  @P2 STG.E.U8 desc[UR32][R192.64], R9 ;  /* 0x00000009c0002986 */ /* 0x0003e8000c101120 */
[----:B------:R2:W-:Y:S04]  /*3fbd0*/  @P3 STG.E.U8 desc[UR32][R194.64], R15 ;  /* 0x0000000fc2003986 */ /* 0x0005e8000c101120 */
[----:B------:R-:W-:Y:S04]  /*3fbe0*/  @P1 STG.E.U8 desc[UR32][R196.64], R7 ;  /* 0x00000007c4001986 */ /* 0x000fe8000c101120 */
[----:B------:R-:W-:Y:S04]  /*3fbf0*/  @P6 STG.E.U8 desc[UR32][R198.64], R13 ;  /* 0x0000000dc6006986 */ /* 0x000fe8000c101120 */
[----:B------:R3:W-:Y:S01]  /*3fc00*/  @P4 STG.E.U8 desc[UR32][R200.64], R5 ;  /* 0x00000005c8004986 */ /* 0x0007e2000c101120 */
[----:B------:R-:W-:-:S02]  /*3fc10*/  ISETP.NE.AND P4, PT, R0, RZ, PT ;  /* 0x000000ff0000720c */ /* 0x000fc40003f85270 */
[----:B------:R-:W-:Y:S02]  /*3fc20*/  PRMT R57, R57, 0x7773, RZ ;  /* 0x0000777339397816 */ /* 0x000fe400000000ff */
[----:B------:R-:W-:-:S04]  /*3fc30*/  LOP3.LUT P3, RZ, R3, 0x400, RZ, 0xc0, !PT ;  /* 0x0000040003ff7812 */ /* 0x000fc8000786c0ff */
[----:B0-----:R-:W-:Y:S02]  /*3fc40*/  P2R R17, PR, RZ, 0x8 ;  /* 0x00000008ff117803 */ /* 0x001fe40000000000 */
[----:B------:R-:W-:-:S03]  /*3fc50*/  LOP3.LUT P3, RZ, R3, 0x800, RZ, 0xc0, !PT ;  /* 0x0000080003ff7812 */ /* 0x000fc6000786c0ff */
[----:B------:R-:W-:Y:S01]  /*3fc60*/  @P4 STG.E.U8 desc[UR32][R202.64], R57 ;  /* 0x00000039ca004986 */ /* 0x000fe2000c101120 */
[----:B------:R-:W-:Y:S02]  /*3fc70*/  ISETP.NE.AND P4, PT, R4, RZ, PT ;  /* 0x000000ff0400720c */ /* 0x000fe40003f85270 */
[----:B------:R-:W-:Y:S02]  /*3fc80*/  P2R R16, PR, RZ, 0x8 ;  /* 0x00000008ff107803 */ /* 0x000fe40000000000 */
[C---:B------:R-:W-:Y:S02]  /*3fc90*/  LOP3.LUT P3, RZ, R3.reuse, 0x1000, RZ, 0xc0, !PT ;  /* 0x0000100003ff7812 */ /* 0x040fe4000786c0ff */
[----:B-1----:R-:W-:Y:S02]  /*3fca0*/  PRMT R9, R58, 0x7772, RZ ;  /* 0x000077723a097816 */ /* 0x002fe400000000ff */
[----:B------:R-:W-:Y:S02]  /*3fcb0*/  P2R R14, PR, RZ, 0x8 ;  /* 0x00000008ff0e7803 */ /* 0x000fe40000000000 */
[----:B------:R-:W-:-:S03]  /*3fcc0*/  LOP3.LUT P3, RZ, R3, 0x2000, RZ, 0xc0, !PT ;  /* 0x0000200003ff7812 */ /* 0x000fc6000786c0ff */
[----:B------:R0:W-:Y:S01]  /*3fcd0*/  @P4 STG.E.U8 desc[UR32][R204.64], R9 ;  /* 0x00000009cc004986 */ /* 0x0001e2000c101120 */
[----:B------:R-:W-:Y:S02]  /*3fce0*/  ISETP.NE.AND P4, PT, R6, RZ, PT ;  /* 0x000000ff0600720c */ /* 0x000fe40003f85270 */
[----:B------:R-:W-:Y:S02]  /*3fcf0*/  P2R R12, PR, RZ, 0x8 ;  /* 0x00000008ff0c7803 */ /* 0x000fe40000000000 */
[C---:B------:R-:W-:Y:S02]  /*3fd00*/  LOP3.LUT P3, RZ, R3.reuse, 0x4000, RZ, 0xc0, !PT ;  /* 0x0000400003ff7812 */ /* 0x040fe4000786c0ff */
[----:B--2---:R-:W-:Y:S02]  /*3fd10*/  PRMT R15, R58, 0x7773, RZ ;  /* 0x000077733a0f7816 */ /* 0x004fe400000000ff */
[----:B------:R-:W-:Y:S02]  /*3fd20*/  P2R R8, PR, RZ, 0x8 ;  /* 0x00000008ff087803 */ /* 0x000fe40000000000 */
[----:B------:R-:W-:-:S02]  /*3fd30*/  LOP3.LUT P3, RZ, R3, 0x8000, RZ, 0xc0, !PT ;  /* 0x0000800003ff7812 */ /* 0x000fc4000786c0ff */
[C---:B------:R-:W-:Y:S01]  /*3fd40*/  LOP3.LUT P2, RZ, R3.reuse, 0x200, RZ, 0xc0, !PT ;  /* 0x0000020003ff7812 */ /* 0x040fe2000784c0ff */
[----:B------:R-:W-:Y:S01]  /*3fd50*/  @P4 STG.E.U8 desc[UR32][R206.64], R15 ;  /* 0x0000000fce004986 */ /* 0x000fe2000c101120 */
[C---:B------:R-:W-:Y:S02]  /*3fd60*/  LOP3.LUT P1, RZ, R3.reuse, 0x100, RZ, 0xc0, !PT ;  /* 0x0000010003ff7812 */ /* 0x040fe4000782c0ff */
[C---:B------:R-:W-:Y:S02]  /*3fd70*/  LOP3.LUT P0, RZ, R3.reuse, 0x80, RZ, 0xc0, !PT ;  /* 0x0000008003ff7812 */ /* 0x040fe4000780c0ff */
[C---:B------:R-:W-:Y:S02]  /*3fd80*/  LOP3.LUT P6, RZ, R3.reuse, 0x40, RZ, 0xc0, !PT ;  /* 0x0000004003ff7812 */ /* 0x040fe400078cc0ff */
[C---:B------:R-:W-:Y:S02]  /*3fd90*/  LOP3.LUT P5, RZ, R3.reuse, 0x20, RZ, 0xc0, !PT ;  /* 0x0000002003ff7812 */ /* 0x040fe400078ac0ff */
[----:B------:R-:W-:-:S02]  /*3fda0*/  LOP3.LUT P4, RZ, R3, 0x10, RZ, 0xc0, !PT ;  /* 0x0000001003ff7812 */ /* 0x000fc4000788c0ff */
[----:B------:R-:W-:-:S05]  /*3fdb0*/  PRMT R3, R59, 0x7772, RZ ;  /* 0x000077723b037816 */ /* 0x000fca00000000ff */
[----:B------:R1:W-:Y:S01]  /*3fdc0*/  @P3 STG.E.U8 desc[UR32][R208.64], R3 ;  /* 0x00000003d0003986 */ /* 0x0003e2000c101120 */
[----:B------:R-:W-:Y:S02]  /*3fdd0*/  ISETP.NE.AND P3, PT, R8, RZ, PT ;  /* 0x000000ff0800720c */ /* 0x000fe40003f65270 */
[----:B------:R-:W-:Y:S02]  /*3fde0*/  PRMT R59, R59, 0x7773, RZ ;  /* 0x000077733b3b7816 */ /* 0x000fe400000000ff */
[----:B---3--:R-:W-:-:S09]  /*3fdf0*/  PRMT R5, R248, 0x7770, RZ ;  /* 0x00007770f8057816 */ /* 0x008fd200000000ff */
[----:B------:R-:W-:Y:S01]  /*3fe00*/  @P3 STG.E.U8 desc[UR32][R210.64], R59 ;  /* 0x0000003bd2003986 */ /* 0x000fe2000c101120 */
[----:B------:R-:W-:Y:S02]  /*3fe10*/  ISETP.NE.AND P3, PT, R12, RZ, PT ;  /* 0x000000ff0c00720c */ /* 0x000fe40003f65270 */
[----:B------:R-:W-:-:S11]  /*3fe20*/  PRMT R7, R248, 0x7771, RZ ;  /* 0x00007771f8077816 */ /* 0x000fd600000000ff */
[----:B------:R2:W-:Y:S01]  /*3fe30*/  @P3 STG.E.U8 desc[UR32][R212.64], R5 ;  /* 0x00000005d4003986 */ /* 0x0005e2000c101120 */
[----:B------:R-:W-:Y:S02]  /*3fe40*/  ISETP.NE.AND P3, PT, R14, RZ, PT ;  /* 0x000000ff0e00720c */ /* 0x000fe40003f65270 */
[----:B0-----:R-:W-:-:S11]  /*3fe50*/  PRMT R9, R249, 0x7770, RZ ;  /* 0x00007770f9097816 */ /* 0x001fd600000000ff */
[----:B------:R0:W-:Y:S01]  /*3fe60*/  @P3 STG.E.U8 desc[UR32][R214.64], R7 ;  /* 0x00000007d6003986 */ /* 0x0001e2000c101120 */
[----:B------:R-:W-:Y:S02]  /*3fe70*/  ISETP.NE.AND P3, PT, R16, RZ, PT ;  /* 0x000000ff1000720c */ /* 0x000fe40003f65270 */
[----:B------:R-:W-:-:S11]  /*3fe80*/  PRMT R13, R249, 0x7771, RZ ;  /* 0x00007771f90d7816 */ /* 0x000fd600000000ff */
[----:B------:R3:W-:Y:S01]  /*3fe90*/  @P3 STG.E.U8 desc[UR32][R216.64], R9 ;  /* 0x00000009d8003986 */ /* 0x0007e2000c101120 */
[----:B------:R-:W-:Y:S02]  /*3fea0*/  ISETP.NE.AND P3, PT, R17, RZ, PT ;  /* 0x000000ff1100720c */ /* 0x000fe40003f65270 */
[C---:B-1----:R-:W-:Y:S02]  /*3feb0*/  PRMT R3, R250.reuse, 0x7770, RZ ;  /* 0x00007770fa037816 */ /* 0x042fe400000000ff */
[----:B------:R-:W-:Y:S02]  /*3fec0*/  PRMT R15, R250, 0x7771, RZ ;  /* 0x00007771fa0f7816 */ /* 0x000fe400000000ff */
[C---:B--2---:R-:W-:Y:S02]  /*3fed0*/  PRMT R5, R251.reuse, 0x7770, RZ ;  /* 0x00007770fb057816 */ /* 0x044fe400000000ff */
[----:B0-----:R-:W-:Y:S02]  /*3fee0*/  PRMT R7, R251, 0x7771, RZ ;  /* 0x00007771fb077816 */ /* 0x001fe400000000ff */
[----:B---3--:R-:W-:-:S03]  /*3fef0*/  PRMT R9, R248, 0x7772, RZ ;  /* 0x00007772f8097816 */ /* 0x008fc600000000ff */
[----:B------:R0:W-:Y:S01]  /*3ff00*/  @P3 STG.E.U8 desc[UR32][R218.64], R13 ;  /* 0x0000000dda003986 */ /* 0x0001e2000c101120 */
[----:B------:R-:W-:-:S03]  /*3ff10*/  LOP3.LUT P3, RZ, R2, 0x40000000, RZ, 0xc0, !PT ;  /* 0x4000000002ff7812 */ /* 0x000fc6000786c0ff */
        /* <DEDUP_REMOVED lines=9> */
[----:B------:R-:W-:Y:S02]  /*3ffb0*/  LOP3.LUT P5, RZ, R2, 0x2000000, RZ, 0xc0, !PT ;  /* 0x0200000002ff7812 */ /* 0x000fe400078ac0ff */
[----:B0-----:R-:W-:Y:S02]  /*3ffc0*/  PRMT R13, R248, 0x7773, RZ ;  /* 0x00007773f80d7816 */ /* 0x001fe400000000ff */
[C---:B------:R-:W-:Y:S02]  /*3ffd0*/  PRMT R17, R249.reuse, 0x7772, RZ ;  /* 0x00007772f9117816 */ /* 0x040fe400000000ff */
[----:B------:R-:W-:Y:S02]  /*3ffe0*/  PRMT R249, R249, 0x7773, RZ ;  /* 0x00007773f9f97816 */ /* 0x000fe400000000ff */
[C---:B-1----:R-:W-:Y:S01]  /*3fff0*/  PRMT R3, R250.reuse, 0x7772, RZ ;  /* 0x00007772fa037816 */ /* 0x042fe200000000ff */
[----:B------:R3:W-:Y:S01]  /*40000*/  @P4 STG.E.U8 desc[UR32][R230.64], R13 ;  /* 0x0000000de6004986 */ /* 0x0007e2000c101120 */
[----:B--2---:R-:W-:-:S02]  /*40010*/  PRMT R15, R250, 0x7773, RZ ;  /* 0x00007773fa0f7816 */ /* 0x004fc400000000ff */
[C---:B------:R-:W-:Y:S01]  /*40020*/  PRMT R19, R251.reuse, 0x7772, RZ ;  /* 0x00007772fb137816 */ /* 0x040fe200000000ff */
[----:B------:R3:W-:Y:S04]  /*40030*/  @P3 STG.E.U8 desc[UR32][R232.64], R17 ;  /* 0x00000011e8003986 */ /* 0x0007e8000c101120 */
[----:B------:R3:W-:Y:S04]  /*40040*/  @P2 STG.E.U8 desc[UR32][R234.64], R249 ;  /* 0x000000f9ea002986 */ /* 0x0007e8000c101120 */
[----:B------:R3:W-:Y:S04]  /*40050*/  @P1 STG.E.U8 desc[UR32][R236.64], R3 ;  /* 0x00000003ec001986 */ /* 0x0007e8000c101120 */
[----:B------:R3:W-:Y:S01]  /*40060*/  @P0 STG.E.U8 desc[UR32][R238.64], R15 ;  /* 0x0000000fee000986 */ /* 0x0007e2000c101120 */
[----:B------:R-:W-:-:S03]  /*40070*/  PRMT R251, R251, 0x7773, RZ ;  /* 0x00007773fbfb7816 */ /* 0x000fc600000000ff */
[----:B------:R3:W-:Y:S01]  /*40080*/  @P6 STG.E.U8 desc[UR32][R240.64], R19 ;  /* 0x00000013f0006986 */ /* 0x0007e2000c101120 */
[----:B------:R-:W-:Y:S05]  /*40090*/  @!P5 EXIT ;  /* 0x000000000000d94d */ /* 0x000fea0003800000 */
[----:B------:R-:W-:Y:S01]  /*400a0*/  STG.E.U8 desc[UR32][R10.64], R251 ;  /* 0x000000fb0a007986 */ /* 0x000fe2000c101120 */
[----:B------:R-:W-:Y:S05]  /*400b0*/  EXIT ;  /* 0x000000000000794d */ /* 0x000fea0003800000 */
.L_x_2:
[----:B------:R-:W-:-:S00]  /*400c0*/  BRA `(.L_x_2) ;  /* 0xfffffffc00fc7947 */ /* 0x000fc0000383ffff */
[----:B------:R-:W-:-:S00]  /*400d0*/  NOP ;  /* 0x0000000000007918 */ /* 0x000fc00000000000 */
        /* <DEDUP_REMOVED lines=10> */
.L_x_3:


//--------------------- .nv.shared.matmul_kernel  --------------------------
	.section	.nv.shared.matmul_kernel,"aw",@nobits
	.sectionflags	@""
	.align	16
	.zero		1024


//--------------------- .nv.shared.reserved.0     --------------------------
	.section	.nv.shared.reserved.0,"aw",@nobits
	.weak		__nv_reservedSMEM_offset_0_alias
	.size		__nv_reservedSMEM_offset_0_alias, 0, 0
	.other		__nv_reservedSMEM_offset_0_alias,@"STO_CUDA_RESERVED_SHARED STV_DEFAULT"
__nv_reservedSMEM_offset_0_alias:
	.zero		0


//--------------------- .nv.constant0.matmul_kernel --------------------------
	.section	.nv.constant0.matmul_kernel,"a",@progbits
	.sectionflags	@""
	.align	4
.nv.constant0.matmul_kernel:
	.zero		608


//--------------------- SYMBOLS --------------------------

	.type		.nv.reservedSmem.offset0,@object
	.size		.nv.reservedSmem.offset0,0x4
